//
// Generated by NVIDIA NVVM Compiler
//
// Compiler Build ID: CL-36424714
// Cuda compilation tools, release 13.0, V13.0.88
// Based on NVVM 20.0.0
//

.version 9.0
.target sm_100
.address_size 64

	// .globl	_Z7rmsnormP6__halfS0_S0_i
.extern .func  (.param .b32 func_retval0) vprintf
(
	.param .b64 vprintf_param_0,
	.param .b64 vprintf_param_1
)
;
.global .align 1 .b8 $str[7] = {37, 100, 61, 37, 102, 32};
.global .align 1 .b8 $str$1[2] = {10};
.global .align 1 .b8 $str$2[7] = {37, 100, 61, 37, 100, 32};
.global .align 1 .b8 $str$3[64] = {115, 116, 97, 116, 105, 99, 95, 107, 101, 114, 110, 101, 108, 32, 120, 61, 37, 102, 44, 32, 116, 111, 107, 101, 110, 95, 101, 109, 98, 101, 100, 100, 105, 110, 103, 95, 116, 97, 98, 108, 101, 61, 37, 102, 44, 32, 116, 111, 107, 101, 110, 61, 37, 100, 44, 32, 100, 105, 109, 61, 37, 100, 10};
.global .align 1 .b8 $str$4[27] = {99, 108, 111, 99, 107, 66, 108, 111, 99, 107, 32, 99, 108, 111, 99, 107, 95, 99, 111, 117, 110, 116, 61, 37, 100, 10};
.global .align 1 .b8 $str$5[21] = {115, 97, 109, 112, 108, 101, 95, 109, 117, 108, 116, 32, 110, 101, 120, 116, 61, 37, 100, 10};
.global .align 4 .b8 __cudart_i2opi_f[24] = {65, 144, 67, 60, 153, 149, 98, 219, 192, 221, 52, 245, 209, 87, 39, 252, 41, 21, 68, 78, 110, 131, 249, 162};

.visible .entry _Z7rmsnormP6__halfS0_S0_i(
	.param .u64 .ptr .align 1 _Z7rmsnormP6__halfS0_S0_i_param_0,
	.param .u64 .ptr .align 1 _Z7rmsnormP6__halfS0_S0_i_param_1,
	.param .u64 .ptr .align 1 _Z7rmsnormP6__halfS0_S0_i_param_2,
	.param .u32 _Z7rmsnormP6__halfS0_S0_i_param_3
)
{
	.reg .pred 	%p<21>;
	.reg .b16 	%rs<401>;
	.reg .b32 	%r<45>;
	.reg .b32 	%f<18>;
	.reg .b64 	%rd<53>;

	ld.param.u64 	%rd28, [_Z7rmsnormP6__halfS0_S0_i_param_0];
	ld.param.u64 	%rd29, [_Z7rmsnormP6__halfS0_S0_i_param_1];
	ld.param.u64 	%rd30, [_Z7rmsnormP6__halfS0_S0_i_param_2];
	ld.param.u32 	%r31, [_Z7rmsnormP6__halfS0_S0_i_param_3];
	cvta.to.global.u64 	%rd1, %rd28;
	cvta.to.global.u64 	%rd2, %rd30;
	cvta.to.global.u64 	%rd3, %rd29;
	mov.f32 	%f5, 0f00000000;
	// begin inline asm
	{  cvt.rn.f16.f32 %rs20, %f5;}

	// end inline asm
	setp.lt.s32 	%p1, %r31, 1;
	mov.u16 	%rs399, %rs20;
	@%p1 bra 	$L__BB0_13;
	and.b32  	%r1, %r31, 15;
	setp.lt.u32 	%p2, %r31, 16;
	mov.b32 	%r37, 0;
	mov.u16 	%rs399, %rs20;
	@%p2 bra 	$L__BB0_4;
	and.b32  	%r37, %r31, 2147483632;
	neg.s32 	%r35, %r37;
	add.s64 	%rd45, %rd3, 16;
	mov.u16 	%rs399, %rs20;
$L__BB0_3:
	.pragma "nounroll";
	ld.global.u16 	%rs23, [%rd45+-16];
	// begin inline asm
	{mul.f16 %rs22,%rs23,%rs23;
}
	// end inline asm
	// begin inline asm
	{add.f16 %rs25,%rs399,%rs22;
}
	// end inline asm
	ld.global.u16 	%rs29, [%rd45+-14];
	// begin inline asm
	{mul.f16 %rs28,%rs29,%rs29;
}
	// end inline asm
	// begin inline asm
	{add.f16 %rs31,%rs25,%rs28;
}
	// end inline asm
	ld.global.u16 	%rs35, [%rd45+-12];
	// begin inline asm
	{mul.f16 %rs34,%rs35,%rs35;
}
	// end inline asm
	// begin inline asm
	{add.f16 %rs37,%rs31,%rs34;
}
	// end inline asm
	ld.global.u16 	%rs41, [%rd45+-10];
	// begin inline asm
	{mul.f16 %rs40,%rs41,%rs41;
}
	// end inline asm
	// begin inline asm
	{add.f16 %rs43,%rs37,%rs40;
}
	// end inline asm
	ld.global.u16 	%rs47, [%rd45+-8];
	// begin inline asm
	{mul.f16 %rs46,%rs47,%rs47;
}
	// end inline asm
	// begin inline asm
	{add.f16 %rs49,%rs43,%rs46;
}
	// end inline asm
	ld.global.u16 	%rs53, [%rd45+-6];
	// begin inline asm
	{mul.f16 %rs52,%rs53,%rs53;
}
	// end inline asm
	// begin inline asm
	{add.f16 %rs55,%rs49,%rs52;
}
	// end inline asm
	ld.global.u16 	%rs59, [%rd45+-4];
	// begin inline asm
	{mul.f16 %rs58,%rs59,%rs59;
}
	// end inline asm
	// begin inline asm
	{add.f16 %rs61,%rs55,%rs58;
}
	// end inline asm
	ld.global.u16 	%rs65, [%rd45+-2];
	// begin inline asm
	{mul.f16 %rs64,%rs65,%rs65;
}
	// end inline asm
	// begin inline asm
	{add.f16 %rs67,%rs61,%rs64;
}
	// end inline asm
	ld.global.u16 	%rs71, [%rd45];
	// begin inline asm
	{mul.f16 %rs70,%rs71,%rs71;
}
	// end inline asm
	// begin inline asm
	{add.f16 %rs73,%rs67,%rs70;
}
	// end inline asm
	ld.global.u16 	%rs77, [%rd45+2];
	// begin inline asm
	{mul.f16 %rs76,%rs77,%rs77;
}
	// end inline asm
	// begin inline asm
	{add.f16 %rs79,%rs73,%rs76;
}
	// end inline asm
	ld.global.u16 	%rs83, [%rd45+4];
	// begin inline asm
	{mul.f16 %rs82,%rs83,%rs83;
}
	// end inline asm
	// begin inline asm
	{add.f16 %rs85,%rs79,%rs82;
}
	// end inline asm
	ld.global.u16 	%rs89, [%rd45+6];
	// begin inline asm
	{mul.f16 %rs88,%rs89,%rs89;
}
	// end inline asm
	// begin inline asm
	{add.f16 %rs91,%rs85,%rs88;
}
	// end inline asm
	ld.global.u16 	%rs95, [%rd45+8];
	// begin inline asm
	{mul.f16 %rs94,%rs95,%rs95;
}
	// end inline asm
	// begin inline asm
	{add.f16 %rs97,%rs91,%rs94;
}
	// end inline asm
	ld.global.u16 	%rs101, [%rd45+10];
	// begin inline asm
	{mul.f16 %rs100,%rs101,%rs101;
}
	// end inline asm
	// begin inline asm
	{add.f16 %rs103,%rs97,%rs100;
}
	// end inline asm
	ld.global.u16 	%rs107, [%rd45+12];
	// begin inline asm
	{mul.f16 %rs106,%rs107,%rs107;
}
	// end inline asm
	// begin inline asm
	{add.f16 %rs109,%rs103,%rs106;
}
	// end inline asm
	ld.global.u16 	%rs113, [%rd45+14];
	// begin inline asm
	{mul.f16 %rs112,%rs113,%rs113;
}
	// end inline asm
	// begin inline asm
	{add.f16 %rs399,%rs109,%rs112;
}
	// end inline asm
	add.s32 	%r35, %r35, 16;
	add.s64 	%rd45, %rd45, 32;
	setp.ne.s32 	%p3, %r35, 0;
	@%p3 bra 	$L__BB0_3;
$L__BB0_4:
	setp.eq.s32 	%p4, %r1, 0;
	@%p4 bra 	$L__BB0_13;
	and.b32  	%r7, %r31, 7;
	setp.lt.u32 	%p5, %r1, 8;
	@%p5 bra 	$L__BB0_7;
	mul.wide.u32 	%rd31, %r37, 2;
	add.s64 	%rd32, %rd3, %rd31;
	ld.global.u16 	%rs120, [%rd32];
	// begin inline asm
	{mul.f16 %rs119,%rs120,%rs120;
}
	// end inline asm
	// begin inline asm
	{add.f16 %rs122,%rs399,%rs119;
}
	// end inline asm
	ld.global.u16 	%rs126, [%rd32+2];
	// begin inline asm
	{mul.f16 %rs125,%rs126,%rs126;
}
	// end inline asm
	// begin inline asm
	{add.f16 %rs128,%rs122,%rs125;
}
	// end inline asm
	ld.global.u16 	%rs132, [%rd32+4];
	// begin inline asm
	{mul.f16 %rs131,%rs132,%rs132;
}
	// end inline asm
	// begin inline asm
	{add.f16 %rs134,%rs128,%rs131;
}
	// end inline asm
	ld.global.u16 	%rs138, [%rd32+6];
	// begin inline asm
	{mul.f16 %rs137,%rs138,%rs138;
}
	// end inline asm
	// begin inline asm
	{add.f16 %rs140,%rs134,%rs137;
}
	// end inline asm
	ld.global.u16 	%rs144, [%rd32+8];
	// begin inline asm
	{mul.f16 %rs143,%rs144,%rs144;
}
	// end inline asm
	// begin inline asm
	{add.f16 %rs146,%rs140,%rs143;
}
	// end inline asm
	ld.global.u16 	%rs150, [%rd32+10];
	// begin inline asm
	{mul.f16 %rs149,%rs150,%rs150;
}
	// end inline asm
	// begin inline asm
	{add.f16 %rs152,%rs146,%rs149;
}
	// end inline asm
	ld.global.u16 	%rs156, [%rd32+12];
	// begin inline asm
	{mul.f16 %rs155,%rs156,%rs156;
}
	// end inline asm
	// begin inline asm
	{add.f16 %rs158,%rs152,%rs155;
}
	// end inline asm
	ld.global.u16 	%rs162, [%rd32+14];
	// begin inline asm
	{mul.f16 %rs161,%rs162,%rs162;
}
	// end inline asm
	// begin inline asm
	{add.f16 %rs399,%rs158,%rs161;
}
	// end inline asm
	add.s32 	%r37, %r37, 8;
$L__BB0_7:
	setp.eq.s32 	%p6, %r7, 0;
	@%p6 bra 	$L__BB0_13;
	and.b32  	%r10, %r31, 3;
	setp.lt.u32 	%p7, %r7, 4;
	@%p7 bra 	$L__BB0_10;
	mul.wide.u32 	%rd33, %r37, 2;
	add.s64 	%rd34, %rd3, %rd33;
	ld.global.u16 	%rs169, [%rd34];
	// begin inline asm
	{mul.f16 %rs168,%rs169,%rs169;
}
	// end inline asm
	// begin inline asm
	{add.f16 %rs171,%rs399,%rs168;
}
	// end inline asm
	ld.global.u16 	%rs175, [%rd34+2];
	// begin inline asm
	{mul.f16 %rs174,%rs175,%rs175;
}
	// end inline asm
	// begin inline asm
	{add.f16 %rs177,%rs171,%rs174;
}
	// end inline asm
	ld.global.u16 	%rs181, [%rd34+4];
	// begin inline asm
	{mul.f16 %rs180,%rs181,%rs181;
}
	// end inline asm
	// begin inline asm
	{add.f16 %rs183,%rs177,%rs180;
}
	// end inline asm
	ld.global.u16 	%rs187, [%rd34+6];
	// begin inline asm
	{mul.f16 %rs186,%rs187,%rs187;
}
	// end inline asm
	// begin inline asm
	{add.f16 %rs399,%rs183,%rs186;
}
	// end inline asm
	add.s32 	%r37, %r37, 4;
$L__BB0_10:
	setp.eq.s32 	%p8, %r10, 0;
	@%p8 bra 	$L__BB0_13;
	mul.wide.u32 	%rd35, %r37, 2;
	add.s64 	%rd46, %rd3, %rd35;
	neg.s32 	%r39, %r10;
$L__BB0_12:
	.pragma "nounroll";
	ld.global.u16 	%rs193, [%rd46];
	// begin inline asm
	{mul.f16 %rs192,%rs193,%rs193;
}
	// end inline asm
	// begin inline asm
	{add.f16 %rs399,%rs399,%rs192;
}
	// end inline asm
	add.s64 	%rd46, %rd46, 2;
	add.s32 	%r39, %r39, 1;
	setp.ne.s32 	%p9, %r39, 0;
	@%p9 bra 	$L__BB0_12;
$L__BB0_13:
	// begin inline asm
	cvt.rn.f16.s32 %rs198, %r31;
	// end inline asm
	// begin inline asm
	{  cvt.f32.f16 %f6, %rs399;}

	// end inline asm
	// begin inline asm
	{  cvt.f32.f16 %f7, %rs198;}

	// end inline asm
	// begin inline asm
	{rcp.approx.ftz.f32 %f8, %f7;
}
	// end inline asm
	mul.f32 	%f10, %f6, %f8;
	// begin inline asm
	{  cvt.rn.f16.f32 %rs400, %f10;}

	// end inline asm
	// begin inline asm
	{abs.f16 %rs202,%rs400;
}
	// end inline asm
	mov.b16 	%rs206, 143;
	// begin inline asm
	{ .reg .pred __$temp3;
  setp.lt.f16  __$temp3, %rs202, %rs206;
  selp.u16 %rs204, 1, 0, __$temp3;}
	// end inline asm
	setp.eq.s16 	%p10, %rs204, 0;
	@%p10 bra 	$L__BB0_16;
	// begin inline asm
	{ .reg .pred __$temp3;
  setp.lt.f16  __$temp3, %rs20, %rs202;
  selp.u16 %rs207, 1, 0, __$temp3;}
	// end inline asm
	setp.eq.s16 	%p11, %rs207, 0;
	@%p11 bra 	$L__BB0_16;
	neg.f32 	%f12, %f7;
	fma.rn.f32 	%f13, %f12, %f10, %f6;
	fma.rn.f32 	%f11, %f8, %f13, %f10;
	// begin inline asm
	{  cvt.rn.f16.f32 %rs400, %f11;}

	// end inline asm
$L__BB0_16:
	setp.lt.s32 	%p12, %r31, 1;
	mov.f32 	%f14, 0f3727C5AC;
	// begin inline asm
	{  cvt.rn.f16.f32 %rs211, %f14;}

	// end inline asm
	// begin inline asm
	{add.f16 %rs212,%rs400,%rs211;
}
	// end inline asm
	// begin inline asm
	{  cvt.f32.f16 %f15, %rs212;}

	// end inline asm
	sqrt.rn.f32 	%f17, %f15;
	rcp.rn.f32 	%f16, %f17;
	// begin inline asm
	{  cvt.rn.f16.f32 %rs216, %f16;}

	// end inline asm
	@%p12 bra 	$L__BB0_29;
	and.b32  	%r16, %r31, 15;
	setp.lt.u32 	%p13, %r31, 16;
	mov.b32 	%r42, 0;
	@%p13 bra 	$L__BB0_20;
	and.b32  	%r42, %r31, 2147483632;
	neg.s32 	%r40, %r42;
	add.s64 	%rd49, %rd2, 16;
	add.s64 	%rd48, %rd3, 16;
	add.s64 	%rd47, %rd1, 16;
$L__BB0_19:
	.pragma "nounroll";
	ld.global.u16 	%rs219, [%rd48+-16];
	// begin inline asm
	{mul.f16 %rs217,%rs216,%rs219;
}
	// end inline asm
	ld.global.u16 	%rs221, [%rd49+-16];
	// begin inline asm
	{mul.f16 %rs220,%rs221,%rs217;
}
	// end inline asm
	st.global.u16 	[%rd47+-16], %rs220;
	ld.global.u16 	%rs225, [%rd48+-14];
	// begin inline asm
	{mul.f16 %rs223,%rs216,%rs225;
}
	// end inline asm
	ld.global.u16 	%rs227, [%rd49+-14];
	// begin inline asm
	{mul.f16 %rs226,%rs227,%rs223;
}
	// end inline asm
	st.global.u16 	[%rd47+-14], %rs226;
	ld.global.u16 	%rs231, [%rd48+-12];
	// begin inline asm
	{mul.f16 %rs229,%rs216,%rs231;
}
	// end inline asm
	ld.global.u16 	%rs233, [%rd49+-12];
	// begin inline asm
	{mul.f16 %rs232,%rs233,%rs229;
}
	// end inline asm
	st.global.u16 	[%rd47+-12], %rs232;
	ld.global.u16 	%rs237, [%rd48+-10];
	// begin inline asm
	{mul.f16 %rs235,%rs216,%rs237;
}
	// end inline asm
	ld.global.u16 	%rs239, [%rd49+-10];
	// begin inline asm
	{mul.f16 %rs238,%rs239,%rs235;
}
	// end inline asm
	st.global.u16 	[%rd47+-10], %rs238;
	ld.global.u16 	%rs243, [%rd48+-8];
	// begin inline asm
	{mul.f16 %rs241,%rs216,%rs243;
}
	// end inline asm
	ld.global.u16 	%rs245, [%rd49+-8];
	// begin inline asm
	{mul.f16 %rs244,%rs245,%rs241;
}
	// end inline asm
	st.global.u16 	[%rd47+-8], %rs244;
	ld.global.u16 	%rs249, [%rd48+-6];
	// begin inline asm
	{mul.f16 %rs247,%rs216,%rs249;
}
	// end inline asm
	ld.global.u16 	%rs251, [%rd49+-6];
	// begin inline asm
	{mul.f16 %rs250,%rs251,%rs247;
}
	// end inline asm
	st.global.u16 	[%rd47+-6], %rs250;
	ld.global.u16 	%rs255, [%rd48+-4];
	// begin inline asm
	{mul.f16 %rs253,%rs216,%rs255;
}
	// end inline asm
	ld.global.u16 	%rs257, [%rd49+-4];
	// begin inline asm
	{mul.f16 %rs256,%rs257,%rs253;
}
	// end inline asm
	st.global.u16 	[%rd47+-4], %rs256;
	ld.global.u16 	%rs261, [%rd48+-2];
	// begin inline asm
	{mul.f16 %rs259,%rs216,%rs261;
}
	// end inline asm
	ld.global.u16 	%rs263, [%rd49+-2];
	// begin inline asm
	{mul.f16 %rs262,%rs263,%rs259;
}
	// end inline asm
	st.global.u16 	[%rd47+-2], %rs262;
	ld.global.u16 	%rs267, [%rd48];
	// begin inline asm
	{mul.f16 %rs265,%rs216,%rs267;
}
	// end inline asm
	ld.global.u16 	%rs269, [%rd49];
	// begin inline asm
	{mul.f16 %rs268,%rs269,%rs265;
}
	// end inline asm
	st.global.u16 	[%rd47], %rs268;
	ld.global.u16 	%rs273, [%rd48+2];
	// begin inline asm
	{mul.f16 %rs271,%rs216,%rs273;
}
	// end inline asm
	ld.global.u16 	%rs275, [%rd49+2];
	// begin inline asm
	{mul.f16 %rs274,%rs275,%rs271;
}
	// end inline asm
	st.global.u16 	[%rd47+2], %rs274;
	ld.global.u16 	%rs279, [%rd48+4];
	// begin inline asm
	{mul.f16 %rs277,%rs216,%rs279;
}
	// end inline asm
	ld.global.u16 	%rs281, [%rd49+4];
	// begin inline asm
	{mul.f16 %rs280,%rs281,%rs277;
}
	// end inline asm
	st.global.u16 	[%rd47+4], %rs280;
	ld.global.u16 	%rs285, [%rd48+6];
	// begin inline asm
	{mul.f16 %rs283,%rs216,%rs285;
}
	// end inline asm
	ld.global.u16 	%rs287, [%rd49+6];
	// begin inline asm
	{mul.f16 %rs286,%rs287,%rs283;
}
	// end inline asm
	st.global.u16 	[%rd47+6], %rs286;
	ld.global.u16 	%rs291, [%rd48+8];
	// begin inline asm
	{mul.f16 %rs289,%rs216,%rs291;
}
	// end inline asm
	ld.global.u16 	%rs293, [%rd49+8];
	// begin inline asm
	{mul.f16 %rs292,%rs293,%rs289;
}
	// end inline asm
	st.global.u16 	[%rd47+8], %rs292;
	ld.global.u16 	%rs297, [%rd48+10];
	// begin inline asm
	{mul.f16 %rs295,%rs216,%rs297;
}
	// end inline asm
	ld.global.u16 	%rs299, [%rd49+10];
	// begin inline asm
	{mul.f16 %rs298,%rs299,%rs295;
}
	// end inline asm
	st.global.u16 	[%rd47+10], %rs298;
	ld.global.u16 	%rs303, [%rd48+12];
	// begin inline asm
	{mul.f16 %rs301,%rs216,%rs303;
}
	// end inline asm
	ld.global.u16 	%rs305, [%rd49+12];
	// begin inline asm
	{mul.f16 %rs304,%rs305,%rs301;
}
	// end inline asm
	st.global.u16 	[%rd47+12], %rs304;
	ld.global.u16 	%rs309, [%rd48+14];
	// begin inline asm
	{mul.f16 %rs307,%rs216,%rs309;
}
	// end inline asm
	ld.global.u16 	%rs311, [%rd49+14];
	// begin inline asm
	{mul.f16 %rs310,%rs311,%rs307;
}
	// end inline asm
	st.global.u16 	[%rd47+14], %rs310;
	add.s32 	%r40, %r40, 16;
	add.s64 	%rd49, %rd49, 32;
	add.s64 	%rd48, %rd48, 32;
	add.s64 	%rd47, %rd47, 32;
	setp.ne.s32 	%p14, %r40, 0;
	@%p14 bra 	$L__BB0_19;
$L__BB0_20:
	setp.eq.s32 	%p15, %r16, 0;
	@%p15 bra 	$L__BB0_29;
	and.b32  	%r22, %r31, 7;
	setp.lt.u32 	%p16, %r16, 8;
	@%p16 bra 	$L__BB0_23;
	mul.wide.u32 	%rd36, %r42, 2;
	add.s64 	%rd37, %rd2, %rd36;
	add.s64 	%rd38, %rd3, %rd36;
	ld.global.u16 	%rs315, [%rd38];
	// begin inline asm
	{mul.f16 %rs313,%rs216,%rs315;
}
	// end inline asm
	ld.global.u16 	%rs317, [%rd37];
	// begin inline asm
	{mul.f16 %rs316,%rs317,%rs313;
}
	// end inline asm
	add.s64 	%rd39, %rd1, %rd36;
	st.global.u16 	[%rd39], %rs316;
	ld.global.u16 	%rs321, [%rd38+2];
	// begin inline asm
	{mul.f16 %rs319,%rs216,%rs321;
}
	// end inline asm
	ld.global.u16 	%rs323, [%rd37+2];
	// begin inline asm
	{mul.f16 %rs322,%rs323,%rs319;
}
	// end inline asm
	st.global.u16 	[%rd39+2], %rs322;
	ld.global.u16 	%rs327, [%rd38+4];
	// begin inline asm
	{mul.f16 %rs325,%rs216,%rs327;
}
	// end inline asm
	ld.global.u16 	%rs329, [%rd37+4];
	// begin inline asm
	{mul.f16 %rs328,%rs329,%rs325;
}
	// end inline asm
	st.global.u16 	[%rd39+4], %rs328;
	ld.global.u16 	%rs333, [%rd38+6];
	// begin inline asm
	{mul.f16 %rs331,%rs216,%rs333;
}
	// end inline asm
	ld.global.u16 	%rs335, [%rd37+6];
	// begin inline asm
	{mul.f16 %rs334,%rs335,%rs331;
}
	// end inline asm
	st.global.u16 	[%rd39+6], %rs334;
	ld.global.u16 	%rs339, [%rd38+8];
	// begin inline asm
	{mul.f16 %rs337,%rs216,%rs339;
}
	// end inline asm
	ld.global.u16 	%rs341, [%rd37+8];
	// begin inline asm
	{mul.f16 %rs340,%rs341,%rs337;
}
	// end inline asm
	st.global.u16 	[%rd39+8], %rs340;
	ld.global.u16 	%rs345, [%rd38+10];
	// begin inline asm
	{mul.f16 %rs343,%rs216,%rs345;
}
	// end inline asm
	ld.global.u16 	%rs347, [%rd37+10];
	// begin inline asm
	{mul.f16 %rs346,%rs347,%rs343;
}
	// end inline asm
	st.global.u16 	[%rd39+10], %rs346;
	ld.global.u16 	%rs351, [%rd38+12];
	// begin inline asm
	{mul.f16 %rs349,%rs216,%rs351;
}
	// end inline asm
	ld.global.u16 	%rs353, [%rd37+12];
	// begin inline asm
	{mul.f16 %rs352,%rs353,%rs349;
}
	// end inline asm
	st.global.u16 	[%rd39+12], %rs352;
	ld.global.u16 	%rs357, [%rd38+14];
	// begin inline asm
	{mul.f16 %rs355,%rs216,%rs357;
}
	// end inline asm
	ld.global.u16 	%rs359, [%rd37+14];
	// begin inline asm
	{mul.f16 %rs358,%rs359,%rs355;
}
	// end inline asm
	st.global.u16 	[%rd39+14], %rs358;
	add.s32 	%r42, %r42, 8;
$L__BB0_23:
	setp.eq.s32 	%p17, %r22, 0;
	@%p17 bra 	$L__BB0_29;
	and.b32  	%r25, %r31, 3;
	setp.lt.u32 	%p18, %r22, 4;
	@%p18 bra 	$L__BB0_26;
	mul.wide.u32 	%rd40, %r42, 2;
	add.s64 	%rd41, %rd2, %rd40;
	add.s64 	%rd42, %rd3, %rd40;
	ld.global.u16 	%rs363, [%rd42];
	// begin inline asm
	{mul.f16 %rs361,%rs216,%rs363;
}
	// end inline asm
	ld.global.u16 	%rs365, [%rd41];
	// begin inline asm
	{mul.f16 %rs364,%rs365,%rs361;
}
	// end inline asm
	add.s64 	%rd43, %rd1, %rd40;
	st.global.u16 	[%rd43], %rs364;
	ld.global.u16 	%rs369, [%rd42+2];
	// begin inline asm
	{mul.f16 %rs367,%rs216,%rs369;
}
	// end inline asm
	ld.global.u16 	%rs371, [%rd41+2];
	// begin inline asm
	{mul.f16 %rs370,%rs371,%rs367;
}
	// end inline asm
	st.global.u16 	[%rd43+2], %rs370;
	ld.global.u16 	%rs375, [%rd42+4];
	// begin inline asm
	{mul.f16 %rs373,%rs216,%rs375;
}
	// end inline asm
	ld.global.u16 	%rs377, [%rd41+4];
	// begin inline asm
	{mul.f16 %rs376,%rs377,%rs373;
}
	// end inline asm
	st.global.u16 	[%rd43+4], %rs376;
	ld.global.u16 	%rs381, [%rd42+6];
	// begin inline asm
	{mul.f16 %rs379,%rs216,%rs381;
}
	// end inline asm
	ld.global.u16 	%rs383, [%rd41+6];
	// begin inline asm
	{mul.f16 %rs382,%rs383,%rs379;
}
	// end inline asm
	st.global.u16 	[%rd43+6], %rs382;
	add.s32 	%r42, %r42, 4;
$L__BB0_26:
	setp.eq.s32 	%p19, %r25, 0;
	@%p19 bra 	$L__BB0_29;
	mul.wide.u32 	%rd44, %r42, 2;
	add.s64 	%rd52, %rd1, %rd44;
	add.s64 	%rd51, %rd3, %rd44;
	add.s64 	%rd50, %rd2, %rd44;
	neg.s32 	%r44, %r25;
$L__BB0_28:
	.pragma "nounroll";
	ld.global.u16 	%rs387, [%rd51];
	// begin inline asm
	{mul.f16 %rs385,%rs216,%rs387;
}
	// end inline asm
	ld.global.u16 	%rs389, [%rd50];
	// begin inline asm
	{mul.f16 %rs388,%rs389,%rs385;
}
	// end inline asm
	st.global.u16 	[%rd52], %rs388;
	add.s64 	%rd52, %rd52, 2;
	add.s64 	%rd51, %rd51, 2;
	add.s64 	%rd50, %rd50, 2;
	add.s32 	%r44, %r44, 1;
	setp.ne.s32 	%p20, %r44, 0;
	@%p20 bra 	$L__BB0_28;
$L__BB0_29:
	ret;

}
	// .globl	_Z9rmsnormV2P6__halfS0_S0_i
.visible .entry _Z9rmsnormV2P6__halfS0_S0_i(
	.param .u64 .ptr .align 1 _Z9rmsnormV2P6__halfS0_S0_i_param_0,
	.param .u64 .ptr .align 1 _Z9rmsnormV2P6__halfS0_S0_i_param_1,
	.param .u64 .ptr .align 1 _Z9rmsnormV2P6__halfS0_S0_i_param_2,
	.param .u32 _Z9rmsnormV2P6__halfS0_S0_i_param_3
)
{
	.reg .pred 	%p<35>;
	.reg .b16 	%rs<62>;
	.reg .b32 	%r<118>;
	.reg .b32 	%f<110>;
	.reg .b64 	%rd<85>;

	ld.param.u64 	%rd4, [_Z9rmsnormV2P6__halfS0_S0_i_param_0];
	ld.param.u64 	%rd5, [_Z9rmsnormV2P6__halfS0_S0_i_param_1];
	ld.param.u64 	%rd6, [_Z9rmsnormV2P6__halfS0_S0_i_param_2];
	ld.param.u32 	%r41, [_Z9rmsnormV2P6__halfS0_S0_i_param_3];
	cvta.to.global.u64 	%rd1, %rd4;
	cvta.to.global.u64 	%rd2, %rd6;
	cvta.to.global.u64 	%rd3, %rd5;
	mov.u32 	%r1, %ntid.x;
	div.u32 	%r2, %r41, %r1;
	setp.lt.s32 	%p1, %r2, 1;
	mov.f32 	%f109, 0f00000000;
	@%p1 bra 	$L__BB1_13;
	mov.u32 	%r43, %tid.x;
	mul.lo.s32 	%r3, %r2, %r43;
	and.b32  	%r4, %r2, 15;
	setp.lt.u32 	%p2, %r2, 16;
	mov.f32 	%f109, 0f00000000;
	mov.b32 	%r106, 0;
	@%p2 bra 	$L__BB1_4;
	and.b32  	%r106, %r2, 2147483632;
	neg.s32 	%r112, %r106;
	add.s32 	%r111, %r3, 7;
	mov.f32 	%f109, 0f00000000;
$L__BB1_3:
	.pragma "nounroll";
	add.s32 	%r44, %r111, -7;
	mul.wide.u32 	%rd7, %r44, 2;
	add.s64 	%rd8, %rd3, %rd7;
	ld.global.u16 	%rs2, [%rd8];
	// begin inline asm
	{  cvt.f32.f16 %f30, %rs2;}

	// end inline asm
	fma.rn.f32 	%f46, %f30, %f30, %f109;
	add.s32 	%r45, %r111, -6;
	mul.wide.u32 	%rd9, %r45, 2;
	add.s64 	%rd10, %rd3, %rd9;
	ld.global.u16 	%rs3, [%rd10];
	// begin inline asm
	{  cvt.f32.f16 %f31, %rs3;}

	// end inline asm
	fma.rn.f32 	%f47, %f31, %f31, %f46;
	add.s32 	%r46, %r111, -5;
	mul.wide.u32 	%rd11, %r46, 2;
	add.s64 	%rd12, %rd3, %rd11;
	ld.global.u16 	%rs4, [%rd12];
	// begin inline asm
	{  cvt.f32.f16 %f32, %rs4;}

	// end inline asm
	fma.rn.f32 	%f48, %f32, %f32, %f47;
	add.s32 	%r47, %r111, -4;
	mul.wide.u32 	%rd13, %r47, 2;
	add.s64 	%rd14, %rd3, %rd13;
	ld.global.u16 	%rs5, [%rd14];
	// begin inline asm
	{  cvt.f32.f16 %f33, %rs5;}

	// end inline asm
	fma.rn.f32 	%f49, %f33, %f33, %f48;
	add.s32 	%r48, %r111, -3;
	mul.wide.u32 	%rd15, %r48, 2;
	add.s64 	%rd16, %rd3, %rd15;
	ld.global.u16 	%rs6, [%rd16];
	// begin inline asm
	{  cvt.f32.f16 %f34, %rs6;}

	// end inline asm
	fma.rn.f32 	%f50, %f34, %f34, %f49;
	add.s32 	%r49, %r111, -2;
	mul.wide.u32 	%rd17, %r49, 2;
	add.s64 	%rd18, %rd3, %rd17;
	ld.global.u16 	%rs7, [%rd18];
	// begin inline asm
	{  cvt.f32.f16 %f35, %rs7;}

	// end inline asm
	fma.rn.f32 	%f51, %f35, %f35, %f50;
	add.s32 	%r50, %r111, -1;
	mul.wide.u32 	%rd19, %r50, 2;
	add.s64 	%rd20, %rd3, %rd19;
	ld.global.u16 	%rs8, [%rd20];
	// begin inline asm
	{  cvt.f32.f16 %f36, %rs8;}

	// end inline asm
	fma.rn.f32 	%f52, %f36, %f36, %f51;
	add.s32 	%r51, %r111, 8;
	mul.wide.u32 	%rd21, %r111, 2;
	add.s64 	%rd22, %rd3, %rd21;
	ld.global.u16 	%rs9, [%rd22];
	// begin inline asm
	{  cvt.f32.f16 %f37, %rs9;}

	// end inline asm
	fma.rn.f32 	%f53, %f37, %f37, %f52;
	add.s32 	%r52, %r111, 1;
	mul.wide.u32 	%rd23, %r52, 2;
	add.s64 	%rd24, %rd3, %rd23;
	ld.global.u16 	%rs10, [%rd24];
	// begin inline asm
	{  cvt.f32.f16 %f38, %rs10;}

	// end inline asm
	fma.rn.f32 	%f54, %f38, %f38, %f53;
	add.s32 	%r53, %r111, 2;
	mul.wide.u32 	%rd25, %r53, 2;
	add.s64 	%rd26, %rd3, %rd25;
	ld.global.u16 	%rs11, [%rd26];
	// begin inline asm
	{  cvt.f32.f16 %f39, %rs11;}

	// end inline asm
	fma.rn.f32 	%f55, %f39, %f39, %f54;
	add.s32 	%r54, %r111, 3;
	mul.wide.u32 	%rd27, %r54, 2;
	add.s64 	%rd28, %rd3, %rd27;
	ld.global.u16 	%rs12, [%rd28];
	// begin inline asm
	{  cvt.f32.f16 %f40, %rs12;}

	// end inline asm
	fma.rn.f32 	%f56, %f40, %f40, %f55;
	add.s32 	%r55, %r111, 4;
	mul.wide.u32 	%rd29, %r55, 2;
	add.s64 	%rd30, %rd3, %rd29;
	ld.global.u16 	%rs13, [%rd30];
	// begin inline asm
	{  cvt.f32.f16 %f41, %rs13;}

	// end inline asm
	fma.rn.f32 	%f57, %f41, %f41, %f56;
	add.s32 	%r56, %r111, 5;
	mul.wide.u32 	%rd31, %r56, 2;
	add.s64 	%rd32, %rd3, %rd31;
	ld.global.u16 	%rs14, [%rd32];
	// begin inline asm
	{  cvt.f32.f16 %f42, %rs14;}

	// end inline asm
	fma.rn.f32 	%f58, %f42, %f42, %f57;
	add.s32 	%r57, %r111, 6;
	mul.wide.u32 	%rd33, %r57, 2;
	add.s64 	%rd34, %rd3, %rd33;
	ld.global.u16 	%rs15, [%rd34];
	// begin inline asm
	{  cvt.f32.f16 %f43, %rs15;}

	// end inline asm
	fma.rn.f32 	%f59, %f43, %f43, %f58;
	add.s32 	%r58, %r111, 7;
	mul.wide.u32 	%rd35, %r58, 2;
	add.s64 	%rd36, %rd3, %rd35;
	ld.global.u16 	%rs16, [%rd36];
	// begin inline asm
	{  cvt.f32.f16 %f44, %rs16;}

	// end inline asm
	fma.rn.f32 	%f60, %f44, %f44, %f59;
	mul.wide.u32 	%rd37, %r51, 2;
	add.s64 	%rd38, %rd3, %rd37;
	ld.global.u16 	%rs17, [%rd38];
	// begin inline asm
	{  cvt.f32.f16 %f45, %rs17;}

	// end inline asm
	fma.rn.f32 	%f109, %f45, %f45, %f60;
	add.s32 	%r112, %r112, 16;
	add.s32 	%r111, %r111, 16;
	setp.eq.s32 	%p3, %r112, 0;
	@%p3 bra 	$L__BB1_4;
	bra.uni 	$L__BB1_3;
$L__BB1_4:
	setp.eq.s32 	%p4, %r4, 0;
	@%p4 bra 	$L__BB1_13;
	and.b32  	%r9, %r2, 7;
	setp.lt.u32 	%p5, %r4, 8;
	@%p5 bra 	$L__BB1_7;
	add.s32 	%r59, %r106, %r3;
	mul.wide.u32 	%rd39, %r59, 2;
	add.s64 	%rd40, %rd3, %rd39;
	ld.global.u16 	%rs18, [%rd40];
	// begin inline asm
	{  cvt.f32.f16 %f62, %rs18;}

	// end inline asm
	fma.rn.f32 	%f70, %f62, %f62, %f109;
	add.s32 	%r60, %r59, 1;
	mul.wide.u32 	%rd41, %r60, 2;
	add.s64 	%rd42, %rd3, %rd41;
	ld.global.u16 	%rs19, [%rd42];
	// begin inline asm
	{  cvt.f32.f16 %f63, %rs19;}

	// end inline asm
	fma.rn.f32 	%f71, %f63, %f63, %f70;
	add.s32 	%r61, %r59, 2;
	mul.wide.u32 	%rd43, %r61, 2;
	add.s64 	%rd44, %rd3, %rd43;
	ld.global.u16 	%rs20, [%rd44];
	// begin inline asm
	{  cvt.f32.f16 %f64, %rs20;}

	// end inline asm
	fma.rn.f32 	%f72, %f64, %f64, %f71;
	add.s32 	%r62, %r59, 3;
	mul.wide.u32 	%rd45, %r62, 2;
	add.s64 	%rd46, %rd3, %rd45;
	ld.global.u16 	%rs21, [%rd46];
	// begin inline asm
	{  cvt.f32.f16 %f65, %rs21;}

	// end inline asm
	fma.rn.f32 	%f73, %f65, %f65, %f72;
	add.s32 	%r63, %r59, 4;
	mul.wide.u32 	%rd47, %r63, 2;
	add.s64 	%rd48, %rd3, %rd47;
	ld.global.u16 	%rs22, [%rd48];
	// begin inline asm
	{  cvt.f32.f16 %f66, %rs22;}

	// end inline asm
	fma.rn.f32 	%f74, %f66, %f66, %f73;
	add.s32 	%r64, %r59, 5;
	mul.wide.u32 	%rd49, %r64, 2;
	add.s64 	%rd50, %rd3, %rd49;
	ld.global.u16 	%rs23, [%rd50];
	// begin inline asm
	{  cvt.f32.f16 %f67, %rs23;}

	// end inline asm
	fma.rn.f32 	%f75, %f67, %f67, %f74;
	add.s32 	%r65, %r59, 6;
	mul.wide.u32 	%rd51, %r65, 2;
	add.s64 	%rd52, %rd3, %rd51;
	ld.global.u16 	%rs24, [%rd52];
	// begin inline asm
	{  cvt.f32.f16 %f68, %rs24;}

	// end inline asm
	fma.rn.f32 	%f76, %f68, %f68, %f75;
	add.s32 	%r66, %r59, 7;
	mul.wide.u32 	%rd53, %r66, 2;
	add.s64 	%rd54, %rd3, %rd53;
	ld.global.u16 	%rs25, [%rd54];
	// begin inline asm
	{  cvt.f32.f16 %f69, %rs25;}

	// end inline asm
	fma.rn.f32 	%f109, %f69, %f69, %f76;
	add.s32 	%r106, %r106, 8;
$L__BB1_7:
	setp.eq.s32 	%p6, %r9, 0;
	@%p6 bra 	$L__BB1_13;
	and.b32  	%r12, %r2, 3;
	setp.lt.u32 	%p7, %r9, 4;
	@%p7 bra 	$L__BB1_10;
	add.s32 	%r67, %r106, %r3;
	mul.wide.u32 	%rd55, %r67, 2;
	add.s64 	%rd56, %rd3, %rd55;
	ld.global.u16 	%rs26, [%rd56];
	// begin inline asm
	{  cvt.f32.f16 %f78, %rs26;}

	// end inline asm
	fma.rn.f32 	%f82, %f78, %f78, %f109;
	add.s32 	%r68, %r67, 1;
	mul.wide.u32 	%rd57, %r68, 2;
	add.s64 	%rd58, %rd3, %rd57;
	ld.global.u16 	%rs27, [%rd58];
	// begin inline asm
	{  cvt.f32.f16 %f79, %rs27;}

	// end inline asm
	fma.rn.f32 	%f83, %f79, %f79, %f82;
	add.s32 	%r69, %r67, 2;
	mul.wide.u32 	%rd59, %r69, 2;
	add.s64 	%rd60, %rd3, %rd59;
	ld.global.u16 	%rs28, [%rd60];
	// begin inline asm
	{  cvt.f32.f16 %f80, %rs28;}

	// end inline asm
	fma.rn.f32 	%f84, %f80, %f80, %f83;
	add.s32 	%r70, %r67, 3;
	mul.wide.u32 	%rd61, %r70, 2;
	add.s64 	%rd62, %rd3, %rd61;
	ld.global.u16 	%rs29, [%rd62];
	// begin inline asm
	{  cvt.f32.f16 %f81, %rs29;}

	// end inline asm
	fma.rn.f32 	%f109, %f81, %f81, %f84;
	add.s32 	%r106, %r106, 4;
$L__BB1_10:
	setp.eq.s32 	%p8, %r12, 0;
	@%p8 bra 	$L__BB1_13;
	add.s32 	%r110, %r106, %r3;
	neg.s32 	%r109, %r12;
$L__BB1_12:
	.pragma "nounroll";
	mul.wide.u32 	%rd63, %r110, 2;
	add.s64 	%rd64, %rd3, %rd63;
	ld.global.u16 	%rs30, [%rd64];
	// begin inline asm
	{  cvt.f32.f16 %f85, %rs30;}

	// end inline asm
	fma.rn.f32 	%f109, %f85, %f85, %f109;
	add.s32 	%r110, %r110, 1;
	add.s32 	%r109, %r109, 1;
	setp.ne.s32 	%p9, %r109, 0;
	@%p9 bra 	$L__BB1_12;
$L__BB1_13:
	setp.lt.u32 	%p10, %r1, 2;
	@%p10 bra 	$L__BB1_24;
	shr.u32 	%r71, %r1, 1;
	mov.b32 	%r72, %f109;
	shfl.sync.bfly.b32	%r73|%p11, %r72, %r71, 31, -1;
	mov.b32 	%f86, %r73;
	add.f32 	%f109, %f109, %f86;
	setp.lt.u32 	%p12, %r1, 4;
	@%p12 bra 	$L__BB1_24;
	shr.u32 	%r74, %r1, 2;
	mov.b32 	%r75, %f109;
	shfl.sync.bfly.b32	%r76|%p13, %r75, %r74, 31, -1;
	mov.b32 	%f87, %r76;
	add.f32 	%f109, %f109, %f87;
	setp.lt.u32 	%p14, %r1, 8;
	@%p14 bra 	$L__BB1_24;
	shr.u32 	%r77, %r1, 3;
	mov.b32 	%r78, %f109;
	shfl.sync.bfly.b32	%r79|%p15, %r78, %r77, 31, -1;
	mov.b32 	%f88, %r79;
	add.f32 	%f109, %f109, %f88;
	setp.lt.u32 	%p16, %r1, 16;
	@%p16 bra 	$L__BB1_24;
	shr.u32 	%r80, %r1, 4;
	mov.b32 	%r81, %f109;
	shfl.sync.bfly.b32	%r82|%p17, %r81, %r80, 31, -1;
	mov.b32 	%f89, %r82;
	add.f32 	%f109, %f109, %f89;
	setp.lt.u32 	%p18, %r1, 32;
	@%p18 bra 	$L__BB1_24;
	shr.u32 	%r83, %r1, 5;
	mov.b32 	%r84, %f109;
	shfl.sync.bfly.b32	%r85|%p19, %r84, %r83, 31, -1;
	mov.b32 	%f90, %r85;
	add.f32 	%f109, %f109, %f90;
	setp.lt.u32 	%p20, %r1, 64;
	@%p20 bra 	$L__BB1_24;
	shr.u32 	%r86, %r1, 6;
	mov.b32 	%r87, %f109;
	shfl.sync.bfly.b32	%r88|%p21, %r87, %r86, 31, -1;
	mov.b32 	%f91, %r88;
	add.f32 	%f109, %f109, %f91;
	setp.lt.u32 	%p22, %r1, 128;
	@%p22 bra 	$L__BB1_24;
	shr.u32 	%r89, %r1, 7;
	mov.b32 	%r90, %f109;
	shfl.sync.bfly.b32	%r91|%p23, %r90, %r89, 31, -1;
	mov.b32 	%f92, %r91;
	add.f32 	%f109, %f109, %f92;
	setp.lt.u32 	%p24, %r1, 256;
	@%p24 bra 	$L__BB1_24;
	shr.u32 	%r92, %r1, 8;
	mov.b32 	%r93, %f109;
	shfl.sync.bfly.b32	%r94|%p25, %r93, %r92, 31, -1;
	mov.b32 	%f93, %r94;
	add.f32 	%f109, %f109, %f93;
	setp.lt.u32 	%p26, %r1, 512;
	@%p26 bra 	$L__BB1_24;
	shr.u32 	%r95, %r1, 9;
	mov.b32 	%r96, %f109;
	shfl.sync.bfly.b32	%r97|%p27, %r96, %r95, 31, -1;
	mov.b32 	%f94, %r97;
	add.f32 	%f109, %f109, %f94;
	setp.lt.u32 	%p28, %r1, 1024;
	@%p28 bra 	$L__BB1_24;
	shr.u32 	%r98, %r1, 10;
	mov.b32 	%r99, %f109;
	shfl.sync.bfly.b32	%r100|%p29, %r99, %r98, 31, -1;
	mov.b32 	%f95, %r100;
	add.f32 	%f109, %f109, %f95;
$L__BB1_24:
	setp.lt.s32 	%p30, %r2, 1;
	cvt.rn.f32.s32 	%f96, %r41;
	div.rn.f32 	%f25, %f109, %f96;
	@%p30 bra 	$L__BB1_31;
	add.f32 	%f98, %f25, 0f3727C5AC;
	sqrt.rn.f32 	%f99, %f98;
	rcp.rn.f32 	%f97, %f99;
	mov.u32 	%r102, %tid.x;
	mul.lo.s32 	%r25, %r2, %r102;
	// begin inline asm
	{  cvt.rn.f16.f32 %rs31, %f97;}

	// end inline asm
	and.b32  	%r26, %r2, 3;
	setp.lt.u32 	%p31, %r2, 4;
	mov.b32 	%r115, 0;
	@%p31 bra 	$L__BB1_28;
	and.b32  	%r115, %r2, 2147483644;
	neg.s32 	%r114, %r115;
	add.s32 	%r113, %r25, 3;
$L__BB1_27:
	.pragma "nounroll";
	add.s32 	%r103, %r113, -2;
	add.s32 	%r104, %r113, -3;
	mul.wide.u32 	%rd65, %r104, 2;
	add.s64 	%rd66, %rd2, %rd65;
	add.s64 	%rd67, %rd3, %rd65;
	ld.global.u16 	%rs34, [%rd67];
	// begin inline asm
	{mul.f16 %rs32,%rs31,%rs34;
}
	// end inline asm
	ld.global.u16 	%rs36, [%rd66];
	// begin inline asm
	{mul.f16 %rs35,%rs36,%rs32;
}
	// end inline asm
	add.s64 	%rd68, %rd1, %rd65;
	st.global.u16 	[%rd68], %rs35;
	mul.wide.u32 	%rd69, %r103, 2;
	add.s64 	%rd70, %rd2, %rd69;
	add.s64 	%rd71, %rd3, %rd69;
	ld.global.u16 	%rs40, [%rd71];
	// begin inline asm
	{mul.f16 %rs38,%rs31,%rs40;
}
	// end inline asm
	ld.global.u16 	%rs42, [%rd70];
	// begin inline asm
	{mul.f16 %rs41,%rs42,%rs38;
}
	// end inline asm
	add.s64 	%rd72, %rd1, %rd69;
	st.global.u16 	[%rd72], %rs41;
	add.s32 	%r105, %r113, -1;
	mul.wide.u32 	%rd73, %r105, 2;
	add.s64 	%rd74, %rd2, %rd73;
	add.s64 	%rd75, %rd3, %rd73;
	ld.global.u16 	%rs46, [%rd75];
	// begin inline asm
	{mul.f16 %rs44,%rs31,%rs46;
}
	// end inline asm
	ld.global.u16 	%rs48, [%rd74];
	// begin inline asm
	{mul.f16 %rs47,%rs48,%rs44;
}
	// end inline asm
	add.s64 	%rd76, %rd1, %rd73;
	st.global.u16 	[%rd76], %rs47;
	mul.wide.u32 	%rd77, %r113, 2;
	add.s64 	%rd78, %rd2, %rd77;
	add.s64 	%rd79, %rd3, %rd77;
	ld.global.u16 	%rs52, [%rd79];
	// begin inline asm
	{mul.f16 %rs50,%rs31,%rs52;
}
	// end inline asm
	ld.global.u16 	%rs54, [%rd78];
	// begin inline asm
	{mul.f16 %rs53,%rs54,%rs50;
}
	// end inline asm
	add.s64 	%rd80, %rd1, %rd77;
	st.global.u16 	[%rd80], %rs53;
	add.s32 	%r114, %r114, 4;
	add.s32 	%r113, %r113, 4;
	setp.ne.s32 	%p32, %r114, 0;
	@%p32 bra 	$L__BB1_27;
$L__BB1_28:
	setp.eq.s32 	%p33, %r26, 0;
	@%p33 bra 	$L__BB1_31;
	add.s32 	%r117, %r115, %r25;
	neg.s32 	%r116, %r26;
$L__BB1_30:
	.pragma "nounroll";
	mul.wide.u32 	%rd81, %r117, 2;
	add.s64 	%rd82, %rd2, %rd81;
	add.s64 	%rd83, %rd3, %rd81;
	ld.global.u16 	%rs58, [%rd83];
	// begin inline asm
	{mul.f16 %rs56,%rs31,%rs58;
}
	// end inline asm
	ld.global.u16 	%rs60, [%rd82];
	// begin inline asm
	{mul.f16 %rs59,%rs60,%rs56;
}
	// end inline asm
	add.s64 	%rd84, %rd1, %rd81;
	st.global.u16 	[%rd84], %rs59;
	add.s32 	%r117, %r117, 1;
	add.s32 	%r116, %r116, 1;
	setp.ne.s32 	%p34, %r116, 0;
	@%p34 bra 	$L__BB1_30;
$L__BB1_31:
	ret;

}
	// .globl	_Z9rmsnormV3P6__halfS0_PiS0_i
.visible .entry _Z9rmsnormV3P6__halfS0_PiS0_i(
	.param .u64 .ptr .align 1 _Z9rmsnormV3P6__halfS0_PiS0_i_param_0,
	.param .u64 .ptr .align 1 _Z9rmsnormV3P6__halfS0_PiS0_i_param_1,
	.param .u64 .ptr .align 1 _Z9rmsnormV3P6__halfS0_PiS0_i_param_2,
	.param .u64 .ptr .align 1 _Z9rmsnormV3P6__halfS0_PiS0_i_param_3,
	.param .u32 _Z9rmsnormV3P6__halfS0_PiS0_i_param_4
)
{
	.reg .pred 	%p<35>;
	.reg .b16 	%rs<62>;
	.reg .b32 	%r<120>;
	.reg .b32 	%f<110>;
	.reg .b64 	%rd<89>;

	ld.param.u64 	%rd4, [_Z9rmsnormV3P6__halfS0_PiS0_i_param_0];
	ld.param.u64 	%rd5, [_Z9rmsnormV3P6__halfS0_PiS0_i_param_1];
	ld.param.u64 	%rd6, [_Z9rmsnormV3P6__halfS0_PiS0_i_param_2];
	ld.param.u64 	%rd7, [_Z9rmsnormV3P6__halfS0_PiS0_i_param_3];
	ld.param.u32 	%r41, [_Z9rmsnormV3P6__halfS0_PiS0_i_param_4];
	cvta.to.global.u64 	%rd1, %rd4;
	cvta.to.global.u64 	%rd2, %rd7;
	cvta.to.global.u64 	%rd8, %rd5;
	cvta.to.global.u64 	%rd9, %rd6;
	ld.global.u32 	%r42, [%rd9];
	mul.lo.s32 	%r43, %r42, %r41;
	mul.wide.s32 	%rd10, %r43, 2;
	add.s64 	%rd3, %rd8, %rd10;
	mov.u32 	%r1, %ntid.x;
	div.u32 	%r2, %r41, %r1;
	setp.lt.s32 	%p1, %r2, 1;
	mov.f32 	%f109, 0f00000000;
	@%p1 bra 	$L__BB2_13;
	mov.u32 	%r45, %tid.x;
	mul.lo.s32 	%r3, %r2, %r45;
	and.b32  	%r4, %r2, 15;
	setp.lt.u32 	%p2, %r2, 16;
	mov.f32 	%f109, 0f00000000;
	mov.b32 	%r108, 0;
	@%p2 bra 	$L__BB2_4;
	and.b32  	%r108, %r2, 2147483632;
	neg.s32 	%r114, %r108;
	add.s32 	%r113, %r3, 7;
	mov.f32 	%f109, 0f00000000;
$L__BB2_3:
	.pragma "nounroll";
	add.s32 	%r46, %r113, -7;
	mul.wide.u32 	%rd11, %r46, 2;
	add.s64 	%rd12, %rd3, %rd11;
	ld.global.u16 	%rs2, [%rd12];
	// begin inline asm
	{  cvt.f32.f16 %f30, %rs2;}

	// end inline asm
	fma.rn.f32 	%f46, %f30, %f30, %f109;
	add.s32 	%r47, %r113, -6;
	mul.wide.u32 	%rd13, %r47, 2;
	add.s64 	%rd14, %rd3, %rd13;
	ld.global.u16 	%rs3, [%rd14];
	// begin inline asm
	{  cvt.f32.f16 %f31, %rs3;}

	// end inline asm
	fma.rn.f32 	%f47, %f31, %f31, %f46;
	add.s32 	%r48, %r113, -5;
	mul.wide.u32 	%rd15, %r48, 2;
	add.s64 	%rd16, %rd3, %rd15;
	ld.global.u16 	%rs4, [%rd16];
	// begin inline asm
	{  cvt.f32.f16 %f32, %rs4;}

	// end inline asm
	fma.rn.f32 	%f48, %f32, %f32, %f47;
	add.s32 	%r49, %r113, -4;
	mul.wide.u32 	%rd17, %r49, 2;
	add.s64 	%rd18, %rd3, %rd17;
	ld.global.u16 	%rs5, [%rd18];
	// begin inline asm
	{  cvt.f32.f16 %f33, %rs5;}

	// end inline asm
	fma.rn.f32 	%f49, %f33, %f33, %f48;
	add.s32 	%r50, %r113, -3;
	mul.wide.u32 	%rd19, %r50, 2;
	add.s64 	%rd20, %rd3, %rd19;
	ld.global.u16 	%rs6, [%rd20];
	// begin inline asm
	{  cvt.f32.f16 %f34, %rs6;}

	// end inline asm
	fma.rn.f32 	%f50, %f34, %f34, %f49;
	add.s32 	%r51, %r113, -2;
	mul.wide.u32 	%rd21, %r51, 2;
	add.s64 	%rd22, %rd3, %rd21;
	ld.global.u16 	%rs7, [%rd22];
	// begin inline asm
	{  cvt.f32.f16 %f35, %rs7;}

	// end inline asm
	fma.rn.f32 	%f51, %f35, %f35, %f50;
	add.s32 	%r52, %r113, -1;
	mul.wide.u32 	%rd23, %r52, 2;
	add.s64 	%rd24, %rd3, %rd23;
	ld.global.u16 	%rs8, [%rd24];
	// begin inline asm
	{  cvt.f32.f16 %f36, %rs8;}

	// end inline asm
	fma.rn.f32 	%f52, %f36, %f36, %f51;
	add.s32 	%r53, %r113, 8;
	mul.wide.u32 	%rd25, %r113, 2;
	add.s64 	%rd26, %rd3, %rd25;
	ld.global.u16 	%rs9, [%rd26];
	// begin inline asm
	{  cvt.f32.f16 %f37, %rs9;}

	// end inline asm
	fma.rn.f32 	%f53, %f37, %f37, %f52;
	add.s32 	%r54, %r113, 1;
	mul.wide.u32 	%rd27, %r54, 2;
	add.s64 	%rd28, %rd3, %rd27;
	ld.global.u16 	%rs10, [%rd28];
	// begin inline asm
	{  cvt.f32.f16 %f38, %rs10;}

	// end inline asm
	fma.rn.f32 	%f54, %f38, %f38, %f53;
	add.s32 	%r55, %r113, 2;
	mul.wide.u32 	%rd29, %r55, 2;
	add.s64 	%rd30, %rd3, %rd29;
	ld.global.u16 	%rs11, [%rd30];
	// begin inline asm
	{  cvt.f32.f16 %f39, %rs11;}

	// end inline asm
	fma.rn.f32 	%f55, %f39, %f39, %f54;
	add.s32 	%r56, %r113, 3;
	mul.wide.u32 	%rd31, %r56, 2;
	add.s64 	%rd32, %rd3, %rd31;
	ld.global.u16 	%rs12, [%rd32];
	// begin inline asm
	{  cvt.f32.f16 %f40, %rs12;}

	// end inline asm
	fma.rn.f32 	%f56, %f40, %f40, %f55;
	add.s32 	%r57, %r113, 4;
	mul.wide.u32 	%rd33, %r57, 2;
	add.s64 	%rd34, %rd3, %rd33;
	ld.global.u16 	%rs13, [%rd34];
	// begin inline asm
	{  cvt.f32.f16 %f41, %rs13;}

	// end inline asm
	fma.rn.f32 	%f57, %f41, %f41, %f56;
	add.s32 	%r58, %r113, 5;
	mul.wide.u32 	%rd35, %r58, 2;
	add.s64 	%rd36, %rd3, %rd35;
	ld.global.u16 	%rs14, [%rd36];
	// begin inline asm
	{  cvt.f32.f16 %f42, %rs14;}

	// end inline asm
	fma.rn.f32 	%f58, %f42, %f42, %f57;
	add.s32 	%r59, %r113, 6;
	mul.wide.u32 	%rd37, %r59, 2;
	add.s64 	%rd38, %rd3, %rd37;
	ld.global.u16 	%rs15, [%rd38];
	// begin inline asm
	{  cvt.f32.f16 %f43, %rs15;}

	// end inline asm
	fma.rn.f32 	%f59, %f43, %f43, %f58;
	add.s32 	%r60, %r113, 7;
	mul.wide.u32 	%rd39, %r60, 2;
	add.s64 	%rd40, %rd3, %rd39;
	ld.global.u16 	%rs16, [%rd40];
	// begin inline asm
	{  cvt.f32.f16 %f44, %rs16;}

	// end inline asm
	fma.rn.f32 	%f60, %f44, %f44, %f59;
	mul.wide.u32 	%rd41, %r53, 2;
	add.s64 	%rd42, %rd3, %rd41;
	ld.global.u16 	%rs17, [%rd42];
	// begin inline asm
	{  cvt.f32.f16 %f45, %rs17;}

	// end inline asm
	fma.rn.f32 	%f109, %f45, %f45, %f60;
	add.s32 	%r114, %r114, 16;
	add.s32 	%r113, %r113, 16;
	setp.eq.s32 	%p3, %r114, 0;
	@%p3 bra 	$L__BB2_4;
	bra.uni 	$L__BB2_3;
$L__BB2_4:
	setp.eq.s32 	%p4, %r4, 0;
	@%p4 bra 	$L__BB2_13;
	and.b32  	%r9, %r2, 7;
	setp.lt.u32 	%p5, %r4, 8;
	@%p5 bra 	$L__BB2_7;
	add.s32 	%r61, %r108, %r3;
	mul.wide.u32 	%rd43, %r61, 2;
	add.s64 	%rd44, %rd3, %rd43;
	ld.global.u16 	%rs18, [%rd44];
	// begin inline asm
	{  cvt.f32.f16 %f62, %rs18;}

	// end inline asm
	fma.rn.f32 	%f70, %f62, %f62, %f109;
	add.s32 	%r62, %r61, 1;
	mul.wide.u32 	%rd45, %r62, 2;
	add.s64 	%rd46, %rd3, %rd45;
	ld.global.u16 	%rs19, [%rd46];
	// begin inline asm
	{  cvt.f32.f16 %f63, %rs19;}

	// end inline asm
	fma.rn.f32 	%f71, %f63, %f63, %f70;
	add.s32 	%r63, %r61, 2;
	mul.wide.u32 	%rd47, %r63, 2;
	add.s64 	%rd48, %rd3, %rd47;
	ld.global.u16 	%rs20, [%rd48];
	// begin inline asm
	{  cvt.f32.f16 %f64, %rs20;}

	// end inline asm
	fma.rn.f32 	%f72, %f64, %f64, %f71;
	add.s32 	%r64, %r61, 3;
	mul.wide.u32 	%rd49, %r64, 2;
	add.s64 	%rd50, %rd3, %rd49;
	ld.global.u16 	%rs21, [%rd50];
	// begin inline asm
	{  cvt.f32.f16 %f65, %rs21;}

	// end inline asm
	fma.rn.f32 	%f73, %f65, %f65, %f72;
	add.s32 	%r65, %r61, 4;
	mul.wide.u32 	%rd51, %r65, 2;
	add.s64 	%rd52, %rd3, %rd51;
	ld.global.u16 	%rs22, [%rd52];
	// begin inline asm
	{  cvt.f32.f16 %f66, %rs22;}

	// end inline asm
	fma.rn.f32 	%f74, %f66, %f66, %f73;
	add.s32 	%r66, %r61, 5;
	mul.wide.u32 	%rd53, %r66, 2;
	add.s64 	%rd54, %rd3, %rd53;
	ld.global.u16 	%rs23, [%rd54];
	// begin inline asm
	{  cvt.f32.f16 %f67, %rs23;}

	// end inline asm
	fma.rn.f32 	%f75, %f67, %f67, %f74;
	add.s32 	%r67, %r61, 6;
	mul.wide.u32 	%rd55, %r67, 2;
	add.s64 	%rd56, %rd3, %rd55;
	ld.global.u16 	%rs24, [%rd56];
	// begin inline asm
	{  cvt.f32.f16 %f68, %rs24;}

	// end inline asm
	fma.rn.f32 	%f76, %f68, %f68, %f75;
	add.s32 	%r68, %r61, 7;
	mul.wide.u32 	%rd57, %r68, 2;
	add.s64 	%rd58, %rd3, %rd57;
	ld.global.u16 	%rs25, [%rd58];
	// begin inline asm
	{  cvt.f32.f16 %f69, %rs25;}

	// end inline asm
	fma.rn.f32 	%f109, %f69, %f69, %f76;
	add.s32 	%r108, %r108, 8;
$L__BB2_7:
	setp.eq.s32 	%p6, %r9, 0;
	@%p6 bra 	$L__BB2_13;
	and.b32  	%r12, %r2, 3;
	setp.lt.u32 	%p7, %r9, 4;
	@%p7 bra 	$L__BB2_10;
	add.s32 	%r69, %r108, %r3;
	mul.wide.u32 	%rd59, %r69, 2;
	add.s64 	%rd60, %rd3, %rd59;
	ld.global.u16 	%rs26, [%rd60];
	// begin inline asm
	{  cvt.f32.f16 %f78, %rs26;}

	// end inline asm
	fma.rn.f32 	%f82, %f78, %f78, %f109;
	add.s32 	%r70, %r69, 1;
	mul.wide.u32 	%rd61, %r70, 2;
	add.s64 	%rd62, %rd3, %rd61;
	ld.global.u16 	%rs27, [%rd62];
	// begin inline asm
	{  cvt.f32.f16 %f79, %rs27;}

	// end inline asm
	fma.rn.f32 	%f83, %f79, %f79, %f82;
	add.s32 	%r71, %r69, 2;
	mul.wide.u32 	%rd63, %r71, 2;
	add.s64 	%rd64, %rd3, %rd63;
	ld.global.u16 	%rs28, [%rd64];
	// begin inline asm
	{  cvt.f32.f16 %f80, %rs28;}

	// end inline asm
	fma.rn.f32 	%f84, %f80, %f80, %f83;
	add.s32 	%r72, %r69, 3;
	mul.wide.u32 	%rd65, %r72, 2;
	add.s64 	%rd66, %rd3, %rd65;
	ld.global.u16 	%rs29, [%rd66];
	// begin inline asm
	{  cvt.f32.f16 %f81, %rs29;}

	// end inline asm
	fma.rn.f32 	%f109, %f81, %f81, %f84;
	add.s32 	%r108, %r108, 4;
$L__BB2_10:
	setp.eq.s32 	%p8, %r12, 0;
	@%p8 bra 	$L__BB2_13;
	add.s32 	%r112, %r108, %r3;
	neg.s32 	%r111, %r12;
$L__BB2_12:
	.pragma "nounroll";
	mul.wide.u32 	%rd67, %r112, 2;
	add.s64 	%rd68, %rd3, %rd67;
	ld.global.u16 	%rs30, [%rd68];
	// begin inline asm
	{  cvt.f32.f16 %f85, %rs30;}

	// end inline asm
	fma.rn.f32 	%f109, %f85, %f85, %f109;
	add.s32 	%r112, %r112, 1;
	add.s32 	%r111, %r111, 1;
	setp.ne.s32 	%p9, %r111, 0;
	@%p9 bra 	$L__BB2_12;
$L__BB2_13:
	setp.lt.u32 	%p10, %r1, 2;
	@%p10 bra 	$L__BB2_24;
	shr.u32 	%r73, %r1, 1;
	mov.b32 	%r74, %f109;
	shfl.sync.bfly.b32	%r75|%p11, %r74, %r73, 31, -1;
	mov.b32 	%f86, %r75;
	add.f32 	%f109, %f109, %f86;
	setp.lt.u32 	%p12, %r1, 4;
	@%p12 bra 	$L__BB2_24;
	shr.u32 	%r76, %r1, 2;
	mov.b32 	%r77, %f109;
	shfl.sync.bfly.b32	%r78|%p13, %r77, %r76, 31, -1;
	mov.b32 	%f87, %r78;
	add.f32 	%f109, %f109, %f87;
	setp.lt.u32 	%p14, %r1, 8;
	@%p14 bra 	$L__BB2_24;
	shr.u32 	%r79, %r1, 3;
	mov.b32 	%r80, %f109;
	shfl.sync.bfly.b32	%r81|%p15, %r80, %r79, 31, -1;
	mov.b32 	%f88, %r81;
	add.f32 	%f109, %f109, %f88;
	setp.lt.u32 	%p16, %r1, 16;
	@%p16 bra 	$L__BB2_24;
	shr.u32 	%r82, %r1, 4;
	mov.b32 	%r83, %f109;
	shfl.sync.bfly.b32	%r84|%p17, %r83, %r82, 31, -1;
	mov.b32 	%f89, %r84;
	add.f32 	%f109, %f109, %f89;
	setp.lt.u32 	%p18, %r1, 32;
	@%p18 bra 	$L__BB2_24;
	shr.u32 	%r85, %r1, 5;
	mov.b32 	%r86, %f109;
	shfl.sync.bfly.b32	%r87|%p19, %r86, %r85, 31, -1;
	mov.b32 	%f90, %r87;
	add.f32 	%f109, %f109, %f90;
	setp.lt.u32 	%p20, %r1, 64;
	@%p20 bra 	$L__BB2_24;
	shr.u32 	%r88, %r1, 6;
	mov.b32 	%r89, %f109;
	shfl.sync.bfly.b32	%r90|%p21, %r89, %r88, 31, -1;
	mov.b32 	%f91, %r90;
	add.f32 	%f109, %f109, %f91;
	setp.lt.u32 	%p22, %r1, 128;
	@%p22 bra 	$L__BB2_24;
	shr.u32 	%r91, %r1, 7;
	mov.b32 	%r92, %f109;
	shfl.sync.bfly.b32	%r93|%p23, %r92, %r91, 31, -1;
	mov.b32 	%f92, %r93;
	add.f32 	%f109, %f109, %f92;
	setp.lt.u32 	%p24, %r1, 256;
	@%p24 bra 	$L__BB2_24;
	shr.u32 	%r94, %r1, 8;
	mov.b32 	%r95, %f109;
	shfl.sync.bfly.b32	%r96|%p25, %r95, %r94, 31, -1;
	mov.b32 	%f93, %r96;
	add.f32 	%f109, %f109, %f93;
	setp.lt.u32 	%p26, %r1, 512;
	@%p26 bra 	$L__BB2_24;
	shr.u32 	%r97, %r1, 9;
	mov.b32 	%r98, %f109;
	shfl.sync.bfly.b32	%r99|%p27, %r98, %r97, 31, -1;
	mov.b32 	%f94, %r99;
	add.f32 	%f109, %f109, %f94;
	setp.lt.u32 	%p28, %r1, 1024;
	@%p28 bra 	$L__BB2_24;
	shr.u32 	%r100, %r1, 10;
	mov.b32 	%r101, %f109;
	shfl.sync.bfly.b32	%r102|%p29, %r101, %r100, 31, -1;
	mov.b32 	%f95, %r102;
	add.f32 	%f109, %f109, %f95;
$L__BB2_24:
	setp.lt.s32 	%p30, %r2, 1;
	cvt.rn.f32.s32 	%f96, %r41;
	div.rn.f32 	%f25, %f109, %f96;
	@%p30 bra 	$L__BB2_31;
	add.f32 	%f98, %f25, 0f3727C5AC;
	sqrt.rn.f32 	%f99, %f98;
	rcp.rn.f32 	%f97, %f99;
	mov.u32 	%r104, %tid.x;
	mul.lo.s32 	%r25, %r2, %r104;
	// begin inline asm
	{  cvt.rn.f16.f32 %rs31, %f97;}

	// end inline asm
	and.b32  	%r26, %r2, 3;
	setp.lt.u32 	%p31, %r2, 4;
	mov.b32 	%r117, 0;
	@%p31 bra 	$L__BB2_28;
	and.b32  	%r117, %r2, 2147483644;
	neg.s32 	%r116, %r117;
	add.s32 	%r115, %r25, 3;
$L__BB2_27:
	.pragma "nounroll";
	add.s32 	%r105, %r115, -2;
	add.s32 	%r106, %r115, -3;
	mul.wide.u32 	%rd69, %r106, 2;
	add.s64 	%rd70, %rd2, %rd69;
	add.s64 	%rd71, %rd3, %rd69;
	ld.global.u16 	%rs34, [%rd71];
	// begin inline asm
	{mul.f16 %rs32,%rs31,%rs34;
}
	// end inline asm
	ld.global.u16 	%rs36, [%rd70];
	// begin inline asm
	{mul.f16 %rs35,%rs36,%rs32;
}
	// end inline asm
	add.s64 	%rd72, %rd1, %rd69;
	st.global.u16 	[%rd72], %rs35;
	mul.wide.u32 	%rd73, %r105, 2;
	add.s64 	%rd74, %rd2, %rd73;
	add.s64 	%rd75, %rd3, %rd73;
	ld.global.u16 	%rs40, [%rd75];
	// begin inline asm
	{mul.f16 %rs38,%rs31,%rs40;
}
	// end inline asm
	ld.global.u16 	%rs42, [%rd74];
	// begin inline asm
	{mul.f16 %rs41,%rs42,%rs38;
}
	// end inline asm
	add.s64 	%rd76, %rd1, %rd73;
	st.global.u16 	[%rd76], %rs41;
	add.s32 	%r107, %r115, -1;
	mul.wide.u32 	%rd77, %r107, 2;
	add.s64 	%rd78, %rd2, %rd77;
	add.s64 	%rd79, %rd3, %rd77;
	ld.global.u16 	%rs46, [%rd79];
	// begin inline asm
	{mul.f16 %rs44,%rs31,%rs46;
}
	// end inline asm
	ld.global.u16 	%rs48, [%rd78];
	// begin inline asm
	{mul.f16 %rs47,%rs48,%rs44;
}
	// end inline asm
	add.s64 	%rd80, %rd1, %rd77;
	st.global.u16 	[%rd80], %rs47;
	mul.wide.u32 	%rd81, %r115, 2;
	add.s64 	%rd82, %rd2, %rd81;
	add.s64 	%rd83, %rd3, %rd81;
	ld.global.u16 	%rs52, [%rd83];
	// begin inline asm
	{mul.f16 %rs50,%rs31,%rs52;
}
	// end inline asm
	ld.global.u16 	%rs54, [%rd82];
	// begin inline asm
	{mul.f16 %rs53,%rs54,%rs50;
}
	// end inline asm
	add.s64 	%rd84, %rd1, %rd81;
	st.global.u16 	[%rd84], %rs53;
	add.s32 	%r116, %r116, 4;
	add.s32 	%r115, %r115, 4;
	setp.ne.s32 	%p32, %r116, 0;
	@%p32 bra 	$L__BB2_27;
$L__BB2_28:
	setp.eq.s32 	%p33, %r26, 0;
	@%p33 bra 	$L__BB2_31;
	add.s32 	%r119, %r117, %r25;
	neg.s32 	%r118, %r26;
$L__BB2_30:
	.pragma "nounroll";
	mul.wide.u32 	%rd85, %r119, 2;
	add.s64 	%rd86, %rd2, %rd85;
	add.s64 	%rd87, %rd3, %rd85;
	ld.global.u16 	%rs58, [%rd87];
	// begin inline asm
	{mul.f16 %rs56,%rs31,%rs58;
}
	// end inline asm
	ld.global.u16 	%rs60, [%rd86];
	// begin inline asm
	{mul.f16 %rs59,%rs60,%rs56;
}
	// end inline asm
	add.s64 	%rd88, %rd1, %rd85;
	st.global.u16 	[%rd88], %rs59;
	add.s32 	%r119, %r119, 1;
	add.s32 	%r118, %r118, 1;
	setp.ne.s32 	%p34, %r118, 0;
	@%p34 bra 	$L__BB2_30;
$L__BB2_31:
	ret;

}
	// .globl	_Z7softmaxP6__halfi
.visible .entry _Z7softmaxP6__halfi(
	.param .u64 .ptr .align 1 _Z7softmaxP6__halfi_param_0,
	.param .u32 _Z7softmaxP6__halfi_param_1
)
{
	.reg .pred 	%p<63>;
	.reg .b16 	%rs<340>;
	.reg .b32 	%r<90>;
	.reg .b32 	%f<210>;
	.reg .b64 	%rd<35>;

	ld.param.u64 	%rd17, [_Z7softmaxP6__halfi_param_0];
	ld.param.u32 	%r39, [_Z7softmaxP6__halfi_param_1];
	cvta.to.global.u64 	%rd1, %rd17;
	ld.global.u16 	%rs326, [%rd1];
	setp.lt.s32 	%p1, %r39, 2;
	@%p1 bra 	$L__BB3_14;
	add.s32 	%r1, %r39, -1;
	add.s32 	%r41, %r39, -2;
	and.b32  	%r2, %r1, 15;
	setp.lt.u32 	%p2, %r41, 15;
	mov.b32 	%r80, 1;
	@%p2 bra 	$L__BB3_5;
	and.b32  	%r43, %r1, -16;
	neg.s32 	%r78, %r43;
	add.s64 	%rd30, %rd1, 16;
	mov.b32 	%r77, 0;
$L__BB3_3:
	.pragma "nounroll";
	ld.global.u16 	%rs50, [%rd30+-14];
	// begin inline asm
	{ .reg .pred __$temp3;
  setp.gt.f16  __$temp3, %rs50, %rs326;
  selp.u16 %rs49, 1, 0, __$temp3;}
	// end inline asm
	setp.eq.s16 	%p3, %rs49, 0;
	selp.b16 	%rs54, %rs326, %rs50, %p3;
	ld.global.u16 	%rs53, [%rd30+-12];
	// begin inline asm
	{ .reg .pred __$temp3;
  setp.gt.f16  __$temp3, %rs53, %rs54;
  selp.u16 %rs52, 1, 0, __$temp3;}
	// end inline asm
	setp.eq.s16 	%p4, %rs52, 0;
	selp.b16 	%rs57, %rs54, %rs53, %p4;
	ld.global.u16 	%rs56, [%rd30+-10];
	// begin inline asm
	{ .reg .pred __$temp3;
  setp.gt.f16  __$temp3, %rs56, %rs57;
  selp.u16 %rs55, 1, 0, __$temp3;}
	// end inline asm
	setp.eq.s16 	%p5, %rs55, 0;
	selp.b16 	%rs60, %rs57, %rs56, %p5;
	ld.global.u16 	%rs59, [%rd30+-8];
	// begin inline asm
	{ .reg .pred __$temp3;
  setp.gt.f16  __$temp3, %rs59, %rs60;
  selp.u16 %rs58, 1, 0, __$temp3;}
	// end inline asm
	setp.eq.s16 	%p6, %rs58, 0;
	selp.b16 	%rs63, %rs60, %rs59, %p6;
	ld.global.u16 	%rs62, [%rd30+-6];
	// begin inline asm
	{ .reg .pred __$temp3;
  setp.gt.f16  __$temp3, %rs62, %rs63;
  selp.u16 %rs61, 1, 0, __$temp3;}
	// end inline asm
	setp.eq.s16 	%p7, %rs61, 0;
	selp.b16 	%rs66, %rs63, %rs62, %p7;
	ld.global.u16 	%rs65, [%rd30+-4];
	// begin inline asm
	{ .reg .pred __$temp3;
  setp.gt.f16  __$temp3, %rs65, %rs66;
  selp.u16 %rs64, 1, 0, __$temp3;}
	// end inline asm
	setp.eq.s16 	%p8, %rs64, 0;
	selp.b16 	%rs69, %rs66, %rs65, %p8;
	ld.global.u16 	%rs68, [%rd30+-2];
	// begin inline asm
	{ .reg .pred __$temp3;
  setp.gt.f16  __$temp3, %rs68, %rs69;
  selp.u16 %rs67, 1, 0, __$temp3;}
	// end inline asm
	setp.eq.s16 	%p9, %rs67, 0;
	selp.b16 	%rs72, %rs69, %rs68, %p9;
	ld.global.u16 	%rs71, [%rd30];
	// begin inline asm
	{ .reg .pred __$temp3;
  setp.gt.f16  __$temp3, %rs71, %rs72;
  selp.u16 %rs70, 1, 0, __$temp3;}
	// end inline asm
	setp.eq.s16 	%p10, %rs70, 0;
	selp.b16 	%rs75, %rs72, %rs71, %p10;
	ld.global.u16 	%rs74, [%rd30+2];
	// begin inline asm
	{ .reg .pred __$temp3;
  setp.gt.f16  __$temp3, %rs74, %rs75;
  selp.u16 %rs73, 1, 0, __$temp3;}
	// end inline asm
	setp.eq.s16 	%p11, %rs73, 0;
	selp.b16 	%rs78, %rs75, %rs74, %p11;
	ld.global.u16 	%rs77, [%rd30+4];
	// begin inline asm
	{ .reg .pred __$temp3;
  setp.gt.f16  __$temp3, %rs77, %rs78;
  selp.u16 %rs76, 1, 0, __$temp3;}
	// end inline asm
	setp.eq.s16 	%p12, %rs76, 0;
	selp.b16 	%rs81, %rs78, %rs77, %p12;
	ld.global.u16 	%rs80, [%rd30+6];
	// begin inline asm
	{ .reg .pred __$temp3;
  setp.gt.f16  __$temp3, %rs80, %rs81;
  selp.u16 %rs79, 1, 0, __$temp3;}
	// end inline asm
	setp.eq.s16 	%p13, %rs79, 0;
	selp.b16 	%rs84, %rs81, %rs80, %p13;
	ld.global.u16 	%rs83, [%rd30+8];
	// begin inline asm
	{ .reg .pred __$temp3;
  setp.gt.f16  __$temp3, %rs83, %rs84;
  selp.u16 %rs82, 1, 0, __$temp3;}
	// end inline asm
	setp.eq.s16 	%p14, %rs82, 0;
	selp.b16 	%rs87, %rs84, %rs83, %p14;
	ld.global.u16 	%rs86, [%rd30+10];
	// begin inline asm
	{ .reg .pred __$temp3;
  setp.gt.f16  __$temp3, %rs86, %rs87;
  selp.u16 %rs85, 1, 0, __$temp3;}
	// end inline asm
	setp.eq.s16 	%p15, %rs85, 0;
	selp.b16 	%rs90, %rs87, %rs86, %p15;
	ld.global.u16 	%rs89, [%rd30+12];
	// begin inline asm
	{ .reg .pred __$temp3;
  setp.gt.f16  __$temp3, %rs89, %rs90;
  selp.u16 %rs88, 1, 0, __$temp3;}
	// end inline asm
	setp.eq.s16 	%p16, %rs88, 0;
	selp.b16 	%rs93, %rs90, %rs89, %p16;
	ld.global.u16 	%rs92, [%rd30+14];
	// begin inline asm
	{ .reg .pred __$temp3;
  setp.gt.f16  __$temp3, %rs92, %rs93;
  selp.u16 %rs91, 1, 0, __$temp3;}
	// end inline asm
	setp.eq.s16 	%p17, %rs91, 0;
	selp.b16 	%rs96, %rs93, %rs92, %p17;
	ld.global.u16 	%rs95, [%rd30+16];
	// begin inline asm
	{ .reg .pred __$temp3;
  setp.gt.f16  __$temp3, %rs95, %rs96;
  selp.u16 %rs94, 1, 0, __$temp3;}
	// end inline asm
	setp.eq.s16 	%p18, %rs94, 0;
	selp.b16 	%rs326, %rs96, %rs95, %p18;
	add.s32 	%r78, %r78, 16;
	add.s32 	%r77, %r77, 16;
	add.s64 	%rd30, %rd30, 32;
	setp.ne.s32 	%p19, %r78, 0;
	@%p19 bra 	$L__BB3_3;
	add.s32 	%r80, %r77, 1;
$L__BB3_5:
	setp.eq.s32 	%p20, %r2, 0;
	@%p20 bra 	$L__BB3_14;
	and.b32  	%r10, %r1, 7;
	setp.lt.u32 	%p21, %r2, 8;
	@%p21 bra 	$L__BB3_8;
	mul.wide.u32 	%rd18, %r80, 2;
	add.s64 	%rd19, %rd1, %rd18;
	ld.global.u16 	%rs99, [%rd19];
	// begin inline asm
	{ .reg .pred __$temp3;
  setp.gt.f16  __$temp3, %rs99, %rs326;
  selp.u16 %rs98, 1, 0, __$temp3;}
	// end inline asm
	setp.eq.s16 	%p22, %rs98, 0;
	selp.b16 	%rs103, %rs326, %rs99, %p22;
	ld.global.u16 	%rs102, [%rd19+2];
	// begin inline asm
	{ .reg .pred __$temp3;
  setp.gt.f16  __$temp3, %rs102, %rs103;
  selp.u16 %rs101, 1, 0, __$temp3;}
	// end inline asm
	setp.eq.s16 	%p23, %rs101, 0;
	selp.b16 	%rs106, %rs103, %rs102, %p23;
	ld.global.u16 	%rs105, [%rd19+4];
	// begin inline asm
	{ .reg .pred __$temp3;
  setp.gt.f16  __$temp3, %rs105, %rs106;
  selp.u16 %rs104, 1, 0, __$temp3;}
	// end inline asm
	setp.eq.s16 	%p24, %rs104, 0;
	selp.b16 	%rs109, %rs106, %rs105, %p24;
	ld.global.u16 	%rs108, [%rd19+6];
	// begin inline asm
	{ .reg .pred __$temp3;
  setp.gt.f16  __$temp3, %rs108, %rs109;
  selp.u16 %rs107, 1, 0, __$temp3;}
	// end inline asm
	setp.eq.s16 	%p25, %rs107, 0;
	selp.b16 	%rs112, %rs109, %rs108, %p25;
	ld.global.u16 	%rs111, [%rd19+8];
	// begin inline asm
	{ .reg .pred __$temp3;
  setp.gt.f16  __$temp3, %rs111, %rs112;
  selp.u16 %rs110, 1, 0, __$temp3;}
	// end inline asm
	setp.eq.s16 	%p26, %rs110, 0;
	selp.b16 	%rs115, %rs112, %rs111, %p26;
	ld.global.u16 	%rs114, [%rd19+10];
	// begin inline asm
	{ .reg .pred __$temp3;
  setp.gt.f16  __$temp3, %rs114, %rs115;
  selp.u16 %rs113, 1, 0, __$temp3;}
	// end inline asm
	setp.eq.s16 	%p27, %rs113, 0;
	selp.b16 	%rs118, %rs115, %rs114, %p27;
	ld.global.u16 	%rs117, [%rd19+12];
	// begin inline asm
	{ .reg .pred __$temp3;
  setp.gt.f16  __$temp3, %rs117, %rs118;
  selp.u16 %rs116, 1, 0, __$temp3;}
	// end inline asm
	setp.eq.s16 	%p28, %rs116, 0;
	selp.b16 	%rs121, %rs118, %rs117, %p28;
	ld.global.u16 	%rs120, [%rd19+14];
	// begin inline asm
	{ .reg .pred __$temp3;
  setp.gt.f16  __$temp3, %rs120, %rs121;
  selp.u16 %rs119, 1, 0, __$temp3;}
	// end inline asm
	setp.eq.s16 	%p29, %rs119, 0;
	selp.b16 	%rs326, %rs121, %rs120, %p29;
	add.s32 	%r80, %r80, 8;
$L__BB3_8:
	setp.eq.s32 	%p30, %r10, 0;
	@%p30 bra 	$L__BB3_14;
	and.b32  	%r13, %r1, 3;
	setp.lt.u32 	%p31, %r10, 4;
	@%p31 bra 	$L__BB3_11;
	mul.wide.u32 	%rd20, %r80, 2;
	add.s64 	%rd21, %rd1, %rd20;
	ld.global.u16 	%rs124, [%rd21];
	// begin inline asm
	{ .reg .pred __$temp3;
  setp.gt.f16  __$temp3, %rs124, %rs326;
  selp.u16 %rs123, 1, 0, __$temp3;}
	// end inline asm
	setp.eq.s16 	%p32, %rs123, 0;
	selp.b16 	%rs128, %rs326, %rs124, %p32;
	ld.global.u16 	%rs127, [%rd21+2];
	// begin inline asm
	{ .reg .pred __$temp3;
  setp.gt.f16  __$temp3, %rs127, %rs128;
  selp.u16 %rs126, 1, 0, __$temp3;}
	// end inline asm
	setp.eq.s16 	%p33, %rs126, 0;
	selp.b16 	%rs131, %rs128, %rs127, %p33;
	ld.global.u16 	%rs130, [%rd21+4];
	// begin inline asm
	{ .reg .pred __$temp3;
  setp.gt.f16  __$temp3, %rs130, %rs131;
  selp.u16 %rs129, 1, 0, __$temp3;}
	// end inline asm
	setp.eq.s16 	%p34, %rs129, 0;
	selp.b16 	%rs134, %rs131, %rs130, %p34;
	ld.global.u16 	%rs133, [%rd21+6];
	// begin inline asm
	{ .reg .pred __$temp3;
  setp.gt.f16  __$temp3, %rs133, %rs134;
  selp.u16 %rs132, 1, 0, __$temp3;}
	// end inline asm
	setp.eq.s16 	%p35, %rs132, 0;
	selp.b16 	%rs326, %rs134, %rs133, %p35;
	add.s32 	%r80, %r80, 4;
$L__BB3_11:
	setp.eq.s32 	%p36, %r13, 0;
	@%p36 bra 	$L__BB3_14;
	mul.wide.u32 	%rd22, %r80, 2;
	add.s64 	%rd31, %rd1, %rd22;
	neg.s32 	%r82, %r13;
$L__BB3_13:
	.pragma "nounroll";
	ld.global.u16 	%rs136, [%rd31];
	// begin inline asm
	{ .reg .pred __$temp3;
  setp.gt.f16  __$temp3, %rs136, %rs326;
  selp.u16 %rs135, 1, 0, __$temp3;}
	// end inline asm
	setp.eq.s16 	%p37, %rs135, 0;
	selp.b16 	%rs326, %rs326, %rs136, %p37;
	add.s64 	%rd31, %rd31, 2;
	add.s32 	%r82, %r82, 1;
	setp.ne.s32 	%p38, %r82, 0;
	@%p38 bra 	$L__BB3_13;
$L__BB3_14:
	mov.f32 	%f13, 0f00000000;
	// begin inline asm
	{  cvt.rn.f16.f32 %rs138, %f13;}

	// end inline asm
	setp.lt.s32 	%p39, %r39, 1;
	mov.u16 	%rs333, %rs138;
	@%p39 bra 	$L__BB3_26;
	and.b32  	%r19, %r39, 7;
	setp.lt.u32 	%p40, %r39, 8;
	mov.b32 	%r83, 0;
	mov.u16 	%rs333, %rs138;
	@%p40 bra 	$L__BB3_18;
	and.b32  	%r83, %r39, 2147483640;
	neg.s32 	%r86, %r83;
	add.s64 	%rd32, %rd1, 8;
	mov.u16 	%rs333, %rs138;
$L__BB3_17:
	.pragma "nounroll";
	ld.global.u16 	%rs141, [%rd32+-8];
	// begin inline asm
	{sub.f16 %rs140,%rs141,%rs326;
}
	// end inline asm
	// begin inline asm
	{  cvt.f32.f16 %f14, %rs140;}

	// end inline asm
	fma.rn.f32 	%f30, %f14, 0f3BBB989D, 0f3F000000;
	cvt.sat.f32.f32 	%f31, %f30;
	mov.f32 	%f32, 0f4B400001;
	mov.f32 	%f33, 0f437C0000;
	fma.rm.f32 	%f34, %f31, %f33, %f32;
	add.f32 	%f35, %f34, 0fCB40007F;
	neg.f32 	%f36, %f35;
	fma.rn.f32 	%f37, %f14, 0f3FB8AA3B, %f36;
	fma.rn.f32 	%f38, %f14, 0f32A57060, %f37;
	mov.b32 	%r45, %f34;
	shl.b32 	%r46, %r45, 23;
	mov.b32 	%f39, %r46;
	ex2.approx.ftz.f32 	%f40, %f38;
	mul.f32 	%f15, %f40, %f39;
	// begin inline asm
	{  cvt.rn.f16.f32 %rs144, %f15;}

	// end inline asm
	st.global.u16 	[%rd32+-8], %rs144;
	// begin inline asm
	{add.f16 %rs145,%rs333,%rs144;
}
	// end inline asm
	ld.global.u16 	%rs149, [%rd32+-6];
	// begin inline asm
	{sub.f16 %rs148,%rs149,%rs326;
}
	// end inline asm
	// begin inline asm
	{  cvt.f32.f16 %f16, %rs148;}

	// end inline asm
	fma.rn.f32 	%f41, %f16, 0f3BBB989D, 0f3F000000;
	cvt.sat.f32.f32 	%f42, %f41;
	fma.rm.f32 	%f43, %f42, %f33, %f32;
	add.f32 	%f44, %f43, 0fCB40007F;
	neg.f32 	%f45, %f44;
	fma.rn.f32 	%f46, %f16, 0f3FB8AA3B, %f45;
	fma.rn.f32 	%f47, %f16, 0f32A57060, %f46;
	mov.b32 	%r47, %f43;
	shl.b32 	%r48, %r47, 23;
	mov.b32 	%f48, %r48;
	ex2.approx.ftz.f32 	%f49, %f47;
	mul.f32 	%f17, %f49, %f48;
	// begin inline asm
	{  cvt.rn.f16.f32 %rs152, %f17;}

	// end inline asm
	st.global.u16 	[%rd32+-6], %rs152;
	// begin inline asm
	{add.f16 %rs153,%rs145,%rs152;
}
	// end inline asm
	ld.global.u16 	%rs157, [%rd32+-4];
	// begin inline asm
	{sub.f16 %rs156,%rs157,%rs326;
}
	// end inline asm
	// begin inline asm
	{  cvt.f32.f16 %f18, %rs156;}

	// end inline asm
	fma.rn.f32 	%f50, %f18, 0f3BBB989D, 0f3F000000;
	cvt.sat.f32.f32 	%f51, %f50;
	fma.rm.f32 	%f52, %f51, %f33, %f32;
	add.f32 	%f53, %f52, 0fCB40007F;
	neg.f32 	%f54, %f53;
	fma.rn.f32 	%f55, %f18, 0f3FB8AA3B, %f54;
	fma.rn.f32 	%f56, %f18, 0f32A57060, %f55;
	mov.b32 	%r49, %f52;
	shl.b32 	%r50, %r49, 23;
	mov.b32 	%f57, %r50;
	ex2.approx.ftz.f32 	%f58, %f56;
	mul.f32 	%f19, %f58, %f57;
	// begin inline asm
	{  cvt.rn.f16.f32 %rs160, %f19;}

	// end inline asm
	st.global.u16 	[%rd32+-4], %rs160;
	// begin inline asm
	{add.f16 %rs161,%rs153,%rs160;
}
	// end inline asm
	ld.global.u16 	%rs165, [%rd32+-2];
	// begin inline asm
	{sub.f16 %rs164,%rs165,%rs326;
}
	// end inline asm
	// begin inline asm
	{  cvt.f32.f16 %f20, %rs164;}

	// end inline asm
	fma.rn.f32 	%f59, %f20, 0f3BBB989D, 0f3F000000;
	cvt.sat.f32.f32 	%f60, %f59;
	fma.rm.f32 	%f61, %f60, %f33, %f32;
	add.f32 	%f62, %f61, 0fCB40007F;
	neg.f32 	%f63, %f62;
	fma.rn.f32 	%f64, %f20, 0f3FB8AA3B, %f63;
	fma.rn.f32 	%f65, %f20, 0f32A57060, %f64;
	mov.b32 	%r51, %f61;
	shl.b32 	%r52, %r51, 23;
	mov.b32 	%f66, %r52;
	ex2.approx.ftz.f32 	%f67, %f65;
	mul.f32 	%f21, %f67, %f66;
	// begin inline asm
	{  cvt.rn.f16.f32 %rs168, %f21;}

	// end inline asm
	st.global.u16 	[%rd32+-2], %rs168;
	// begin inline asm
	{add.f16 %rs169,%rs161,%rs168;
}
	// end inline asm
	ld.global.u16 	%rs173, [%rd32];
	// begin inline asm
	{sub.f16 %rs172,%rs173,%rs326;
}
	// end inline asm
	// begin inline asm
	{  cvt.f32.f16 %f22, %rs172;}

	// end inline asm
	fma.rn.f32 	%f68, %f22, 0f3BBB989D, 0f3F000000;
	cvt.sat.f32.f32 	%f69, %f68;
	fma.rm.f32 	%f70, %f69, %f33, %f32;
	add.f32 	%f71, %f70, 0fCB40007F;
	neg.f32 	%f72, %f71;
	fma.rn.f32 	%f73, %f22, 0f3FB8AA3B, %f72;
	fma.rn.f32 	%f74, %f22, 0f32A57060, %f73;
	mov.b32 	%r53, %f70;
	shl.b32 	%r54, %r53, 23;
	mov.b32 	%f75, %r54;
	ex2.approx.ftz.f32 	%f76, %f74;
	mul.f32 	%f23, %f76, %f75;
	// begin inline asm
	{  cvt.rn.f16.f32 %rs176, %f23;}

	// end inline asm
	st.global.u16 	[%rd32], %rs176;
	// begin inline asm
	{add.f16 %rs177,%rs169,%rs176;
}
	// end inline asm
	ld.global.u16 	%rs181, [%rd32+2];
	// begin inline asm
	{sub.f16 %rs180,%rs181,%rs326;
}
	// end inline asm
	// begin inline asm
	{  cvt.f32.f16 %f24, %rs180;}

	// end inline asm
	fma.rn.f32 	%f77, %f24, 0f3BBB989D, 0f3F000000;
	cvt.sat.f32.f32 	%f78, %f77;
	fma.rm.f32 	%f79, %f78, %f33, %f32;
	add.f32 	%f80, %f79, 0fCB40007F;
	neg.f32 	%f81, %f80;
	fma.rn.f32 	%f82, %f24, 0f3FB8AA3B, %f81;
	fma.rn.f32 	%f83, %f24, 0f32A57060, %f82;
	mov.b32 	%r55, %f79;
	shl.b32 	%r56, %r55, 23;
	mov.b32 	%f84, %r56;
	ex2.approx.ftz.f32 	%f85, %f83;
	mul.f32 	%f25, %f85, %f84;
	// begin inline asm
	{  cvt.rn.f16.f32 %rs184, %f25;}

	// end inline asm
	st.global.u16 	[%rd32+2], %rs184;
	// begin inline asm
	{add.f16 %rs185,%rs177,%rs184;
}
	// end inline asm
	ld.global.u16 	%rs189, [%rd32+4];
	// begin inline asm
	{sub.f16 %rs188,%rs189,%rs326;
}
	// end inline asm
	// begin inline asm
	{  cvt.f32.f16 %f26, %rs188;}

	// end inline asm
	fma.rn.f32 	%f86, %f26, 0f3BBB989D, 0f3F000000;
	cvt.sat.f32.f32 	%f87, %f86;
	fma.rm.f32 	%f88, %f87, %f33, %f32;
	add.f32 	%f89, %f88, 0fCB40007F;
	neg.f32 	%f90, %f89;
	fma.rn.f32 	%f91, %f26, 0f3FB8AA3B, %f90;
	fma.rn.f32 	%f92, %f26, 0f32A57060, %f91;
	mov.b32 	%r57, %f88;
	shl.b32 	%r58, %r57, 23;
	mov.b32 	%f93, %r58;
	ex2.approx.ftz.f32 	%f94, %f92;
	mul.f32 	%f27, %f94, %f93;
	// begin inline asm
	{  cvt.rn.f16.f32 %rs192, %f27;}

	// end inline asm
	st.global.u16 	[%rd32+4], %rs192;
	// begin inline asm
	{add.f16 %rs193,%rs185,%rs192;
}
	// end inline asm
	ld.global.u16 	%rs197, [%rd32+6];
	// begin inline asm
	{sub.f16 %rs196,%rs197,%rs326;
}
	// end inline asm
	// begin inline asm
	{  cvt.f32.f16 %f28, %rs196;}

	// end inline asm
	fma.rn.f32 	%f95, %f28, 0f3BBB989D, 0f3F000000;
	cvt.sat.f32.f32 	%f96, %f95;
	fma.rm.f32 	%f97, %f96, %f33, %f32;
	add.f32 	%f98, %f97, 0fCB40007F;
	neg.f32 	%f99, %f98;
	fma.rn.f32 	%f100, %f28, 0f3FB8AA3B, %f99;
	fma.rn.f32 	%f101, %f28, 0f32A57060, %f100;
	mov.b32 	%r59, %f97;
	shl.b32 	%r60, %r59, 23;
	mov.b32 	%f102, %r60;
	ex2.approx.ftz.f32 	%f103, %f101;
	mul.f32 	%f29, %f103, %f102;
	// begin inline asm
	{  cvt.rn.f16.f32 %rs200, %f29;}

	// end inline asm
	st.global.u16 	[%rd32+6], %rs200;
	// begin inline asm
	{add.f16 %rs333,%rs193,%rs200;
}
	// end inline asm
	add.s32 	%r86, %r86, 8;
	add.s64 	%rd32, %rd32, 16;
	setp.eq.s32 	%p41, %r86, 0;
	@%p41 bra 	$L__BB3_18;
	bra.uni 	$L__BB3_17;
$L__BB3_18:
	setp.eq.s32 	%p42, %r19, 0;
	@%p42 bra 	$L__BB3_26;
	and.b32  	%r23, %r39, 3;
	setp.lt.u32 	%p43, %r19, 4;
	@%p43 bra 	$L__BB3_21;
	mul.wide.u32 	%rd23, %r83, 2;
	add.s64 	%rd24, %rd1, %rd23;
	ld.global.u16 	%rs206, [%rd24];
	// begin inline asm
	{sub.f16 %rs205,%rs206,%rs326;
}
	// end inline asm
	// begin inline asm
	{  cvt.f32.f16 %f104, %rs205;}

	// end inline asm
	fma.rn.f32 	%f112, %f104, 0f3BBB989D, 0f3F000000;
	cvt.sat.f32.f32 	%f113, %f112;
	mov.f32 	%f114, 0f4B400001;
	mov.f32 	%f115, 0f437C0000;
	fma.rm.f32 	%f116, %f113, %f115, %f114;
	add.f32 	%f117, %f116, 0fCB40007F;
	neg.f32 	%f118, %f117;
	fma.rn.f32 	%f119, %f104, 0f3FB8AA3B, %f118;
	fma.rn.f32 	%f120, %f104, 0f32A57060, %f119;
	mov.b32 	%r61, %f116;
	shl.b32 	%r62, %r61, 23;
	mov.b32 	%f121, %r62;
	ex2.approx.ftz.f32 	%f122, %f120;
	mul.f32 	%f105, %f122, %f121;
	// begin inline asm
	{  cvt.rn.f16.f32 %rs209, %f105;}

	// end inline asm
	st.global.u16 	[%rd24], %rs209;
	// begin inline asm
	{add.f16 %rs210,%rs333,%rs209;
}
	// end inline asm
	ld.global.u16 	%rs214, [%rd24+2];
	// begin inline asm
	{sub.f16 %rs213,%rs214,%rs326;
}
	// end inline asm
	// begin inline asm
	{  cvt.f32.f16 %f106, %rs213;}

	// end inline asm
	fma.rn.f32 	%f123, %f106, 0f3BBB989D, 0f3F000000;
	cvt.sat.f32.f32 	%f124, %f123;
	fma.rm.f32 	%f125, %f124, %f115, %f114;
	add.f32 	%f126, %f125, 0fCB40007F;
	neg.f32 	%f127, %f126;
	fma.rn.f32 	%f128, %f106, 0f3FB8AA3B, %f127;
	fma.rn.f32 	%f129, %f106, 0f32A57060, %f128;
	mov.b32 	%r63, %f125;
	shl.b32 	%r64, %r63, 23;
	mov.b32 	%f130, %r64;
	ex2.approx.ftz.f32 	%f131, %f129;
	mul.f32 	%f107, %f131, %f130;
	// begin inline asm
	{  cvt.rn.f16.f32 %rs217, %f107;}

	// end inline asm
	st.global.u16 	[%rd24+2], %rs217;
	// begin inline asm
	{add.f16 %rs218,%rs210,%rs217;
}
	// end inline asm
	ld.global.u16 	%rs222, [%rd24+4];
	// begin inline asm
	{sub.f16 %rs221,%rs222,%rs326;
}
	// end inline asm
	// begin inline asm
	{  cvt.f32.f16 %f108, %rs221;}

	// end inline asm
	fma.rn.f32 	%f132, %f108, 0f3BBB989D, 0f3F000000;
	cvt.sat.f32.f32 	%f133, %f132;
	fma.rm.f32 	%f134, %f133, %f115, %f114;
	add.f32 	%f135, %f134, 0fCB40007F;
	neg.f32 	%f136, %f135;
	fma.rn.f32 	%f137, %f108, 0f3FB8AA3B, %f136;
	fma.rn.f32 	%f138, %f108, 0f32A57060, %f137;
	mov.b32 	%r65, %f134;
	shl.b32 	%r66, %r65, 23;
	mov.b32 	%f139, %r66;
	ex2.approx.ftz.f32 	%f140, %f138;
	mul.f32 	%f109, %f140, %f139;
	// begin inline asm
	{  cvt.rn.f16.f32 %rs225, %f109;}

	// end inline asm
	st.global.u16 	[%rd24+4], %rs225;
	// begin inline asm
	{add.f16 %rs226,%rs218,%rs225;
}
	// end inline asm
	ld.global.u16 	%rs230, [%rd24+6];
	// begin inline asm
	{sub.f16 %rs229,%rs230,%rs326;
}
	// end inline asm
	// begin inline asm
	{  cvt.f32.f16 %f110, %rs229;}

	// end inline asm
	fma.rn.f32 	%f141, %f110, 0f3BBB989D, 0f3F000000;
	cvt.sat.f32.f32 	%f142, %f141;
	fma.rm.f32 	%f143, %f142, %f115, %f114;
	add.f32 	%f144, %f143, 0fCB40007F;
	neg.f32 	%f145, %f144;
	fma.rn.f32 	%f146, %f110, 0f3FB8AA3B, %f145;
	fma.rn.f32 	%f147, %f110, 0f32A57060, %f146;
	mov.b32 	%r67, %f143;
	shl.b32 	%r68, %r67, 23;
	mov.b32 	%f148, %r68;
	ex2.approx.ftz.f32 	%f149, %f147;
	mul.f32 	%f111, %f149, %f148;
	// begin inline asm
	{  cvt.rn.f16.f32 %rs233, %f111;}

	// end inline asm
	st.global.u16 	[%rd24+6], %rs233;
	// begin inline asm
	{add.f16 %rs333,%rs226,%rs233;
}
	// end inline asm
	add.s32 	%r83, %r83, 4;
$L__BB3_21:
	setp.eq.s32 	%p44, %r23, 0;
	@%p44 bra 	$L__BB3_26;
	setp.eq.s32 	%p45, %r23, 1;
	@%p45 bra 	$L__BB3_24;
	mul.wide.u32 	%rd25, %r83, 2;
	add.s64 	%rd26, %rd1, %rd25;
	ld.global.u16 	%rs239, [%rd26];
	// begin inline asm
	{sub.f16 %rs238,%rs239,%rs326;
}
	// end inline asm
	// begin inline asm
	{  cvt.f32.f16 %f150, %rs238;}

	// end inline asm
	fma.rn.f32 	%f154, %f150, 0f3BBB989D, 0f3F000000;
	cvt.sat.f32.f32 	%f155, %f154;
	mov.f32 	%f156, 0f4B400001;
	mov.f32 	%f157, 0f437C0000;
	fma.rm.f32 	%f158, %f155, %f157, %f156;
	add.f32 	%f159, %f158, 0fCB40007F;
	neg.f32 	%f160, %f159;
	fma.rn.f32 	%f161, %f150, 0f3FB8AA3B, %f160;
	fma.rn.f32 	%f162, %f150, 0f32A57060, %f161;
	mov.b32 	%r69, %f158;
	shl.b32 	%r70, %r69, 23;
	mov.b32 	%f163, %r70;
	ex2.approx.ftz.f32 	%f164, %f162;
	mul.f32 	%f151, %f164, %f163;
	// begin inline asm
	{  cvt.rn.f16.f32 %rs242, %f151;}

	// end inline asm
	st.global.u16 	[%rd26], %rs242;
	// begin inline asm
	{add.f16 %rs243,%rs333,%rs242;
}
	// end inline asm
	ld.global.u16 	%rs247, [%rd26+2];
	// begin inline asm
	{sub.f16 %rs246,%rs247,%rs326;
}
	// end inline asm
	// begin inline asm
	{  cvt.f32.f16 %f152, %rs246;}

	// end inline asm
	fma.rn.f32 	%f165, %f152, 0f3BBB989D, 0f3F000000;
	cvt.sat.f32.f32 	%f166, %f165;
	fma.rm.f32 	%f167, %f166, %f157, %f156;
	add.f32 	%f168, %f167, 0fCB40007F;
	neg.f32 	%f169, %f168;
	fma.rn.f32 	%f170, %f152, 0f3FB8AA3B, %f169;
	fma.rn.f32 	%f171, %f152, 0f32A57060, %f170;
	mov.b32 	%r71, %f167;
	shl.b32 	%r72, %r71, 23;
	mov.b32 	%f172, %r72;
	ex2.approx.ftz.f32 	%f173, %f171;
	mul.f32 	%f153, %f173, %f172;
	// begin inline asm
	{  cvt.rn.f16.f32 %rs250, %f153;}

	// end inline asm
	st.global.u16 	[%rd26+2], %rs250;
	// begin inline asm
	{add.f16 %rs333,%rs243,%rs250;
}
	// end inline asm
	add.s32 	%r83, %r83, 2;
$L__BB3_24:
	and.b32  	%r73, %r39, 1;
	setp.eq.b32 	%p46, %r73, 1;
	not.pred 	%p47, %p46;
	@%p47 bra 	$L__BB3_26;
	mul.wide.u32 	%rd27, %r83, 2;
	add.s64 	%rd28, %rd1, %rd27;
	ld.global.u16 	%rs255, [%rd28];
	// begin inline asm
	{sub.f16 %rs254,%rs255,%rs326;
}
	// end inline asm
	// begin inline asm
	{  cvt.f32.f16 %f174, %rs254;}

	// end inline asm
	fma.rn.f32 	%f176, %f174, 0f3BBB989D, 0f3F000000;
	cvt.sat.f32.f32 	%f177, %f176;
	mov.f32 	%f178, 0f4B400001;
	mov.f32 	%f179, 0f437C0000;
	fma.rm.f32 	%f180, %f177, %f179, %f178;
	add.f32 	%f181, %f180, 0fCB40007F;
	neg.f32 	%f182, %f181;
	fma.rn.f32 	%f183, %f174, 0f3FB8AA3B, %f182;
	fma.rn.f32 	%f184, %f174, 0f32A57060, %f183;
	mov.b32 	%r74, %f180;
	shl.b32 	%r75, %r74, 23;
	mov.b32 	%f185, %r75;
	ex2.approx.ftz.f32 	%f186, %f184;
	mul.f32 	%f175, %f186, %f185;
	// begin inline asm
	{  cvt.rn.f16.f32 %rs258, %f175;}

	// end inline asm
	st.global.u16 	[%rd28], %rs258;
	// begin inline asm
	{add.f16 %rs333,%rs333,%rs258;
}
	// end inline asm
$L__BB3_26:
	setp.lt.s32 	%p48, %r39, 1;
	@%p48 bra 	$L__BB3_48;
	// begin inline asm
	{  cvt.f32.f16 %f187, %rs333;}

	// end inline asm
	// begin inline asm
	{rcp.approx.ftz.f32 %f188, %f187;
}
	// end inline asm
	neg.f32 	%f2, %f187;
	and.b32  	%r28, %r39, 3;
	setp.lt.u32 	%p49, %r39, 4;
	mov.b32 	%r88, 0;
	@%p49 bra 	$L__BB3_42;
	and.b32  	%r88, %r39, 2147483644;
	neg.s32 	%r87, %r88;
	add.s64 	%rd33, %rd1, 4;
$L__BB3_29:
	ld.global.u16 	%rs263, [%rd33+-4];
	// begin inline asm
	{  cvt.f32.f16 %f190, %rs263;}

	// end inline asm
	mul.f32 	%f191, %f190, %f188;
	// begin inline asm
	{  cvt.rn.f16.f32 %rs335, %f191;}

	// end inline asm
	// begin inline asm
	{abs.f16 %rs265,%rs335;
}
	// end inline asm
	mov.b16 	%rs269, 143;
	// begin inline asm
	{ .reg .pred __$temp3;
  setp.lt.f16  __$temp3, %rs265, %rs269;
  selp.u16 %rs267, 1, 0, __$temp3;}
	// end inline asm
	setp.eq.s16 	%p50, %rs267, 0;
	@%p50 bra 	$L__BB3_32;
	// begin inline asm
	{ .reg .pred __$temp3;
  setp.lt.f16  __$temp3, %rs138, %rs265;
  selp.u16 %rs270, 1, 0, __$temp3;}
	// end inline asm
	setp.eq.s16 	%p51, %rs270, 0;
	@%p51 bra 	$L__BB3_32;
	fma.rn.f32 	%f193, %f2, %f191, %f190;
	fma.rn.f32 	%f192, %f188, %f193, %f191;
	// begin inline asm
	{  cvt.rn.f16.f32 %rs335, %f192;}

	// end inline asm
$L__BB3_32:
	st.global.u16 	[%rd33+-4], %rs335;
	ld.global.u16 	%rs274, [%rd33+-2];
	// begin inline asm
	{  cvt.f32.f16 %f194, %rs274;}

	// end inline asm
	mul.f32 	%f195, %f194, %f188;
	// begin inline asm
	{  cvt.rn.f16.f32 %rs336, %f195;}

	// end inline asm
	// begin inline asm
	{abs.f16 %rs276,%rs336;
}
	// end inline asm
	mov.b16 	%rs280, 143;
	// begin inline asm
	{ .reg .pred __$temp3;
  setp.lt.f16  __$temp3, %rs276, %rs280;
  selp.u16 %rs278, 1, 0, __$temp3;}
	// end inline asm
	setp.eq.s16 	%p52, %rs278, 0;
	@%p52 bra 	$L__BB3_35;
	// begin inline asm
	{ .reg .pred __$temp3;
  setp.lt.f16  __$temp3, %rs138, %rs276;
  selp.u16 %rs281, 1, 0, __$temp3;}
	// end inline asm
	setp.eq.s16 	%p53, %rs281, 0;
	@%p53 bra 	$L__BB3_35;
	fma.rn.f32 	%f197, %f2, %f195, %f194;
	fma.rn.f32 	%f196, %f188, %f197, %f195;
	// begin inline asm
	{  cvt.rn.f16.f32 %rs336, %f196;}

	// end inline asm
$L__BB3_35:
	st.global.u16 	[%rd33+-2], %rs336;
	ld.global.u16 	%rs285, [%rd33];
	// begin inline asm
	{  cvt.f32.f16 %f198, %rs285;}

	// end inline asm
	mul.f32 	%f199, %f198, %f188;
	// begin inline asm
	{  cvt.rn.f16.f32 %rs337, %f199;}

	// end inline asm
	// begin inline asm
	{abs.f16 %rs287,%rs337;
}
	// end inline asm
	mov.b16 	%rs291, 143;
	// begin inline asm
	{ .reg .pred __$temp3;
  setp.lt.f16  __$temp3, %rs287, %rs291;
  selp.u16 %rs289, 1, 0, __$temp3;}
	// end inline asm
	setp.eq.s16 	%p54, %rs289, 0;
	@%p54 bra 	$L__BB3_38;
	// begin inline asm
	{ .reg .pred __$temp3;
  setp.lt.f16  __$temp3, %rs138, %rs287;
  selp.u16 %rs292, 1, 0, __$temp3;}
	// end inline asm
	setp.eq.s16 	%p55, %rs292, 0;
	@%p55 bra 	$L__BB3_38;
	fma.rn.f32 	%f201, %f2, %f199, %f198;
	fma.rn.f32 	%f200, %f188, %f201, %f199;
	// begin inline asm
	{  cvt.rn.f16.f32 %rs337, %f200;}

	// end inline asm
$L__BB3_38:
	st.global.u16 	[%rd33], %rs337;
	ld.global.u16 	%rs296, [%rd33+2];
	// begin inline asm
	{  cvt.f32.f16 %f202, %rs296;}

	// end inline asm
	mul.f32 	%f203, %f202, %f188;
	// begin inline asm
	{  cvt.rn.f16.f32 %rs338, %f203;}

	// end inline asm
	// begin inline asm
	{abs.f16 %rs298,%rs338;
}
	// end inline asm
	mov.b16 	%rs302, 143;
	// begin inline asm
	{ .reg .pred __$temp3;
  setp.lt.f16  __$temp3, %rs298, %rs302;
  selp.u16 %rs300, 1, 0, __$temp3;}
	// end inline asm
	setp.eq.s16 	%p56, %rs300, 0;
	@%p56 bra 	$L__BB3_41;
	// begin inline asm
	{ .reg .pred __$temp3;
  setp.lt.f16  __$temp3, %rs138, %rs298;
  selp.u16 %rs303, 1, 0, __$temp3;}
	// end inline asm
	setp.eq.s16 	%p57, %rs303, 0;
	@%p57 bra 	$L__BB3_41;
	fma.rn.f32 	%f205, %f2, %f203, %f202;
	fma.rn.f32 	%f204, %f188, %f205, %f203;
	// begin inline asm
	{  cvt.rn.f16.f32 %rs338, %f204;}

	// end inline asm
$L__BB3_41:
	st.global.u16 	[%rd33+2], %rs338;
	add.s32 	%r87, %r87, 4;
	add.s64 	%rd33, %rd33, 8;
	setp.ne.s32 	%p58, %r87, 0;
	@%p58 bra 	$L__BB3_29;
$L__BB3_42:
	setp.eq.s32 	%p59, %r28, 0;
	@%p59 bra 	$L__BB3_48;
	mul.wide.u32 	%rd29, %r88, 2;
	add.s64 	%rd34, %rd1, %rd29;
	neg.s32 	%r89, %r28;
$L__BB3_44:
	.pragma "nounroll";
	ld.global.u16 	%rs307, [%rd34];
	// begin inline asm
	{  cvt.f32.f16 %f206, %rs307;}

	// end inline asm
	mul.f32 	%f207, %f206, %f188;
	// begin inline asm
	{  cvt.rn.f16.f32 %rs339, %f207;}

	// end inline asm
	// begin inline asm
	{abs.f16 %rs309,%rs339;
}
	// end inline asm
	mov.b16 	%rs313, 143;
	// begin inline asm
	{ .reg .pred __$temp3;
  setp.lt.f16  __$temp3, %rs309, %rs313;
  selp.u16 %rs311, 1, 0, __$temp3;}
	// end inline asm
	setp.eq.s16 	%p60, %rs311, 0;
	@%p60 bra 	$L__BB3_47;
	// begin inline asm
	{ .reg .pred __$temp3;
  setp.lt.f16  __$temp3, %rs138, %rs309;
  selp.u16 %rs314, 1, 0, __$temp3;}
	// end inline asm
	setp.eq.s16 	%p61, %rs314, 0;
	@%p61 bra 	$L__BB3_47;
	fma.rn.f32 	%f209, %f2, %f207, %f206;
	fma.rn.f32 	%f208, %f188, %f209, %f207;
	// begin inline asm
	{  cvt.rn.f16.f32 %rs339, %f208;}

	// end inline asm
$L__BB3_47:
	st.global.u16 	[%rd34], %rs339;
	add.s64 	%rd34, %rd34, 2;
	add.s32 	%r89, %r89, 1;
	setp.ne.s32 	%p62, %r89, 0;
	@%p62 bra 	$L__BB3_44;
$L__BB3_48:
	ret;

}
	// .globl	_Z7softmaxPfi
.visible .entry _Z7softmaxPfi(
	.param .u64 .ptr .align 1 _Z7softmaxPfi_param_0,
	.param .u32 _Z7softmaxPfi_param_1
)
{
	.reg .pred 	%p<57>;
	.reg .b32 	%r<98>;
	.reg .b32 	%f<364>;
	.reg .b64 	%rd<39>;

	ld.param.u64 	%rd17, [_Z7softmaxPfi_param_0];
	ld.param.u32 	%r45, [_Z7softmaxPfi_param_1];
	cvta.to.global.u64 	%rd1, %rd17;
	ld.global.f32 	%f354, [%rd1];
	setp.lt.s32 	%p1, %r45, 2;
	@%p1 bra 	$L__BB4_14;
	add.s32 	%r1, %r45, -1;
	add.s32 	%r47, %r45, -2;
	and.b32  	%r2, %r1, 15;
	setp.lt.u32 	%p2, %r47, 15;
	mov.b32 	%r84, 1;
	@%p2 bra 	$L__BB4_5;
	and.b32  	%r49, %r1, -16;
	neg.s32 	%r88, %r49;
	add.s64 	%rd35, %rd1, 32;
	mov.b32 	%r87, 0;
$L__BB4_3:
	.pragma "nounroll";
	ld.global.f32 	%f28, [%rd35+-28];
	setp.gt.f32 	%p3, %f28, %f354;
	selp.f32 	%f29, %f28, %f354, %p3;
	ld.global.f32 	%f30, [%rd35+-24];
	setp.gt.f32 	%p4, %f30, %f29;
	selp.f32 	%f31, %f30, %f29, %p4;
	ld.global.f32 	%f32, [%rd35+-20];
	setp.gt.f32 	%p5, %f32, %f31;
	selp.f32 	%f33, %f32, %f31, %p5;
	ld.global.f32 	%f34, [%rd35+-16];
	setp.gt.f32 	%p6, %f34, %f33;
	selp.f32 	%f35, %f34, %f33, %p6;
	ld.global.f32 	%f36, [%rd35+-12];
	setp.gt.f32 	%p7, %f36, %f35;
	selp.f32 	%f37, %f36, %f35, %p7;
	ld.global.f32 	%f38, [%rd35+-8];
	setp.gt.f32 	%p8, %f38, %f37;
	selp.f32 	%f39, %f38, %f37, %p8;
	ld.global.f32 	%f40, [%rd35+-4];
	setp.gt.f32 	%p9, %f40, %f39;
	selp.f32 	%f41, %f40, %f39, %p9;
	ld.global.f32 	%f42, [%rd35];
	setp.gt.f32 	%p10, %f42, %f41;
	selp.f32 	%f43, %f42, %f41, %p10;
	ld.global.f32 	%f44, [%rd35+4];
	setp.gt.f32 	%p11, %f44, %f43;
	selp.f32 	%f45, %f44, %f43, %p11;
	ld.global.f32 	%f46, [%rd35+8];
	setp.gt.f32 	%p12, %f46, %f45;
	selp.f32 	%f47, %f46, %f45, %p12;
	ld.global.f32 	%f48, [%rd35+12];
	setp.gt.f32 	%p13, %f48, %f47;
	selp.f32 	%f49, %f48, %f47, %p13;
	ld.global.f32 	%f50, [%rd35+16];
	setp.gt.f32 	%p14, %f50, %f49;
	selp.f32 	%f51, %f50, %f49, %p14;
	ld.global.f32 	%f52, [%rd35+20];
	setp.gt.f32 	%p15, %f52, %f51;
	selp.f32 	%f53, %f52, %f51, %p15;
	ld.global.f32 	%f54, [%rd35+24];
	setp.gt.f32 	%p16, %f54, %f53;
	selp.f32 	%f55, %f54, %f53, %p16;
	ld.global.f32 	%f56, [%rd35+28];
	setp.gt.f32 	%p17, %f56, %f55;
	selp.f32 	%f57, %f56, %f55, %p17;
	ld.global.f32 	%f58, [%rd35+32];
	setp.gt.f32 	%p18, %f58, %f57;
	selp.f32 	%f354, %f58, %f57, %p18;
	add.s32 	%r88, %r88, 16;
	add.s32 	%r87, %r87, 16;
	add.s64 	%rd35, %rd35, 64;
	setp.eq.s32 	%p19, %r88, 0;
	@%p19 bra 	$L__BB4_4;
	bra.uni 	$L__BB4_3;
$L__BB4_4:
	add.s32 	%r84, %r87, 1;
$L__BB4_5:
	setp.eq.s32 	%p20, %r2, 0;
	@%p20 bra 	$L__BB4_14;
	and.b32  	%r6, %r1, 7;
	setp.lt.u32 	%p21, %r2, 8;
	@%p21 bra 	$L__BB4_8;
	mul.wide.u32 	%rd18, %r84, 4;
	add.s64 	%rd19, %rd1, %rd18;
	ld.global.f32 	%f60, [%rd19];
	setp.gt.f32 	%p22, %f60, %f354;
	selp.f32 	%f61, %f60, %f354, %p22;
	ld.global.f32 	%f62, [%rd19+4];
	setp.gt.f32 	%p23, %f62, %f61;
	selp.f32 	%f63, %f62, %f61, %p23;
	ld.global.f32 	%f64, [%rd19+8];
	setp.gt.f32 	%p24, %f64, %f63;
	selp.f32 	%f65, %f64, %f63, %p24;
	ld.global.f32 	%f66, [%rd19+12];
	setp.gt.f32 	%p25, %f66, %f65;
	selp.f32 	%f67, %f66, %f65, %p25;
	ld.global.f32 	%f68, [%rd19+16];
	setp.gt.f32 	%p26, %f68, %f67;
	selp.f32 	%f69, %f68, %f67, %p26;
	ld.global.f32 	%f70, [%rd19+20];
	setp.gt.f32 	%p27, %f70, %f69;
	selp.f32 	%f71, %f70, %f69, %p27;
	ld.global.f32 	%f72, [%rd19+24];
	setp.gt.f32 	%p28, %f72, %f71;
	selp.f32 	%f73, %f72, %f71, %p28;
	ld.global.f32 	%f74, [%rd19+28];
	setp.gt.f32 	%p29, %f74, %f73;
	selp.f32 	%f354, %f74, %f73, %p29;
	add.s32 	%r84, %r84, 8;
$L__BB4_8:
	setp.eq.s32 	%p30, %r6, 0;
	@%p30 bra 	$L__BB4_14;
	and.b32  	%r9, %r1, 3;
	setp.lt.u32 	%p31, %r6, 4;
	@%p31 bra 	$L__BB4_11;
	mul.wide.u32 	%rd20, %r84, 4;
	add.s64 	%rd21, %rd1, %rd20;
	ld.global.f32 	%f76, [%rd21];
	setp.gt.f32 	%p32, %f76, %f354;
	selp.f32 	%f77, %f76, %f354, %p32;
	ld.global.f32 	%f78, [%rd21+4];
	setp.gt.f32 	%p33, %f78, %f77;
	selp.f32 	%f79, %f78, %f77, %p33;
	ld.global.f32 	%f80, [%rd21+8];
	setp.gt.f32 	%p34, %f80, %f79;
	selp.f32 	%f81, %f80, %f79, %p34;
	ld.global.f32 	%f82, [%rd21+12];
	setp.gt.f32 	%p35, %f82, %f81;
	selp.f32 	%f354, %f82, %f81, %p35;
	add.s32 	%r84, %r84, 4;
$L__BB4_11:
	setp.eq.s32 	%p36, %r9, 0;
	@%p36 bra 	$L__BB4_14;
	mul.wide.u32 	%rd22, %r84, 4;
	add.s64 	%rd34, %rd1, %rd22;
	neg.s32 	%r86, %r9;
$L__BB4_13:
	.pragma "nounroll";
	ld.global.f32 	%f83, [%rd34];
	setp.gt.f32 	%p37, %f83, %f354;
	selp.f32 	%f354, %f83, %f354, %p37;
	add.s64 	%rd34, %rd34, 4;
	add.s32 	%r86, %r86, 1;
	setp.ne.s32 	%p38, %r86, 0;
	@%p38 bra 	$L__BB4_13;
$L__BB4_14:
	setp.lt.s32 	%p39, %r45, 1;
	mov.f32 	%f362, 0f00000000;
	@%p39 bra 	$L__BB4_26;
	and.b32  	%r15, %r45, 7;
	setp.lt.u32 	%p40, %r45, 8;
	mov.f32 	%f362, 0f00000000;
	mov.b32 	%r89, 0;
	@%p40 bra 	$L__BB4_18;
	and.b32  	%r89, %r45, 2147483640;
	neg.s32 	%r92, %r89;
	add.s64 	%rd36, %rd1, 16;
	mov.f32 	%f362, 0f00000000;
$L__BB4_17:
	.pragma "nounroll";
	ld.global.f32 	%f88, [%rd36+-16];
	sub.f32 	%f89, %f88, %f354;
	fma.rn.f32 	%f90, %f89, 0f3BBB989D, 0f3F000000;
	cvt.sat.f32.f32 	%f91, %f90;
	mov.f32 	%f92, 0f4B400001;
	mov.f32 	%f93, 0f437C0000;
	fma.rm.f32 	%f94, %f91, %f93, %f92;
	add.f32 	%f95, %f94, 0fCB40007F;
	neg.f32 	%f96, %f95;
	fma.rn.f32 	%f97, %f89, 0f3FB8AA3B, %f96;
	fma.rn.f32 	%f98, %f89, 0f32A57060, %f97;
	mov.b32 	%r51, %f94;
	shl.b32 	%r52, %r51, 23;
	mov.b32 	%f99, %r52;
	ex2.approx.ftz.f32 	%f100, %f98;
	mul.f32 	%f101, %f100, %f99;
	st.global.f32 	[%rd36+-16], %f101;
	add.f32 	%f102, %f362, %f101;
	ld.global.f32 	%f103, [%rd36+-12];
	sub.f32 	%f104, %f103, %f354;
	fma.rn.f32 	%f105, %f104, 0f3BBB989D, 0f3F000000;
	cvt.sat.f32.f32 	%f106, %f105;
	fma.rm.f32 	%f107, %f106, %f93, %f92;
	add.f32 	%f108, %f107, 0fCB40007F;
	neg.f32 	%f109, %f108;
	fma.rn.f32 	%f110, %f104, 0f3FB8AA3B, %f109;
	fma.rn.f32 	%f111, %f104, 0f32A57060, %f110;
	mov.b32 	%r53, %f107;
	shl.b32 	%r54, %r53, 23;
	mov.b32 	%f112, %r54;
	ex2.approx.ftz.f32 	%f113, %f111;
	mul.f32 	%f114, %f113, %f112;
	st.global.f32 	[%rd36+-12], %f114;
	add.f32 	%f115, %f102, %f114;
	ld.global.f32 	%f116, [%rd36+-8];
	sub.f32 	%f117, %f116, %f354;
	fma.rn.f32 	%f118, %f117, 0f3BBB989D, 0f3F000000;
	cvt.sat.f32.f32 	%f119, %f118;
	fma.rm.f32 	%f120, %f119, %f93, %f92;
	add.f32 	%f121, %f120, 0fCB40007F;
	neg.f32 	%f122, %f121;
	fma.rn.f32 	%f123, %f117, 0f3FB8AA3B, %f122;
	fma.rn.f32 	%f124, %f117, 0f32A57060, %f123;
	mov.b32 	%r55, %f120;
	shl.b32 	%r56, %r55, 23;
	mov.b32 	%f125, %r56;
	ex2.approx.ftz.f32 	%f126, %f124;
	mul.f32 	%f127, %f126, %f125;
	st.global.f32 	[%rd36+-8], %f127;
	add.f32 	%f128, %f115, %f127;
	ld.global.f32 	%f129, [%rd36+-4];
	sub.f32 	%f130, %f129, %f354;
	fma.rn.f32 	%f131, %f130, 0f3BBB989D, 0f3F000000;
	cvt.sat.f32.f32 	%f132, %f131;
	fma.rm.f32 	%f133, %f132, %f93, %f92;
	add.f32 	%f134, %f133, 0fCB40007F;
	neg.f32 	%f135, %f134;
	fma.rn.f32 	%f136, %f130, 0f3FB8AA3B, %f135;
	fma.rn.f32 	%f137, %f130, 0f32A57060, %f136;
	mov.b32 	%r57, %f133;
	shl.b32 	%r58, %r57, 23;
	mov.b32 	%f138, %r58;
	ex2.approx.ftz.f32 	%f139, %f137;
	mul.f32 	%f140, %f139, %f138;
	st.global.f32 	[%rd36+-4], %f140;
	add.f32 	%f141, %f128, %f140;
	ld.global.f32 	%f142, [%rd36];
	sub.f32 	%f143, %f142, %f354;
	fma.rn.f32 	%f144, %f143, 0f3BBB989D, 0f3F000000;
	cvt.sat.f32.f32 	%f145, %f144;
	fma.rm.f32 	%f146, %f145, %f93, %f92;
	add.f32 	%f147, %f146, 0fCB40007F;
	neg.f32 	%f148, %f147;
	fma.rn.f32 	%f149, %f143, 0f3FB8AA3B, %f148;
	fma.rn.f32 	%f150, %f143, 0f32A57060, %f149;
	mov.b32 	%r59, %f146;
	shl.b32 	%r60, %r59, 23;
	mov.b32 	%f151, %r60;
	ex2.approx.ftz.f32 	%f152, %f150;
	mul.f32 	%f153, %f152, %f151;
	st.global.f32 	[%rd36], %f153;
	add.f32 	%f154, %f141, %f153;
	ld.global.f32 	%f155, [%rd36+4];
	sub.f32 	%f156, %f155, %f354;
	fma.rn.f32 	%f157, %f156, 0f3BBB989D, 0f3F000000;
	cvt.sat.f32.f32 	%f158, %f157;
	fma.rm.f32 	%f159, %f158, %f93, %f92;
	add.f32 	%f160, %f159, 0fCB40007F;
	neg.f32 	%f161, %f160;
	fma.rn.f32 	%f162, %f156, 0f3FB8AA3B, %f161;
	fma.rn.f32 	%f163, %f156, 0f32A57060, %f162;
	mov.b32 	%r61, %f159;
	shl.b32 	%r62, %r61, 23;
	mov.b32 	%f164, %r62;
	ex2.approx.ftz.f32 	%f165, %f163;
	mul.f32 	%f166, %f165, %f164;
	st.global.f32 	[%rd36+4], %f166;
	add.f32 	%f167, %f154, %f166;
	ld.global.f32 	%f168, [%rd36+8];
	sub.f32 	%f169, %f168, %f354;
	fma.rn.f32 	%f170, %f169, 0f3BBB989D, 0f3F000000;
	cvt.sat.f32.f32 	%f171, %f170;
	fma.rm.f32 	%f172, %f171, %f93, %f92;
	add.f32 	%f173, %f172, 0fCB40007F;
	neg.f32 	%f174, %f173;
	fma.rn.f32 	%f175, %f169, 0f3FB8AA3B, %f174;
	fma.rn.f32 	%f176, %f169, 0f32A57060, %f175;
	mov.b32 	%r63, %f172;
	shl.b32 	%r64, %r63, 23;
	mov.b32 	%f177, %r64;
	ex2.approx.ftz.f32 	%f178, %f176;
	mul.f32 	%f179, %f178, %f177;
	st.global.f32 	[%rd36+8], %f179;
	add.f32 	%f180, %f167, %f179;
	ld.global.f32 	%f181, [%rd36+12];
	sub.f32 	%f182, %f181, %f354;
	fma.rn.f32 	%f183, %f182, 0f3BBB989D, 0f3F000000;
	cvt.sat.f32.f32 	%f184, %f183;
	fma.rm.f32 	%f185, %f184, %f93, %f92;
	add.f32 	%f186, %f185, 0fCB40007F;
	neg.f32 	%f187, %f186;
	fma.rn.f32 	%f188, %f182, 0f3FB8AA3B, %f187;
	fma.rn.f32 	%f189, %f182, 0f32A57060, %f188;
	mov.b32 	%r65, %f185;
	shl.b32 	%r66, %r65, 23;
	mov.b32 	%f190, %r66;
	ex2.approx.ftz.f32 	%f191, %f189;
	mul.f32 	%f192, %f191, %f190;
	st.global.f32 	[%rd36+12], %f192;
	add.f32 	%f362, %f180, %f192;
	add.s32 	%r92, %r92, 8;
	add.s64 	%rd36, %rd36, 32;
	setp.eq.s32 	%p41, %r92, 0;
	@%p41 bra 	$L__BB4_18;
	bra.uni 	$L__BB4_17;
$L__BB4_18:
	setp.eq.s32 	%p42, %r15, 0;
	@%p42 bra 	$L__BB4_26;
	and.b32  	%r23, %r45, 3;
	setp.lt.u32 	%p43, %r15, 4;
	@%p43 bra 	$L__BB4_21;
	mul.wide.u32 	%rd23, %r89, 4;
	add.s64 	%rd24, %rd1, %rd23;
	ld.global.f32 	%f194, [%rd24];
	sub.f32 	%f195, %f194, %f354;
	fma.rn.f32 	%f196, %f195, 0f3BBB989D, 0f3F000000;
	cvt.sat.f32.f32 	%f197, %f196;
	mov.f32 	%f198, 0f4B400001;
	mov.f32 	%f199, 0f437C0000;
	fma.rm.f32 	%f200, %f197, %f199, %f198;
	add.f32 	%f201, %f200, 0fCB40007F;
	neg.f32 	%f202, %f201;
	fma.rn.f32 	%f203, %f195, 0f3FB8AA3B, %f202;
	fma.rn.f32 	%f204, %f195, 0f32A57060, %f203;
	mov.b32 	%r67, %f200;
	shl.b32 	%r68, %r67, 23;
	mov.b32 	%f205, %r68;
	ex2.approx.ftz.f32 	%f206, %f204;
	mul.f32 	%f207, %f206, %f205;
	st.global.f32 	[%rd24], %f207;
	add.f32 	%f208, %f362, %f207;
	ld.global.f32 	%f209, [%rd24+4];
	sub.f32 	%f210, %f209, %f354;
	fma.rn.f32 	%f211, %f210, 0f3BBB989D, 0f3F000000;
	cvt.sat.f32.f32 	%f212, %f211;
	fma.rm.f32 	%f213, %f212, %f199, %f198;
	add.f32 	%f214, %f213, 0fCB40007F;
	neg.f32 	%f215, %f214;
	fma.rn.f32 	%f216, %f210, 0f3FB8AA3B, %f215;
	fma.rn.f32 	%f217, %f210, 0f32A57060, %f216;
	mov.b32 	%r69, %f213;
	shl.b32 	%r70, %r69, 23;
	mov.b32 	%f218, %r70;
	ex2.approx.ftz.f32 	%f219, %f217;
	mul.f32 	%f220, %f219, %f218;
	st.global.f32 	[%rd24+4], %f220;
	add.f32 	%f221, %f208, %f220;
	ld.global.f32 	%f222, [%rd24+8];
	sub.f32 	%f223, %f222, %f354;
	fma.rn.f32 	%f224, %f223, 0f3BBB989D, 0f3F000000;
	cvt.sat.f32.f32 	%f225, %f224;
	fma.rm.f32 	%f226, %f225, %f199, %f198;
	add.f32 	%f227, %f226, 0fCB40007F;
	neg.f32 	%f228, %f227;
	fma.rn.f32 	%f229, %f223, 0f3FB8AA3B, %f228;
	fma.rn.f32 	%f230, %f223, 0f32A57060, %f229;
	mov.b32 	%r71, %f226;
	shl.b32 	%r72, %r71, 23;
	mov.b32 	%f231, %r72;
	ex2.approx.ftz.f32 	%f232, %f230;
	mul.f32 	%f233, %f232, %f231;
	st.global.f32 	[%rd24+8], %f233;
	add.f32 	%f234, %f221, %f233;
	ld.global.f32 	%f235, [%rd24+12];
	sub.f32 	%f236, %f235, %f354;
	fma.rn.f32 	%f237, %f236, 0f3BBB989D, 0f3F000000;
	cvt.sat.f32.f32 	%f238, %f237;
	fma.rm.f32 	%f239, %f238, %f199, %f198;
	add.f32 	%f240, %f239, 0fCB40007F;
	neg.f32 	%f241, %f240;
	fma.rn.f32 	%f242, %f236, 0f3FB8AA3B, %f241;
	fma.rn.f32 	%f243, %f236, 0f32A57060, %f242;
	mov.b32 	%r73, %f239;
	shl.b32 	%r74, %r73, 23;
	mov.b32 	%f244, %r74;
	ex2.approx.ftz.f32 	%f245, %f243;
	mul.f32 	%f246, %f245, %f244;
	st.global.f32 	[%rd24+12], %f246;
	add.f32 	%f362, %f234, %f246;
	add.s32 	%r89, %r89, 4;
$L__BB4_21:
	setp.eq.s32 	%p44, %r23, 0;
	@%p44 bra 	$L__BB4_26;
	setp.eq.s32 	%p45, %r23, 1;
	@%p45 bra 	$L__BB4_24;
	mul.wide.u32 	%rd25, %r89, 4;
	add.s64 	%rd26, %rd1, %rd25;
	ld.global.f32 	%f248, [%rd26];
	sub.f32 	%f249, %f248, %f354;
	fma.rn.f32 	%f250, %f249, 0f3BBB989D, 0f3F000000;
	cvt.sat.f32.f32 	%f251, %f250;
	mov.f32 	%f252, 0f4B400001;
	mov.f32 	%f253, 0f437C0000;
	fma.rm.f32 	%f254, %f251, %f253, %f252;
	add.f32 	%f255, %f254, 0fCB40007F;
	neg.f32 	%f256, %f255;
	fma.rn.f32 	%f257, %f249, 0f3FB8AA3B, %f256;
	fma.rn.f32 	%f258, %f249, 0f32A57060, %f257;
	mov.b32 	%r75, %f254;
	shl.b32 	%r76, %r75, 23;
	mov.b32 	%f259, %r76;
	ex2.approx.ftz.f32 	%f260, %f258;
	mul.f32 	%f261, %f260, %f259;
	st.global.f32 	[%rd26], %f261;
	add.f32 	%f262, %f362, %f261;
	ld.global.f32 	%f263, [%rd26+4];
	sub.f32 	%f264, %f263, %f354;
	fma.rn.f32 	%f265, %f264, 0f3BBB989D, 0f3F000000;
	cvt.sat.f32.f32 	%f266, %f265;
	fma.rm.f32 	%f267, %f266, %f253, %f252;
	add.f32 	%f268, %f267, 0fCB40007F;
	neg.f32 	%f269, %f268;
	fma.rn.f32 	%f270, %f264, 0f3FB8AA3B, %f269;
	fma.rn.f32 	%f271, %f264, 0f32A57060, %f270;
	mov.b32 	%r77, %f267;
	shl.b32 	%r78, %r77, 23;
	mov.b32 	%f272, %r78;
	ex2.approx.ftz.f32 	%f273, %f271;
	mul.f32 	%f274, %f273, %f272;
	st.global.f32 	[%rd26+4], %f274;
	add.f32 	%f362, %f262, %f274;
	add.s32 	%r89, %r89, 2;
$L__BB4_24:
	and.b32  	%r79, %r45, 1;
	setp.eq.b32 	%p46, %r79, 1;
	not.pred 	%p47, %p46;
	@%p47 bra 	$L__BB4_26;
	mul.wide.u32 	%rd27, %r89, 4;
	add.s64 	%rd28, %rd1, %rd27;
	ld.global.f32 	%f275, [%rd28];
	sub.f32 	%f276, %f275, %f354;
	fma.rn.f32 	%f277, %f276, 0f3BBB989D, 0f3F000000;
	cvt.sat.f32.f32 	%f278, %f277;
	mov.f32 	%f279, 0f4B400001;
	mov.f32 	%f280, 0f437C0000;
	fma.rm.f32 	%f281, %f278, %f280, %f279;
	add.f32 	%f282, %f281, 0fCB40007F;
	neg.f32 	%f283, %f282;
	fma.rn.f32 	%f284, %f276, 0f3FB8AA3B, %f283;
	fma.rn.f32 	%f285, %f276, 0f32A57060, %f284;
	mov.b32 	%r80, %f281;
	shl.b32 	%r81, %r80, 23;
	mov.b32 	%f286, %r81;
	ex2.approx.ftz.f32 	%f287, %f285;
	mul.f32 	%f288, %f287, %f286;
	st.global.f32 	[%rd28], %f288;
	add.f32 	%f362, %f362, %f288;
$L__BB4_26:
	setp.lt.s32 	%p48, %r45, 1;
	@%p48 bra 	$L__BB4_39;
	and.b32  	%r28, %r45, 15;
	setp.lt.u32 	%p49, %r45, 16;
	mov.b32 	%r94, 0;
	@%p49 bra 	$L__BB4_30;
	and.b32  	%r94, %r45, 2147483632;
	neg.s32 	%r93, %r94;
	add.s64 	%rd37, %rd1, 32;
$L__BB4_29:
	.pragma "nounroll";
	ld.global.f32 	%f289, [%rd37+-32];
	div.rn.f32 	%f290, %f289, %f362;
	st.global.f32 	[%rd37+-32], %f290;
	ld.global.f32 	%f291, [%rd37+-28];
	div.rn.f32 	%f292, %f291, %f362;
	st.global.f32 	[%rd37+-28], %f292;
	ld.global.f32 	%f293, [%rd37+-24];
	div.rn.f32 	%f294, %f293, %f362;
	st.global.f32 	[%rd37+-24], %f294;
	ld.global.f32 	%f295, [%rd37+-20];
	div.rn.f32 	%f296, %f295, %f362;
	st.global.f32 	[%rd37+-20], %f296;
	ld.global.f32 	%f297, [%rd37+-16];
	div.rn.f32 	%f298, %f297, %f362;
	st.global.f32 	[%rd37+-16], %f298;
	ld.global.f32 	%f299, [%rd37+-12];
	div.rn.f32 	%f300, %f299, %f362;
	st.global.f32 	[%rd37+-12], %f300;
	ld.global.f32 	%f301, [%rd37+-8];
	div.rn.f32 	%f302, %f301, %f362;
	st.global.f32 	[%rd37+-8], %f302;
	ld.global.f32 	%f303, [%rd37+-4];
	div.rn.f32 	%f304, %f303, %f362;
	st.global.f32 	[%rd37+-4], %f304;
	ld.global.f32 	%f305, [%rd37];
	div.rn.f32 	%f306, %f305, %f362;
	st.global.f32 	[%rd37], %f306;
	ld.global.f32 	%f307, [%rd37+4];
	div.rn.f32 	%f308, %f307, %f362;
	st.global.f32 	[%rd37+4], %f308;
	ld.global.f32 	%f309, [%rd37+8];
	div.rn.f32 	%f310, %f309, %f362;
	st.global.f32 	[%rd37+8], %f310;
	ld.global.f32 	%f311, [%rd37+12];
	div.rn.f32 	%f312, %f311, %f362;
	st.global.f32 	[%rd37+12], %f312;
	ld.global.f32 	%f313, [%rd37+16];
	div.rn.f32 	%f314, %f313, %f362;
	st.global.f32 	[%rd37+16], %f314;
	ld.global.f32 	%f315, [%rd37+20];
	div.rn.f32 	%f316, %f315, %f362;
	st.global.f32 	[%rd37+20], %f316;
	ld.global.f32 	%f317, [%rd37+24];
	div.rn.f32 	%f318, %f317, %f362;
	st.global.f32 	[%rd37+24], %f318;
	ld.global.f32 	%f319, [%rd37+28];
	div.rn.f32 	%f320, %f319, %f362;
	st.global.f32 	[%rd37+28], %f320;
	add.s32 	%r93, %r93, 16;
	add.s64 	%rd37, %rd37, 64;
	setp.ne.s32 	%p50, %r93, 0;
	@%p50 bra 	$L__BB4_29;
$L__BB4_30:
	setp.eq.s32 	%p51, %r28, 0;
	@%p51 bra 	$L__BB4_39;
	and.b32  	%r36, %r45, 7;
	setp.lt.u32 	%p52, %r28, 8;
	@%p52 bra 	$L__BB4_33;
	mul.wide.u32 	%rd29, %r94, 4;
	add.s64 	%rd30, %rd1, %rd29;
	ld.global.f32 	%f321, [%rd30];
	div.rn.f32 	%f322, %f321, %f362;
	st.global.f32 	[%rd30], %f322;
	ld.global.f32 	%f323, [%rd30+4];
	div.rn.f32 	%f324, %f323, %f362;
	st.global.f32 	[%rd30+4], %f324;
	ld.global.f32 	%f325, [%rd30+8];
	div.rn.f32 	%f326, %f325, %f362;
	st.global.f32 	[%rd30+8], %f326;
	ld.global.f32 	%f327, [%rd30+12];
	div.rn.f32 	%f328, %f327, %f362;
	st.global.f32 	[%rd30+12], %f328;
	ld.global.f32 	%f329, [%rd30+16];
	div.rn.f32 	%f330, %f329, %f362;
	st.global.f32 	[%rd30+16], %f330;
	ld.global.f32 	%f331, [%rd30+20];
	div.rn.f32 	%f332, %f331, %f362;
	st.global.f32 	[%rd30+20], %f332;
	ld.global.f32 	%f333, [%rd30+24];
	div.rn.f32 	%f334, %f333, %f362;
	st.global.f32 	[%rd30+24], %f334;
	ld.global.f32 	%f335, [%rd30+28];
	div.rn.f32 	%f336, %f335, %f362;
	st.global.f32 	[%rd30+28], %f336;
	add.s32 	%r94, %r94, 8;
$L__BB4_33:
	setp.eq.s32 	%p53, %r36, 0;
	@%p53 bra 	$L__BB4_39;
	and.b32  	%r39, %r45, 3;
	setp.lt.u32 	%p54, %r36, 4;
	@%p54 bra 	$L__BB4_36;
	mul.wide.u32 	%rd31, %r94, 4;
	add.s64 	%rd32, %rd1, %rd31;
	ld.global.f32 	%f337, [%rd32];
	div.rn.f32 	%f338, %f337, %f362;
	st.global.f32 	[%rd32], %f338;
	ld.global.f32 	%f339, [%rd32+4];
	div.rn.f32 	%f340, %f339, %f362;
	st.global.f32 	[%rd32+4], %f340;
	ld.global.f32 	%f341, [%rd32+8];
	div.rn.f32 	%f342, %f341, %f362;
	st.global.f32 	[%rd32+8], %f342;
	ld.global.f32 	%f343, [%rd32+12];
	div.rn.f32 	%f344, %f343, %f362;
	st.global.f32 	[%rd32+12], %f344;
	add.s32 	%r94, %r94, 4;
$L__BB4_36:
	setp.eq.s32 	%p55, %r39, 0;
	@%p55 bra 	$L__BB4_39;
	mul.wide.u32 	%rd33, %r94, 4;
	add.s64 	%rd38, %rd1, %rd33;
	neg.s32 	%r97, %r39;
$L__BB4_38:
	.pragma "nounroll";
	ld.global.f32 	%f345, [%rd38];
	div.rn.f32 	%f346, %f345, %f362;
	st.global.f32 	[%rd38], %f346;
	add.s64 	%rd38, %rd38, 4;
	add.s32 	%r97, %r97, 1;
	setp.ne.s32 	%p56, %r97, 0;
	@%p56 bra 	$L__BB4_38;
$L__BB4_39:
	ret;

}
	// .globl	_Z6matmulP6__halfS0_S0_ii
.visible .entry _Z6matmulP6__halfS0_S0_ii(
	.param .u64 .ptr .align 1 _Z6matmulP6__halfS0_S0_ii_param_0,
	.param .u64 .ptr .align 1 _Z6matmulP6__halfS0_S0_ii_param_1,
	.param .u64 .ptr .align 1 _Z6matmulP6__halfS0_S0_ii_param_2,
	.param .u32 _Z6matmulP6__halfS0_S0_ii_param_3,
	.param .u32 _Z6matmulP6__halfS0_S0_ii_param_4
)
{
	.reg .pred 	%p<21>;
	.reg .b16 	%rs<214>;
	.reg .b32 	%r<47>;
	.reg .b32 	%f<2>;
	.reg .b64 	%rd<54>;

	ld.param.u64 	%rd13, [_Z6matmulP6__halfS0_S0_ii_param_0];
	ld.param.u64 	%rd14, [_Z6matmulP6__halfS0_S0_ii_param_1];
	ld.param.u64 	%rd15, [_Z6matmulP6__halfS0_S0_ii_param_2];
	ld.param.u32 	%r28, [_Z6matmulP6__halfS0_S0_ii_param_3];
	ld.param.u32 	%r29, [_Z6matmulP6__halfS0_S0_ii_param_4];
	cvta.to.global.u64 	%rd1, %rd14;
	cvta.to.global.u64 	%rd2, %rd15;
	cvta.to.global.u64 	%rd3, %rd13;
	setp.lt.s32 	%p1, %r29, 1;
	@%p1 bra 	$L__BB5_28;
	mov.f32 	%f1, 0f00000000;
	// begin inline asm
	{  cvt.rn.f16.f32 %rs16, %f1;}

	// end inline asm
	setp.lt.s32 	%p2, %r28, 1;
	@%p2 bra 	$L__BB5_17;
	and.b32  	%r1, %r28, 15;
	add.s32 	%r2, %r1, -1;
	and.b32  	%r3, %r28, 7;
	add.s32 	%r4, %r3, -1;
	and.b32  	%r5, %r28, 2147483632;
	and.b32  	%r6, %r28, 3;
	neg.s32 	%r7, %r5;
	add.s64 	%rd4, %rd1, 16;
	mov.b32 	%r38, 0;
$L__BB5_3:
	setp.lt.u32 	%p11, %r28, 16;
	mul.lo.s32 	%r9, %r38, %r28;
	mov.b32 	%r41, 0;
	mov.u16 	%rs213, %rs16;
	@%p11 bra 	$L__BB5_6;
	mul.wide.u32 	%rd24, %r9, 2;
	add.s64 	%rd25, %rd2, %rd24;
	add.s64 	%rd53, %rd25, 16;
	mov.u64 	%rd52, %rd4;
	mov.u32 	%r39, %r7;
	mov.u16 	%rs213, %rs16;
$L__BB5_5:
	.pragma "nounroll";
	ld.global.u16 	%rs19, [%rd53+-16];
	ld.global.u16 	%rs20, [%rd52+-16];
	// begin inline asm
	{mul.f16 %rs18,%rs19,%rs20;
}
	// end inline asm
	// begin inline asm
	{add.f16 %rs21,%rs213,%rs18;
}
	// end inline asm
	ld.global.u16 	%rs25, [%rd53+-14];
	ld.global.u16 	%rs26, [%rd52+-14];
	// begin inline asm
	{mul.f16 %rs24,%rs25,%rs26;
}
	// end inline asm
	// begin inline asm
	{add.f16 %rs27,%rs21,%rs24;
}
	// end inline asm
	ld.global.u16 	%rs31, [%rd53+-12];
	ld.global.u16 	%rs32, [%rd52+-12];
	// begin inline asm
	{mul.f16 %rs30,%rs31,%rs32;
}
	// end inline asm
	// begin inline asm
	{add.f16 %rs33,%rs27,%rs30;
}
	// end inline asm
	ld.global.u16 	%rs37, [%rd53+-10];
	ld.global.u16 	%rs38, [%rd52+-10];
	// begin inline asm
	{mul.f16 %rs36,%rs37,%rs38;
}
	// end inline asm
	// begin inline asm
	{add.f16 %rs39,%rs33,%rs36;
}
	// end inline asm
	ld.global.u16 	%rs43, [%rd53+-8];
	ld.global.u16 	%rs44, [%rd52+-8];
	// begin inline asm
	{mul.f16 %rs42,%rs43,%rs44;
}
	// end inline asm
	// begin inline asm
	{add.f16 %rs45,%rs39,%rs42;
}
	// end inline asm
	ld.global.u16 	%rs49, [%rd53+-6];
	ld.global.u16 	%rs50, [%rd52+-6];
	// begin inline asm
	{mul.f16 %rs48,%rs49,%rs50;
}
	// end inline asm
	// begin inline asm
	{add.f16 %rs51,%rs45,%rs48;
}
	// end inline asm
	ld.global.u16 	%rs55, [%rd53+-4];
	ld.global.u16 	%rs56, [%rd52+-4];
	// begin inline asm
	{mul.f16 %rs54,%rs55,%rs56;
}
	// end inline asm
	// begin inline asm
	{add.f16 %rs57,%rs51,%rs54;
}
	// end inline asm
	ld.global.u16 	%rs61, [%rd53+-2];
	ld.global.u16 	%rs62, [%rd52+-2];
	// begin inline asm
	{mul.f16 %rs60,%rs61,%rs62;
}
	// end inline asm
	// begin inline asm
	{add.f16 %rs63,%rs57,%rs60;
}
	// end inline asm
	ld.global.u16 	%rs67, [%rd53];
	ld.global.u16 	%rs68, [%rd52];
	// begin inline asm
	{mul.f16 %rs66,%rs67,%rs68;
}
	// end inline asm
	// begin inline asm
	{add.f16 %rs69,%rs63,%rs66;
}
	// end inline asm
	ld.global.u16 	%rs73, [%rd53+2];
	ld.global.u16 	%rs74, [%rd52+2];
	// begin inline asm
	{mul.f16 %rs72,%rs73,%rs74;
}
	// end inline asm
	// begin inline asm
	{add.f16 %rs75,%rs69,%rs72;
}
	// end inline asm
	ld.global.u16 	%rs79, [%rd53+4];
	ld.global.u16 	%rs80, [%rd52+4];
	// begin inline asm
	{mul.f16 %rs78,%rs79,%rs80;
}
	// end inline asm
	// begin inline asm
	{add.f16 %rs81,%rs75,%rs78;
}
	// end inline asm
	ld.global.u16 	%rs85, [%rd53+6];
	ld.global.u16 	%rs86, [%rd52+6];
	// begin inline asm
	{mul.f16 %rs84,%rs85,%rs86;
}
	// end inline asm
	// begin inline asm
	{add.f16 %rs87,%rs81,%rs84;
}
	// end inline asm
	ld.global.u16 	%rs91, [%rd53+8];
	ld.global.u16 	%rs92, [%rd52+8];
	// begin inline asm
	{mul.f16 %rs90,%rs91,%rs92;
}
	// end inline asm
	// begin inline asm
	{add.f16 %rs93,%rs87,%rs90;
}
	// end inline asm
	ld.global.u16 	%rs97, [%rd53+10];
	ld.global.u16 	%rs98, [%rd52+10];
	// begin inline asm
	{mul.f16 %rs96,%rs97,%rs98;
}
	// end inline asm
	// begin inline asm
	{add.f16 %rs99,%rs93,%rs96;
}
	// end inline asm
	ld.global.u16 	%rs103, [%rd53+12];
	ld.global.u16 	%rs104, [%rd52+12];
	// begin inline asm
	{mul.f16 %rs102,%rs103,%rs104;
}
	// end inline asm
	// begin inline asm
	{add.f16 %rs105,%rs99,%rs102;
}
	// end inline asm
	ld.global.u16 	%rs109, [%rd53+14];
	ld.global.u16 	%rs110, [%rd52+14];
	// begin inline asm
	{mul.f16 %rs108,%rs109,%rs110;
}
	// end inline asm
	// begin inline asm
	{add.f16 %rs213,%rs105,%rs108;
}
	// end inline asm
	add.s32 	%r39, %r39, 16;
	add.s64 	%rd53, %rd53, 32;
	add.s64 	%rd52, %rd52, 32;
	setp.ne.s32 	%p12, %r39, 0;
	mov.u32 	%r41, %r5;
	@%p12 bra 	$L__BB5_5;
$L__BB5_6:
	setp.eq.s32 	%p13, %r1, 0;
	@%p13 bra 	$L__BB5_16;
	setp.lt.u32 	%p14, %r2, 7;
	@%p14 bra 	$L__BB5_9;
	add.s32 	%r35, %r41, %r9;
	mul.wide.u32 	%rd26, %r35, 2;
	add.s64 	%rd27, %rd2, %rd26;
	cvt.u64.u32 	%rd28, %r41;
	mul.wide.u32 	%rd29, %r41, 2;
	add.s64 	%rd30, %rd1, %rd29;
	ld.global.u16 	%rs116, [%rd27];
	ld.global.u16 	%rs117, [%rd30];
	// begin inline asm
	{mul.f16 %rs115,%rs116,%rs117;
}
	// end inline asm
	// begin inline asm
	{add.f16 %rs118,%rs213,%rs115;
}
	// end inline asm
	cvt.u64.u32 	%rd31, %r9;
	add.s64 	%rd32, %rd28, %rd31;
	shl.b64 	%rd33, %rd32, 1;
	add.s64 	%rd34, %rd2, %rd33;
	ld.global.u16 	%rs122, [%rd34+2];
	ld.global.u16 	%rs123, [%rd30+2];
	// begin inline asm
	{mul.f16 %rs121,%rs122,%rs123;
}
	// end inline asm
	// begin inline asm
	{add.f16 %rs124,%rs118,%rs121;
}
	// end inline asm
	ld.global.u16 	%rs128, [%rd34+4];
	ld.global.u16 	%rs129, [%rd30+4];
	// begin inline asm
	{mul.f16 %rs127,%rs128,%rs129;
}
	// end inline asm
	// begin inline asm
	{add.f16 %rs130,%rs124,%rs127;
}
	// end inline asm
	ld.global.u16 	%rs134, [%rd34+6];
	ld.global.u16 	%rs135, [%rd30+6];
	// begin inline asm
	{mul.f16 %rs133,%rs134,%rs135;
}
	// end inline asm
	// begin inline asm
	{add.f16 %rs136,%rs130,%rs133;
}
	// end inline asm
	ld.global.u16 	%rs140, [%rd34+8];
	ld.global.u16 	%rs141, [%rd30+8];
	// begin inline asm
	{mul.f16 %rs139,%rs140,%rs141;
}
	// end inline asm
	// begin inline asm
	{add.f16 %rs142,%rs136,%rs139;
}
	// end inline asm
	ld.global.u16 	%rs146, [%rd34+10];
	ld.global.u16 	%rs147, [%rd30+10];
	// begin inline asm
	{mul.f16 %rs145,%rs146,%rs147;
}
	// end inline asm
	// begin inline asm
	{add.f16 %rs148,%rs142,%rs145;
}
	// end inline asm
	ld.global.u16 	%rs152, [%rd34+12];
	ld.global.u16 	%rs153, [%rd30+12];
	// begin inline asm
	{mul.f16 %rs151,%rs152,%rs153;
}
	// end inline asm
	// begin inline asm
	{add.f16 %rs154,%rs148,%rs151;
}
	// end inline asm
	ld.global.u16 	%rs158, [%rd34+14];
	ld.global.u16 	%rs159, [%rd30+14];
	// begin inline asm
	{mul.f16 %rs157,%rs158,%rs159;
}
	// end inline asm
	// begin inline asm
	{add.f16 %rs213,%rs154,%rs157;
}
	// end inline asm
	add.s32 	%r41, %r41, 8;
$L__BB5_9:
	setp.eq.s32 	%p15, %r3, 0;
	@%p15 bra 	$L__BB5_16;
	setp.lt.u32 	%p16, %r4, 3;
	@%p16 bra 	$L__BB5_12;
	add.s32 	%r36, %r41, %r9;
	mul.wide.u32 	%rd35, %r36, 2;
	add.s64 	%rd36, %rd2, %rd35;
	cvt.u64.u32 	%rd37, %r41;
	mul.wide.u32 	%rd38, %r41, 2;
	add.s64 	%rd39, %rd1, %rd38;
	ld.global.u16 	%rs165, [%rd36];
	ld.global.u16 	%rs166, [%rd39];
	// begin inline asm
	{mul.f16 %rs164,%rs165,%rs166;
}
	// end inline asm
	// begin inline asm
	{add.f16 %rs167,%rs213,%rs164;
}
	// end inline asm
	cvt.u64.u32 	%rd40, %r9;
	add.s64 	%rd41, %rd37, %rd40;
	shl.b64 	%rd42, %rd41, 1;
	add.s64 	%rd43, %rd2, %rd42;
	ld.global.u16 	%rs171, [%rd43+2];
	ld.global.u16 	%rs172, [%rd39+2];
	// begin inline asm
	{mul.f16 %rs170,%rs171,%rs172;
}
	// end inline asm
	// begin inline asm
	{add.f16 %rs173,%rs167,%rs170;
}
	// end inline asm
	ld.global.u16 	%rs177, [%rd43+4];
	ld.global.u16 	%rs178, [%rd39+4];
	// begin inline asm
	{mul.f16 %rs176,%rs177,%rs178;
}
	// end inline asm
	// begin inline asm
	{add.f16 %rs179,%rs173,%rs176;
}
	// end inline asm
	ld.global.u16 	%rs183, [%rd43+6];
	ld.global.u16 	%rs184, [%rd39+6];
	// begin inline asm
	{mul.f16 %rs182,%rs183,%rs184;
}
	// end inline asm
	// begin inline asm
	{add.f16 %rs213,%rs179,%rs182;
}
	// end inline asm
	add.s32 	%r41, %r41, 4;
$L__BB5_12:
	setp.eq.s32 	%p17, %r6, 0;
	@%p17 bra 	$L__BB5_16;
	setp.eq.s32 	%p18, %r6, 1;
	add.s32 	%r37, %r41, %r9;
	mul.wide.u32 	%rd44, %r37, 2;
	add.s64 	%rd45, %rd2, %rd44;
	cvt.u64.u32 	%rd10, %r41;
	mul.wide.u32 	%rd46, %r41, 2;
	add.s64 	%rd11, %rd1, %rd46;
	ld.global.u16 	%rs189, [%rd45];
	ld.global.u16 	%rs190, [%rd11];
	// begin inline asm
	{mul.f16 %rs188,%rs189,%rs190;
}
	// end inline asm
	// begin inline asm
	{add.f16 %rs213,%rs213,%rs188;
}
	// end inline asm
	@%p18 bra 	$L__BB5_16;
	setp.eq.s32 	%p19, %r6, 2;
	cvt.u64.u32 	%rd47, %r9;
	add.s64 	%rd48, %rd10, %rd47;
	shl.b64 	%rd49, %rd48, 1;
	add.s64 	%rd12, %rd2, %rd49;
	ld.global.u16 	%rs195, [%rd12+2];
	ld.global.u16 	%rs196, [%rd11+2];
	// begin inline asm
	{mul.f16 %rs194,%rs195,%rs196;
}
	// end inline asm
	// begin inline asm
	{add.f16 %rs213,%rs213,%rs194;
}
	// end inline asm
	@%p19 bra 	$L__BB5_16;
	ld.global.u16 	%rs201, [%rd12+4];
	ld.global.u16 	%rs202, [%rd11+4];
	// begin inline asm
	{mul.f16 %rs200,%rs201,%rs202;
}
	// end inline asm
	// begin inline asm
	{add.f16 %rs213,%rs213,%rs200;
}
	// end inline asm
$L__BB5_16:
	mul.wide.u32 	%rd50, %r38, 2;
	add.s64 	%rd51, %rd3, %rd50;
	st.global.u16 	[%rd51], %rs213;
	add.s32 	%r38, %r38, 1;
	setp.eq.s32 	%p20, %r38, %r29;
	@%p20 bra 	$L__BB5_28;
	bra.uni 	$L__BB5_3;
$L__BB5_17:
	and.b32  	%r18, %r29, 7;
	setp.lt.u32 	%p3, %r29, 8;
	mov.b32 	%r45, 0;
	@%p3 bra 	$L__BB5_20;
	and.b32  	%r45, %r29, 2147483640;
	mov.b32 	%r43, 0;
$L__BB5_19:
	.pragma "nounroll";
	mul.wide.u32 	%rd16, %r43, 2;
	add.s64 	%rd17, %rd3, %rd16;
	st.global.u16 	[%rd17], %rs16;
	st.global.u16 	[%rd17+2], %rs16;
	st.global.u16 	[%rd17+4], %rs16;
	st.global.u16 	[%rd17+6], %rs16;
	st.global.u16 	[%rd17+8], %rs16;
	st.global.u16 	[%rd17+10], %rs16;
	st.global.u16 	[%rd17+12], %rs16;
	st.global.u16 	[%rd17+14], %rs16;
	add.s32 	%r43, %r43, 8;
	setp.ne.s32 	%p4, %r43, %r45;
	@%p4 bra 	$L__BB5_19;
$L__BB5_20:
	setp.eq.s32 	%p5, %r18, 0;
	@%p5 bra 	$L__BB5_28;
	and.b32  	%r23, %r29, 3;
	setp.lt.u32 	%p6, %r18, 4;
	@%p6 bra 	$L__BB5_23;
	mul.wide.u32 	%rd18, %r45, 2;
	add.s64 	%rd19, %rd3, %rd18;
	st.global.u16 	[%rd19], %rs16;
	st.global.u16 	[%rd19+2], %rs16;
	st.global.u16 	[%rd19+4], %rs16;
	st.global.u16 	[%rd19+6], %rs16;
	add.s32 	%r45, %r45, 4;
$L__BB5_23:
	setp.eq.s32 	%p7, %r23, 0;
	@%p7 bra 	$L__BB5_28;
	setp.eq.s32 	%p8, %r23, 1;
	@%p8 bra 	$L__BB5_26;
	mul.wide.u32 	%rd20, %r45, 2;
	add.s64 	%rd21, %rd3, %rd20;
	st.global.u16 	[%rd21], %rs16;
	st.global.u16 	[%rd21+2], %rs16;
	add.s32 	%r45, %r45, 2;
$L__BB5_26:
	and.b32  	%r32, %r29, 1;
	setp.eq.b32 	%p9, %r32, 1;
	not.pred 	%p10, %p9;
	@%p10 bra 	$L__BB5_28;
	mul.wide.u32 	%rd22, %r45, 2;
	add.s64 	%rd23, %rd3, %rd22;
	st.global.u16 	[%rd23], %rs16;
$L__BB5_28:
	ret;

}
	// .globl	_Z4ropeP6__halfS0_iiii
.visible .entry _Z4ropeP6__halfS0_iiii(
	.param .u64 .ptr .align 1 _Z4ropeP6__halfS0_iiii_param_0,
	.param .u64 .ptr .align 1 _Z4ropeP6__halfS0_iiii_param_1,
	.param .u32 _Z4ropeP6__halfS0_iiii_param_2,
	.param .u32 _Z4ropeP6__halfS0_iiii_param_3,
	.param .u32 _Z4ropeP6__halfS0_iiii_param_4,
	.param .u32 _Z4ropeP6__halfS0_iiii_param_5
)
{
	.local .align 4 .b8 	__local_depot6[28];
	.reg .b64 	%SP;
	.reg .b64 	%SPL;
	.reg .pred 	%p<25>;
	.reg .b16 	%rs<66>;
	.reg .b32 	%r<94>;
	.reg .b32 	%f<96>;
	.reg .b64 	%rd<47>;
	.reg .b64 	%fd<5>;

	mov.u64 	%SPL, __local_depot6;
	ld.param.u64 	%rd15, [_Z4ropeP6__halfS0_iiii_param_0];
	ld.param.u64 	%rd16, [_Z4ropeP6__halfS0_iiii_param_1];
	ld.param.u32 	%r30, [_Z4ropeP6__halfS0_iiii_param_2];
	ld.param.u32 	%r31, [_Z4ropeP6__halfS0_iiii_param_3];
	ld.param.u32 	%r32, [_Z4ropeP6__halfS0_iiii_param_4];
	ld.param.u32 	%r33, [_Z4ropeP6__halfS0_iiii_param_5];
	add.u64 	%rd1, %SPL, 0;
	add.u64 	%rd2, %SPL, 0;
	setp.lt.s32 	%p1, %r30, 1;
	@%p1 bra 	$L__BB6_25;
	cvt.rn.f32.s32 	%f1, %r32;
	mov.f32 	%f17, 0fB0D40000;
	mov.f32 	%f18, 0f3EE68EBF;
	mul.rn.f32 	%f19, %f18, %f17;
	mov.f32 	%f20, 0f3D21D42E;
	mov.f32 	%f21, 0f3DF7B084;
	mul.rn.f32 	%f22, %f21, %f20;
	fma.rn.f32 	%f23, %f19, 0f3FB8AA3B, 0f34C28212;
	fma.rn.f32 	%f24, 0f3E4B8A05, 0f32A55E34, %f23;
	mul.f32 	%f25, %f22, 0f40400000;
	fma.rn.f32 	%f26, %f25, %f19, %f24;
	fma.rn.f32 	%f27, %f22, 0f3E4B8A05, %f26;
	mov.f32 	%f28, 0f41549694;
	add.rn.f32 	%f2, %f28, %f27;
	mov.f32 	%f29, 0fC1549694;
	add.rn.f32 	%f30, %f2, %f29;
	neg.f32 	%f31, %f30;
	add.rn.f32 	%f3, %f27, %f31;
	// begin inline asm
	cvt.rn.f16.s32 %rs4, %r33;
	// end inline asm
	cvta.to.global.u64 	%rd3, %rd15;
	cvta.to.global.u64 	%rd4, %rd16;
	mov.b32 	%r85, 0;
$L__BB6_2:
	rem.s32 	%r36, %r85, %r32;
	cvt.rn.f32.u32 	%f33, %r36;
	div.rn.f32 	%f4, %f33, %f1;
	setp.eq.f32 	%p2, %f4, 0f00000000;
	mov.f32 	%f93, 0f3F800000;
	@%p2 bra 	$L__BB6_5;
	mul.rn.f32 	%f34, %f2, %f4;
	cvt.rni.f32.f32 	%f35, %f34;
	sub.f32 	%f36, %f34, %f35;
	neg.f32 	%f37, %f34;
	fma.rn.f32 	%f38, %f2, %f4, %f37;
	fma.rn.f32 	%f39, %f3, %f4, %f38;
	add.f32 	%f40, %f36, %f39;
	setp.gt.f32 	%p3, %f35, 0f00000000;
	selp.b32 	%r37, 0, -2097152000, %p3;
	abs.f32 	%f41, %f4;
	setp.num.f32 	%p4, %f41, %f41;
	setp.lt.f32 	%p5, %f34, 0f00000000;
	selp.f32 	%f42, 0f00000000, 0f7F800000, %p5;
	abs.f32 	%f43, %f34;
	setp.gt.f32 	%p6, %f43, 0f43180000;
	cvt.rzi.s32.f32 	%r38, %f35;
	shl.b32 	%r39, %r38, 23;
	sub.s32 	%r40, %r39, %r37;
	mov.b32 	%f44, %r40;
	add.s32 	%r41, %r37, 2130706432;
	mov.b32 	%f45, %r41;
	fma.rn.f32 	%f46, %f40, 0f391FCB8E, 0f3AAF85ED;
	fma.rn.f32 	%f47, %f46, %f40, 0f3C1D9856;
	fma.rn.f32 	%f48, %f47, %f40, 0f3D6357BB;
	fma.rn.f32 	%f49, %f48, %f40, 0f3E75FDEC;
	fma.rn.f32 	%f50, %f49, %f40, 0f3F317218;
	fma.rn.f32 	%f51, %f50, %f40, 0f3F800000;
	mul.f32 	%f52, %f51, %f45;
	mul.f32 	%f53, %f52, %f44;
	selp.f32 	%f93, %f42, %f53, %p6;
	@%p4 bra 	$L__BB6_5;
	mov.f32 	%f54, 0f461C4000;
	add.rn.f32 	%f93, %f54, %f4;
$L__BB6_5:
	rcp.rn.f32 	%f55, %f93;
	// begin inline asm
	{  cvt.rn.f16.f32 %rs5, %f55;}

	// end inline asm
	// begin inline asm
	{mul.f16 %rs6,%rs4,%rs5;
}
	// end inline asm
	// begin inline asm
	{  cvt.f32.f16 %f56, %rs6;}

	// end inline asm
	mul.f32 	%f57, %f56, 0f3F22F983;
	cvt.rni.s32.f32 	%r93, %f57;
	cvt.rn.f32.s32 	%f58, %r93;
	fma.rn.f32 	%f59, %f58, 0fBFC90FDA, %f56;
	fma.rn.f32 	%f60, %f58, 0fB3A22168, %f59;
	fma.rn.f32 	%f95, %f58, 0fA7C234C5, %f60;
	abs.f32 	%f10, %f56;
	setp.ltu.f32 	%p7, %f10, 0f47CE4780;
	mov.u32 	%r89, %r93;
	mov.f32 	%f94, %f95;
	@%p7 bra 	$L__BB6_13;
	setp.neu.f32 	%p8, %f10, 0f7F800000;
	@%p8 bra 	$L__BB6_8;
	mov.f32 	%f63, 0f00000000;
	mul.rn.f32 	%f94, %f56, %f63;
	mov.b32 	%r89, 0;
	bra.uni 	$L__BB6_13;
$L__BB6_8:
	mov.b32 	%r3, %f56;
	shl.b32 	%r43, %r3, 8;
	or.b32  	%r4, %r43, -2147483648;
	mov.b64 	%rd45, 0;
	mov.b32 	%r86, 0;
	mov.u64 	%rd43, __cudart_i2opi_f;
	mov.u64 	%rd44, %rd2;
$L__BB6_9:
	.pragma "nounroll";
	ld.global.nc.u32 	%r44, [%rd43];
	mad.wide.u32 	%rd21, %r44, %r4, %rd45;
	shr.u64 	%rd45, %rd21, 32;
	st.local.u32 	[%rd44], %rd21;
	add.s32 	%r86, %r86, 1;
	add.s64 	%rd44, %rd44, 4;
	add.s64 	%rd43, %rd43, 4;
	setp.ne.s32 	%p9, %r86, 6;
	@%p9 bra 	$L__BB6_9;
	shr.u32 	%r45, %r3, 23;
	st.local.u32 	[%rd2+24], %rd45;
	and.b32  	%r7, %r45, 31;
	and.b32  	%r46, %r45, 224;
	add.s32 	%r47, %r46, -128;
	shr.u32 	%r48, %r47, 5;
	mul.wide.u32 	%rd22, %r48, 4;
	sub.s64 	%rd11, %rd2, %rd22;
	ld.local.u32 	%r87, [%rd11+24];
	ld.local.u32 	%r88, [%rd11+20];
	setp.eq.s32 	%p10, %r7, 0;
	@%p10 bra 	$L__BB6_12;
	shf.l.wrap.b32 	%r87, %r88, %r87, %r7;
	ld.local.u32 	%r49, [%rd11+16];
	shf.l.wrap.b32 	%r88, %r49, %r88, %r7;
$L__BB6_12:
	shr.u32 	%r50, %r87, 30;
	shf.l.wrap.b32 	%r51, %r88, %r87, 2;
	shl.b32 	%r52, %r88, 2;
	shr.u32 	%r53, %r51, 31;
	add.s32 	%r54, %r53, %r50;
	neg.s32 	%r55, %r54;
	setp.lt.s32 	%p11, %r3, 0;
	selp.b32 	%r89, %r55, %r54, %p11;
	xor.b32  	%r56, %r51, %r3;
	shr.s32 	%r57, %r51, 31;
	xor.b32  	%r58, %r57, %r51;
	xor.b32  	%r59, %r57, %r52;
	cvt.u64.u32 	%rd23, %r58;
	shl.b64 	%rd24, %rd23, 32;
	cvt.u64.u32 	%rd25, %r59;
	or.b64  	%rd26, %rd24, %rd25;
	cvt.rn.f64.s64 	%fd1, %rd26;
	mul.f64 	%fd2, %fd1, 0d3BF921FB54442D19;
	cvt.rn.f32.f64 	%f61, %fd2;
	neg.f32 	%f62, %f61;
	setp.lt.s32 	%p12, %r56, 0;
	selp.f32 	%f94, %f62, %f61, %p12;
$L__BB6_13:
	setp.ltu.f32 	%p13, %f10, 0f47CE4780;
	add.s32 	%r61, %r89, 1;
	mul.rn.f32 	%f65, %f94, %f94;
	and.b32  	%r62, %r89, 1;
	setp.eq.b32 	%p14, %r62, 1;
	selp.f32 	%f66, %f94, 0f3F800000, %p14;
	fma.rn.f32 	%f67, %f65, %f66, 0f00000000;
	fma.rn.f32 	%f68, %f65, 0f37CBAC00, 0fBAB607ED;
	selp.f32 	%f69, 0fB94D4153, %f68, %p14;
	selp.f32 	%f70, 0f3C0885E4, 0f3D2AAABB, %p14;
	fma.rn.f32 	%f71, %f69, %f65, %f70;
	selp.f32 	%f72, 0fBE2AAAA8, 0fBEFFFFFF, %p14;
	fma.rn.f32 	%f73, %f71, %f65, %f72;
	fma.rn.f32 	%f74, %f73, %f67, %f66;
	and.b32  	%r63, %r61, 2;
	setp.eq.s32 	%p15, %r63, 0;
	mov.f32 	%f75, 0f00000000;
	sub.f32 	%f76, %f75, %f74;
	selp.f32 	%f64, %f74, %f76, %p15;
	// begin inline asm
	{  cvt.rn.f16.f32 %rs10, %f64;}

	// end inline asm
	@%p13 bra 	$L__BB6_21;
	setp.neu.f32 	%p16, %f10, 0f7F800000;
	@%p16 bra 	$L__BB6_16;
	mov.f32 	%f79, 0f00000000;
	mul.rn.f32 	%f95, %f56, %f79;
	mov.b32 	%r93, 0;
	bra.uni 	$L__BB6_21;
$L__BB6_16:
	mov.b32 	%r16, %f56;
	shl.b32 	%r65, %r16, 8;
	or.b32  	%r17, %r65, -2147483648;
	mov.b64 	%rd46, 0;
	mov.b32 	%r90, 0;
$L__BB6_17:
	.pragma "nounroll";
	mul.wide.u32 	%rd28, %r90, 4;
	mov.u64 	%rd29, __cudart_i2opi_f;
	add.s64 	%rd30, %rd29, %rd28;
	ld.global.nc.u32 	%r66, [%rd30];
	mad.wide.u32 	%rd31, %r66, %r17, %rd46;
	shr.u64 	%rd46, %rd31, 32;
	add.s64 	%rd32, %rd1, %rd28;
	st.local.u32 	[%rd32], %rd31;
	add.s32 	%r90, %r90, 1;
	setp.ne.s32 	%p17, %r90, 6;
	@%p17 bra 	$L__BB6_17;
	shr.u32 	%r67, %r16, 23;
	st.local.u32 	[%rd1+24], %rd46;
	and.b32  	%r20, %r67, 31;
	and.b32  	%r68, %r67, 224;
	add.s32 	%r69, %r68, -128;
	shr.u32 	%r70, %r69, 5;
	mul.wide.u32 	%rd33, %r70, 4;
	sub.s64 	%rd14, %rd1, %rd33;
	ld.local.u32 	%r91, [%rd14+24];
	ld.local.u32 	%r92, [%rd14+20];
	setp.eq.s32 	%p18, %r20, 0;
	@%p18 bra 	$L__BB6_20;
	shf.l.wrap.b32 	%r91, %r92, %r91, %r20;
	ld.local.u32 	%r71, [%rd14+16];
	shf.l.wrap.b32 	%r92, %r71, %r92, %r20;
$L__BB6_20:
	shr.u32 	%r72, %r91, 30;
	shf.l.wrap.b32 	%r73, %r92, %r91, 2;
	shl.b32 	%r74, %r92, 2;
	shr.u32 	%r75, %r73, 31;
	add.s32 	%r76, %r75, %r72;
	neg.s32 	%r77, %r76;
	setp.lt.s32 	%p19, %r16, 0;
	selp.b32 	%r93, %r77, %r76, %p19;
	xor.b32  	%r78, %r73, %r16;
	shr.s32 	%r79, %r73, 31;
	xor.b32  	%r80, %r79, %r73;
	xor.b32  	%r81, %r79, %r74;
	cvt.u64.u32 	%rd34, %r80;
	shl.b64 	%rd35, %rd34, 32;
	cvt.u64.u32 	%rd36, %r81;
	or.b64  	%rd37, %rd35, %rd36;
	cvt.rn.f64.s64 	%fd3, %rd37;
	mul.f64 	%fd4, %fd3, 0d3BF921FB54442D19;
	cvt.rn.f32.f64 	%f77, %fd4;
	neg.f32 	%f78, %f77;
	setp.lt.s32 	%p20, %r78, 0;
	selp.f32 	%f95, %f78, %f77, %p20;
$L__BB6_21:
	mul.rn.f32 	%f81, %f95, %f95;
	and.b32  	%r83, %r93, 1;
	setp.eq.b32 	%p21, %r83, 1;
	selp.f32 	%f82, 0f3F800000, %f95, %p21;
	fma.rn.f32 	%f83, %f81, %f82, 0f00000000;
	fma.rn.f32 	%f84, %f81, 0f37CBAC00, 0fBAB607ED;
	selp.f32 	%f85, %f84, 0fB94D4153, %p21;
	selp.f32 	%f86, 0f3D2AAABB, 0f3C0885E4, %p21;
	fma.rn.f32 	%f87, %f85, %f81, %f86;
	selp.f32 	%f88, 0fBEFFFFFF, 0fBE2AAAA8, %p21;
	fma.rn.f32 	%f89, %f87, %f81, %f88;
	fma.rn.f32 	%f90, %f89, %f83, %f82;
	and.b32  	%r84, %r93, 2;
	setp.eq.s32 	%p22, %r84, 0;
	mov.f32 	%f91, 0f00000000;
	sub.f32 	%f92, %f91, %f90;
	selp.f32 	%f80, %f90, %f92, %p22;
	// begin inline asm
	{  cvt.rn.f16.f32 %rs11, %f80;}

	// end inline asm
	setp.lt.s32 	%p23, %r85, %r31;
	@%p23 bra 	$L__BB6_23;
	mul.wide.u32 	%rd38, %r85, 2;
	add.s64 	%rd39, %rd3, %rd38;
	ld.global.u16 	%rs13, [%rd39];
	ld.global.u16 	%rs16, [%rd39+2];
	// begin inline asm
	{mul.f16 %rs12,%rs13,%rs10;
}
	// end inline asm
	// begin inline asm
	{mul.f16 %rs15,%rs16,%rs11;
}
	// end inline asm
	// begin inline asm
	{sub.f16 %rs18,%rs12,%rs15;
}
	// end inline asm
	st.global.u16 	[%rd39], %rs18;
	// begin inline asm
	{mul.f16 %rs21,%rs13,%rs11;
}
	// end inline asm
	// begin inline asm
	{mul.f16 %rs24,%rs16,%rs10;
}
	// end inline asm
	// begin inline asm
	{add.f16 %rs27,%rs21,%rs24;
}
	// end inline asm
	st.global.u16 	[%rd39+2], %rs27;
	bra.uni 	$L__BB6_24;
$L__BB6_23:
	mul.wide.u32 	%rd40, %r85, 2;
	add.s64 	%rd41, %rd3, %rd40;
	ld.global.u16 	%rs31, [%rd41];
	ld.global.u16 	%rs34, [%rd41+2];
	// begin inline asm
	{mul.f16 %rs30,%rs31,%rs10;
}
	// end inline asm
	// begin inline asm
	{mul.f16 %rs33,%rs34,%rs11;
}
	// end inline asm
	// begin inline asm
	{sub.f16 %rs36,%rs30,%rs33;
}
	// end inline asm
	st.global.u16 	[%rd41], %rs36;
	// begin inline asm
	{mul.f16 %rs39,%rs31,%rs11;
}
	// end inline asm
	// begin inline asm
	{mul.f16 %rs42,%rs34,%rs10;
}
	// end inline asm
	// begin inline asm
	{add.f16 %rs45,%rs39,%rs42;
}
	// end inline asm
	st.global.u16 	[%rd41+2], %rs45;
	add.s64 	%rd42, %rd4, %rd40;
	ld.global.u16 	%rs58, [%rd42];
	ld.global.u16 	%rs61, [%rd42+2];
	// begin inline asm
	{mul.f16 %rs48,%rs58,%rs10;
}
	// end inline asm
	// begin inline asm
	{mul.f16 %rs51,%rs61,%rs11;
}
	// end inline asm
	// begin inline asm
	{sub.f16 %rs54,%rs48,%rs51;
}
	// end inline asm
	st.global.u16 	[%rd42], %rs54;
	// begin inline asm
	{mul.f16 %rs57,%rs58,%rs11;
}
	// end inline asm
	// begin inline asm
	{mul.f16 %rs60,%rs61,%rs10;
}
	// end inline asm
	// begin inline asm
	{add.f16 %rs63,%rs57,%rs60;
}
	// end inline asm
	st.global.u16 	[%rd42+2], %rs63;
$L__BB6_24:
	add.s32 	%r85, %r85, 2;
	setp.lt.s32 	%p24, %r85, %r30;
	@%p24 bra 	$L__BB6_2;
$L__BB6_25:
	ret;

}
	// .globl	_Z6ropeV2P6__halfS0_iiii
.visible .entry _Z6ropeV2P6__halfS0_iiii(
	.param .u64 .ptr .align 1 _Z6ropeV2P6__halfS0_iiii_param_0,
	.param .u64 .ptr .align 1 _Z6ropeV2P6__halfS0_iiii_param_1,
	.param .u32 _Z6ropeV2P6__halfS0_iiii_param_2,
	.param .u32 _Z6ropeV2P6__halfS0_iiii_param_3,
	.param .u32 _Z6ropeV2P6__halfS0_iiii_param_4,
	.param .u32 _Z6ropeV2P6__halfS0_iiii_param_5
)
{
	.local .align 4 .b8 	__local_depot7[28];
	.reg .b64 	%SP;
	.reg .b64 	%SPL;
	.reg .pred 	%p<28>;
	.reg .b16 	%rs<29>;
	.reg .b32 	%r<94>;
	.reg .b32 	%f<96>;
	.reg .b64 	%rd<45>;
	.reg .b64 	%fd<5>;

	mov.u64 	%SPL, __local_depot7;
	ld.param.u64 	%rd16, [_Z6ropeV2P6__halfS0_iiii_param_0];
	ld.param.u64 	%rd17, [_Z6ropeV2P6__halfS0_iiii_param_1];
	ld.param.u32 	%r29, [_Z6ropeV2P6__halfS0_iiii_param_3];
	ld.param.u32 	%r31, [_Z6ropeV2P6__halfS0_iiii_param_4];
	ld.param.u32 	%r30, [_Z6ropeV2P6__halfS0_iiii_param_5];
	add.u64 	%rd1, %SPL, 0;
	mov.u32 	%r32, %tid.x;
	mov.u32 	%r33, %ntid.x;
	mov.u32 	%r34, %ctaid.x;
	mad.lo.s32 	%r35, %r33, %r34, %r32;
	shl.b32 	%r1, %r35, 1;
	rem.s32 	%r36, %r1, %r31;
	cvt.rn.f32.s32 	%f15, %r36;
	cvt.rn.f32.s32 	%f16, %r31;
	div.rn.f32 	%f1, %f15, %f16;
	setp.eq.f32 	%p2, %f1, 0f00000000;
	mov.f32 	%f93, 0f3F800000;
	@%p2 bra 	$L__BB7_3;
	mov.f32 	%f17, 0fB0D40000;
	mov.f32 	%f18, 0f3EE68EBF;
	mul.rn.f32 	%f19, %f18, %f17;
	mov.f32 	%f20, 0f3D21D42E;
	mov.f32 	%f21, 0f3DF7B084;
	mul.rn.f32 	%f22, %f21, %f20;
	mul.f32 	%f23, %f22, 0f40400000;
	fma.rn.f32 	%f24, %f19, 0f3FB8AA3B, 0f34C28212;
	fma.rn.f32 	%f25, 0f3E4B8A05, 0f32A55E34, %f24;
	fma.rn.f32 	%f26, %f23, %f19, %f25;
	fma.rn.f32 	%f27, %f22, 0f3E4B8A05, %f26;
	mov.f32 	%f28, 0f41549694;
	add.rn.f32 	%f29, %f28, %f27;
	mul.rn.f32 	%f30, %f29, %f1;
	cvt.rni.f32.f32 	%f31, %f30;
	sub.f32 	%f32, %f30, %f31;
	neg.f32 	%f33, %f30;
	fma.rn.f32 	%f34, %f29, %f1, %f33;
	mov.f32 	%f35, 0fC1549694;
	add.rn.f32 	%f36, %f29, %f35;
	neg.f32 	%f37, %f36;
	add.rn.f32 	%f38, %f27, %f37;
	fma.rn.f32 	%f39, %f38, %f1, %f34;
	add.f32 	%f40, %f32, %f39;
	setp.gt.f32 	%p3, %f31, 0f00000000;
	selp.b32 	%r37, 0, -2097152000, %p3;
	abs.f32 	%f41, %f1;
	setp.num.f32 	%p4, %f41, %f41;
	setp.lt.f32 	%p5, %f30, 0f00000000;
	selp.f32 	%f42, 0f00000000, 0f7F800000, %p5;
	abs.f32 	%f43, %f30;
	setp.gt.f32 	%p6, %f43, 0f43180000;
	cvt.rzi.s32.f32 	%r38, %f31;
	shl.b32 	%r39, %r38, 23;
	sub.s32 	%r40, %r39, %r37;
	mov.b32 	%f44, %r40;
	add.s32 	%r41, %r37, 2130706432;
	mov.b32 	%f45, %r41;
	fma.rn.f32 	%f46, %f40, 0f391FCB8E, 0f3AAF85ED;
	fma.rn.f32 	%f47, %f46, %f40, 0f3C1D9856;
	fma.rn.f32 	%f48, %f47, %f40, 0f3D6357BB;
	fma.rn.f32 	%f49, %f48, %f40, 0f3E75FDEC;
	fma.rn.f32 	%f50, %f49, %f40, 0f3F317218;
	fma.rn.f32 	%f51, %f50, %f40, 0f3F800000;
	mul.f32 	%f52, %f51, %f45;
	mul.f32 	%f53, %f52, %f44;
	selp.f32 	%f93, %f42, %f53, %p6;
	@%p4 bra 	$L__BB7_3;
	mov.f32 	%f54, 0f461C4000;
	add.rn.f32 	%f93, %f54, %f1;
$L__BB7_3:
	rcp.rn.f32 	%f55, %f93;
	// begin inline asm
	{  cvt.rn.f16.f32 %rs3, %f55;}

	// end inline asm
	// begin inline asm
	cvt.rn.f16.s32 %rs4, %r30;
	// end inline asm
	// begin inline asm
	{mul.f16 %rs5,%rs4,%rs3;
}
	// end inline asm
	// begin inline asm
	{  cvt.f32.f16 %f56, %rs5;}

	// end inline asm
	mul.f32 	%f57, %f56, 0f3F22F983;
	cvt.rni.s32.f32 	%r93, %f57;
	cvt.rn.f32.s32 	%f58, %r93;
	fma.rn.f32 	%f59, %f58, 0fBFC90FDA, %f56;
	fma.rn.f32 	%f60, %f58, 0fB3A22168, %f59;
	fma.rn.f32 	%f95, %f58, 0fA7C234C5, %f60;
	abs.f32 	%f7, %f56;
	setp.ltu.f32 	%p7, %f7, 0f47CE4780;
	mov.u32 	%r89, %r93;
	mov.f32 	%f94, %f95;
	@%p7 bra 	$L__BB7_11;
	setp.neu.f32 	%p8, %f7, 0f7F800000;
	@%p8 bra 	$L__BB7_6;
	mov.f32 	%f63, 0f00000000;
	mul.rn.f32 	%f94, %f56, %f63;
	mov.b32 	%r89, 0;
	bra.uni 	$L__BB7_11;
$L__BB7_6:
	mov.b32 	%r3, %f56;
	shl.b32 	%r44, %r3, 8;
	or.b32  	%r4, %r44, -2147483648;
	mov.b64 	%rd41, 0;
	mov.b32 	%r86, 0;
	mov.u64 	%rd39, __cudart_i2opi_f;
	mov.u64 	%rd40, %rd1;
$L__BB7_7:
	.pragma "nounroll";
	ld.global.nc.u32 	%r45, [%rd39];
	mad.wide.u32 	%rd21, %r45, %r4, %rd41;
	shr.u64 	%rd41, %rd21, 32;
	st.local.u32 	[%rd40], %rd21;
	add.s32 	%r86, %r86, 1;
	add.s64 	%rd40, %rd40, 4;
	add.s64 	%rd39, %rd39, 4;
	setp.ne.s32 	%p9, %r86, 6;
	@%p9 bra 	$L__BB7_7;
	shr.u32 	%r46, %r3, 23;
	st.local.u32 	[%rd1+24], %rd41;
	and.b32  	%r7, %r46, 31;
	and.b32  	%r47, %r46, 224;
	add.s32 	%r48, %r47, -128;
	shr.u32 	%r49, %r48, 5;
	mul.wide.u32 	%rd22, %r49, 4;
	sub.s64 	%rd8, %rd1, %rd22;
	ld.local.u32 	%r87, [%rd8+24];
	ld.local.u32 	%r88, [%rd8+20];
	setp.eq.s32 	%p10, %r7, 0;
	@%p10 bra 	$L__BB7_10;
	shf.l.wrap.b32 	%r87, %r88, %r87, %r7;
	ld.local.u32 	%r50, [%rd8+16];
	shf.l.wrap.b32 	%r88, %r50, %r88, %r7;
$L__BB7_10:
	shr.u32 	%r51, %r87, 30;
	shf.l.wrap.b32 	%r52, %r88, %r87, 2;
	shl.b32 	%r53, %r88, 2;
	shr.u32 	%r54, %r52, 31;
	add.s32 	%r55, %r54, %r51;
	neg.s32 	%r56, %r55;
	setp.lt.s32 	%p11, %r3, 0;
	selp.b32 	%r89, %r56, %r55, %p11;
	xor.b32  	%r57, %r52, %r3;
	shr.s32 	%r58, %r52, 31;
	xor.b32  	%r59, %r58, %r52;
	xor.b32  	%r60, %r58, %r53;
	cvt.u64.u32 	%rd23, %r59;
	shl.b64 	%rd24, %rd23, 32;
	cvt.u64.u32 	%rd25, %r60;
	or.b64  	%rd26, %rd24, %rd25;
	cvt.rn.f64.s64 	%fd1, %rd26;
	mul.f64 	%fd2, %fd1, 0d3BF921FB54442D19;
	cvt.rn.f32.f64 	%f61, %fd2;
	neg.f32 	%f62, %f61;
	setp.lt.s32 	%p12, %r57, 0;
	selp.f32 	%f94, %f62, %f61, %p12;
$L__BB7_11:
	setp.ltu.f32 	%p13, %f7, 0f47CE4780;
	add.s32 	%r62, %r89, 1;
	mul.rn.f32 	%f65, %f94, %f94;
	and.b32  	%r63, %r89, 1;
	setp.eq.b32 	%p14, %r63, 1;
	selp.f32 	%f66, %f94, 0f3F800000, %p14;
	fma.rn.f32 	%f67, %f65, %f66, 0f00000000;
	fma.rn.f32 	%f68, %f65, 0f37CBAC00, 0fBAB607ED;
	selp.f32 	%f69, 0fB94D4153, %f68, %p14;
	selp.f32 	%f70, 0f3C0885E4, 0f3D2AAABB, %p14;
	fma.rn.f32 	%f71, %f69, %f65, %f70;
	selp.f32 	%f72, 0fBE2AAAA8, 0fBEFFFFFF, %p14;
	fma.rn.f32 	%f73, %f71, %f65, %f72;
	fma.rn.f32 	%f74, %f73, %f67, %f66;
	and.b32  	%r64, %r62, 2;
	setp.eq.s32 	%p15, %r64, 0;
	mov.f32 	%f75, 0f00000000;
	sub.f32 	%f76, %f75, %f74;
	selp.f32 	%f64, %f74, %f76, %p15;
	// begin inline asm
	{  cvt.rn.f16.f32 %rs9, %f64;}

	// end inline asm
	@%p13 bra 	$L__BB7_19;
	setp.neu.f32 	%p16, %f7, 0f7F800000;
	@%p16 bra 	$L__BB7_14;
	mov.f32 	%f79, 0f00000000;
	mul.rn.f32 	%f95, %f56, %f79;
	mov.b32 	%r93, 0;
	bra.uni 	$L__BB7_19;
$L__BB7_14:
	mov.b32 	%r16, %f56;
	shl.b32 	%r66, %r16, 8;
	or.b32  	%r17, %r66, -2147483648;
	mov.b64 	%rd44, 0;
	mov.b32 	%r90, 0;
	mov.u64 	%rd42, __cudart_i2opi_f;
	mov.u64 	%rd43, %rd1;
$L__BB7_15:
	.pragma "nounroll";
	ld.global.nc.u32 	%r67, [%rd42];
	mad.wide.u32 	%rd29, %r67, %r17, %rd44;
	shr.u64 	%rd44, %rd29, 32;
	st.local.u32 	[%rd43], %rd29;
	add.s32 	%r90, %r90, 1;
	add.s64 	%rd43, %rd43, 4;
	add.s64 	%rd42, %rd42, 4;
	setp.ne.s32 	%p17, %r90, 6;
	@%p17 bra 	$L__BB7_15;
	shr.u32 	%r68, %r16, 23;
	st.local.u32 	[%rd1+24], %rd44;
	and.b32  	%r20, %r68, 31;
	and.b32  	%r69, %r68, 224;
	add.s32 	%r70, %r69, -128;
	shr.u32 	%r71, %r70, 5;
	mul.wide.u32 	%rd30, %r71, 4;
	sub.s64 	%rd15, %rd1, %rd30;
	ld.local.u32 	%r91, [%rd15+24];
	ld.local.u32 	%r92, [%rd15+20];
	setp.eq.s32 	%p18, %r20, 0;
	@%p18 bra 	$L__BB7_18;
	shf.l.wrap.b32 	%r91, %r92, %r91, %r20;
	ld.local.u32 	%r72, [%rd15+16];
	shf.l.wrap.b32 	%r92, %r72, %r92, %r20;
$L__BB7_18:
	shr.u32 	%r73, %r91, 30;
	shf.l.wrap.b32 	%r74, %r92, %r91, 2;
	shl.b32 	%r75, %r92, 2;
	shr.u32 	%r76, %r74, 31;
	add.s32 	%r77, %r76, %r73;
	neg.s32 	%r78, %r77;
	setp.lt.s32 	%p19, %r16, 0;
	selp.b32 	%r93, %r78, %r77, %p19;
	xor.b32  	%r79, %r74, %r16;
	shr.s32 	%r80, %r74, 31;
	xor.b32  	%r81, %r80, %r74;
	xor.b32  	%r82, %r80, %r75;
	cvt.u64.u32 	%rd31, %r81;
	shl.b64 	%rd32, %rd31, 32;
	cvt.u64.u32 	%rd33, %r82;
	or.b64  	%rd34, %rd32, %rd33;
	cvt.rn.f64.s64 	%fd3, %rd34;
	mul.f64 	%fd4, %fd3, 0d3BF921FB54442D19;
	cvt.rn.f32.f64 	%f77, %fd4;
	neg.f32 	%f78, %f77;
	setp.lt.s32 	%p20, %r79, 0;
	selp.f32 	%f95, %f78, %f77, %p20;
$L__BB7_19:
	mul.rn.f32 	%f81, %f95, %f95;
	and.b32  	%r84, %r93, 1;
	setp.eq.b32 	%p22, %r84, 1;
	selp.f32 	%f82, 0f3F800000, %f95, %p22;
	fma.rn.f32 	%f83, %f81, %f82, 0f00000000;
	fma.rn.f32 	%f84, %f81, 0f37CBAC00, 0fBAB607ED;
	selp.f32 	%f85, %f84, 0fB94D4153, %p22;
	selp.f32 	%f86, 0f3D2AAABB, 0f3C0885E4, %p22;
	fma.rn.f32 	%f87, %f85, %f81, %f86;
	selp.f32 	%f88, 0fBEFFFFFF, 0fBE2AAAA8, %p22;
	fma.rn.f32 	%f89, %f87, %f81, %f88;
	fma.rn.f32 	%f90, %f89, %f83, %f82;
	and.b32  	%r85, %r93, 2;
	setp.eq.s32 	%p23, %r85, 0;
	mov.f32 	%f91, 0f00000000;
	sub.f32 	%f92, %f91, %f90;
	selp.f32 	%f80, %f90, %f92, %p23;
	// begin inline asm
	{  cvt.rn.f16.f32 %rs10, %f80;}

	// end inline asm
	mov.pred 	%p27, -1;
	mul.wide.s32 	%rd37, %r1, 2;
$L__BB7_20:
	setp.lt.s32 	%p25, %r1, %r29;
	selp.b64 	%rd35, %rd16, %rd17, %p27;
	cvta.to.global.u64 	%rd36, %rd35;
	add.s64 	%rd38, %rd36, %rd37;
	ld.global.u16 	%rs12, [%rd38];
	ld.global.u16 	%rs15, [%rd38+2];
	// begin inline asm
	{mul.f16 %rs11,%rs12,%rs9;
}
	// end inline asm
	// begin inline asm
	{mul.f16 %rs14,%rs15,%rs10;
}
	// end inline asm
	// begin inline asm
	{sub.f16 %rs17,%rs11,%rs14;
}
	// end inline asm
	st.global.u16 	[%rd38], %rs17;
	// begin inline asm
	{mul.f16 %rs20,%rs12,%rs10;
}
	// end inline asm
	// begin inline asm
	{mul.f16 %rs23,%rs15,%rs9;
}
	// end inline asm
	// begin inline asm
	{add.f16 %rs26,%rs20,%rs23;
}
	// end inline asm
	st.global.u16 	[%rd38+2], %rs26;
	and.pred  	%p26, %p25, %p27;
	mov.pred 	%p27, 0;
	@%p26 bra 	$L__BB7_20;
	ret;

}
	// .globl	_Z19multihead_attentionP6__halfS0_S0_S0_S0_iiiiiii
.visible .entry _Z19multihead_attentionP6__halfS0_S0_S0_S0_iiiiiii(
	.param .u64 .ptr .align 1 _Z19multihead_attentionP6__halfS0_S0_S0_S0_iiiiiii_param_0,
	.param .u64 .ptr .align 1 _Z19multihead_attentionP6__halfS0_S0_S0_S0_iiiiiii_param_1,
	.param .u64 .ptr .align 1 _Z19multihead_attentionP6__halfS0_S0_S0_S0_iiiiiii_param_2,
	.param .u64 .ptr .align 1 _Z19multihead_attentionP6__halfS0_S0_S0_S0_iiiiiii_param_3,
	.param .u64 .ptr .align 1 _Z19multihead_attentionP6__halfS0_S0_S0_S0_iiiiiii_param_4,
	.param .u32 _Z19multihead_attentionP6__halfS0_S0_S0_S0_iiiiiii_param_5,
	.param .u32 _Z19multihead_attentionP6__halfS0_S0_S0_S0_iiiiiii_param_6,
	.param .u32 _Z19multihead_attentionP6__halfS0_S0_S0_S0_iiiiiii_param_7,
	.param .u32 _Z19multihead_attentionP6__halfS0_S0_S0_S0_iiiiiii_param_8,
	.param .u32 _Z19multihead_attentionP6__halfS0_S0_S0_S0_iiiiiii_param_9,
	.param .u32 _Z19multihead_attentionP6__halfS0_S0_S0_S0_iiiiiii_param_10,
	.param .u32 _Z19multihead_attentionP6__halfS0_S0_S0_S0_iiiiiii_param_11
)
{
	.reg .pred 	%p<189>;
	.reg .b16 	%rs<1243>;
	.reg .b32 	%r<245>;
	.reg .b32 	%f<479>;
	.reg .b64 	%rd<147>;

	ld.param.u64 	%rd34, [_Z19multihead_attentionP6__halfS0_S0_S0_S0_iiiiiii_param_0];
	ld.param.u64 	%rd35, [_Z19multihead_attentionP6__halfS0_S0_S0_S0_iiiiiii_param_1];
	ld.param.u64 	%rd36, [_Z19multihead_attentionP6__halfS0_S0_S0_S0_iiiiiii_param_2];
	ld.param.u64 	%rd37, [_Z19multihead_attentionP6__halfS0_S0_S0_S0_iiiiiii_param_3];
	ld.param.u64 	%rd38, [_Z19multihead_attentionP6__halfS0_S0_S0_S0_iiiiiii_param_4];
	ld.param.u32 	%r89, [_Z19multihead_attentionP6__halfS0_S0_S0_S0_iiiiiii_param_5];
	ld.param.u32 	%r90, [_Z19multihead_attentionP6__halfS0_S0_S0_S0_iiiiiii_param_6];
	ld.param.u32 	%r92, [_Z19multihead_attentionP6__halfS0_S0_S0_S0_iiiiiii_param_8];
	ld.param.u32 	%r94, [_Z19multihead_attentionP6__halfS0_S0_S0_S0_iiiiiii_param_10];
	cvta.to.global.u64 	%rd1, %rd37;
	cvta.to.global.u64 	%rd2, %rd38;
	cvta.to.global.u64 	%rd3, %rd36;
	cvta.to.global.u64 	%rd4, %rd35;
	cvta.to.global.u64 	%rd5, %rd34;
	setp.lt.s32 	%p1, %r89, 1;
	@%p1 bra 	$L__BB8_187;
	setp.gt.s32 	%p2, %r92, -1;
	cvt.rn.f32.s32 	%f1, %r90;
	mov.f32 	%f43, 0f00000000;
	// begin inline asm
	{  cvt.rn.f16.f32 %rs151, %f43;}

	// end inline asm
	mul.wide.s32 	%rd6, %r90, 2;
	@%p2 bra 	$L__BB8_10;
	and.b32  	%r203, %r92, -16;
	neg.s32 	%r1, %r203;
	mov.b32 	%r209, 0;
$L__BB8_3:
	setp.lt.s32 	%p184, %r92, 1;
	@%p184 bra 	$L__BB8_6;
	mov.u32 	%r210, %r1;
$L__BB8_5:
	.pragma "nounroll";
	add.s32 	%r210, %r210, 16;
	setp.ne.s32 	%p185, %r210, 0;
	@%p185 bra 	$L__BB8_5;
$L__BB8_6:
	setp.eq.s32 	%p186, %r90, 0;
	@%p186 bra 	$L__BB8_9;
	mul.lo.s32 	%r204, %r209, %r90;
	mul.wide.s32 	%rd141, %r204, 2;
	add.s64 	%rd7, %rd2, %rd141;
	mov.b64 	%rd144, 0;
$L__BB8_8:
	add.s64 	%rd142, %rd7, %rd144;
	mov.b16 	%rs1180, 0;
	st.global.u8 	[%rd142], %rs1180;
	add.s64 	%rd144, %rd144, 1;
	setp.lt.u64 	%p187, %rd144, %rd6;
	@%p187 bra 	$L__BB8_8;
$L__BB8_9:
	add.s32 	%r209, %r209, 1;
	setp.eq.s32 	%p188, %r209, %r89;
	@%p188 bra 	$L__BB8_187;
	bra.uni 	$L__BB8_3;
$L__BB8_10:
	setp.lt.s32 	%p3, %r90, 1;
	@%p3 bra 	$L__BB8_101;
	add.s32 	%r140, %r92, 1;
	and.b32  	%r6, %r92, 15;
	and.b32  	%r7, %r92, 7;
	and.b32  	%r8, %r140, 7;
	and.b32  	%r9, %r90, 15;
	and.b32  	%r10, %r90, 7;
	sqrt.rn.f32 	%f267, %f1;
	// begin inline asm
	{  cvt.rn.f16.f32 %rs494, %f267;}

	// end inline asm
	// begin inline asm
	{  cvt.f32.f16 %f268, %rs494;}

	// end inline asm
	// begin inline asm
	{rcp.approx.ftz.f32 %f269, %f268;
}
	// end inline asm
	neg.f32 	%f3, %f268;
	and.b32  	%r11, %r90, 2147483632;
	and.b32  	%r12, %r90, 3;
	and.b32  	%r13, %r92, 3;
	and.b32  	%r14, %r140, 3;
	mov.b32 	%r211, 0;
$L__BB8_12:
	ld.param.u32 	%r208, [_Z19multihead_attentionP6__halfS0_S0_S0_S0_iiiiiii_param_11];
	ld.param.u32 	%r207, [_Z19multihead_attentionP6__halfS0_S0_S0_S0_iiiiiii_param_9];
	ld.param.u32 	%r206, [_Z19multihead_attentionP6__halfS0_S0_S0_S0_iiiiiii_param_7];
	ld.param.u64 	%rd143, [_Z19multihead_attentionP6__halfS0_S0_S0_S0_iiiiiii_param_0];
	mul.lo.s32 	%r142, %r211, %r90;
	cvt.u64.u32 	%rd10, %r142;
	mul.lo.s32 	%r143, %r211, %r206;
	cvta.to.global.u64 	%rd62, %rd143;
	mul.wide.s32 	%rd63, %r143, 2;
	add.s64 	%rd11, %rd62, %rd63;
	div.s32 	%r144, %r211, %r208;
	mul.lo.s32 	%r145, %r144, %r90;
	cvt.s64.s32 	%rd64, %r145;
	cvt.s64.s32 	%rd65, %r207;
	add.s64 	%rd12, %rd65, %rd64;
	mov.b32 	%r222, 0;
$L__BB8_13:
	mov.u32 	%r36, %r222;
	setp.lt.u32 	%p93, %r90, 16;
	mul.lo.s32 	%r147, %r36, %r94;
	cvt.s64.s32 	%rd66, %r147;
	add.s64 	%rd19, %rd12, %rd66;
	mov.b32 	%r225, 0;
	mov.u16 	%rs1212, %rs151;
	@%p93 bra 	$L__BB8_16;
	mov.b32 	%r223, 0;
	mov.u16 	%rs1212, %rs151;
$L__BB8_15:
	.pragma "nounroll";
	cvt.u64.u32 	%rd67, %r223;
	add.s64 	%rd68, %rd67, %rd10;
	shl.b64 	%rd69, %rd68, 1;
	add.s64 	%rd70, %rd4, %rd69;
	add.s64 	%rd71, %rd19, %rd67;
	shl.b64 	%rd72, %rd71, 1;
	add.s64 	%rd73, %rd3, %rd72;
	ld.global.u16 	%rs498, [%rd70];
	ld.global.u16 	%rs499, [%rd73];
	// begin inline asm
	{mul.f16 %rs497,%rs498,%rs499;
}
	// end inline asm
	// begin inline asm
	{add.f16 %rs500,%rs1212,%rs497;
}
	// end inline asm
	ld.global.u16 	%rs504, [%rd70+2];
	ld.global.u16 	%rs505, [%rd73+2];
	// begin inline asm
	{mul.f16 %rs503,%rs504,%rs505;
}
	// end inline asm
	// begin inline asm
	{add.f16 %rs506,%rs500,%rs503;
}
	// end inline asm
	ld.global.u16 	%rs510, [%rd70+4];
	ld.global.u16 	%rs511, [%rd73+4];
	// begin inline asm
	{mul.f16 %rs509,%rs510,%rs511;
}
	// end inline asm
	// begin inline asm
	{add.f16 %rs512,%rs506,%rs509;
}
	// end inline asm
	ld.global.u16 	%rs516, [%rd70+6];
	ld.global.u16 	%rs517, [%rd73+6];
	// begin inline asm
	{mul.f16 %rs515,%rs516,%rs517;
}
	// end inline asm
	// begin inline asm
	{add.f16 %rs518,%rs512,%rs515;
}
	// end inline asm
	ld.global.u16 	%rs522, [%rd70+8];
	ld.global.u16 	%rs523, [%rd73+8];
	// begin inline asm
	{mul.f16 %rs521,%rs522,%rs523;
}
	// end inline asm
	// begin inline asm
	{add.f16 %rs524,%rs518,%rs521;
}
	// end inline asm
	ld.global.u16 	%rs528, [%rd70+10];
	ld.global.u16 	%rs529, [%rd73+10];
	// begin inline asm
	{mul.f16 %rs527,%rs528,%rs529;
}
	// end inline asm
	// begin inline asm
	{add.f16 %rs530,%rs524,%rs527;
}
	// end inline asm
	ld.global.u16 	%rs534, [%rd70+12];
	ld.global.u16 	%rs535, [%rd73+12];
	// begin inline asm
	{mul.f16 %rs533,%rs534,%rs535;
}
	// end inline asm
	// begin inline asm
	{add.f16 %rs536,%rs530,%rs533;
}
	// end inline asm
	ld.global.u16 	%rs540, [%rd70+14];
	ld.global.u16 	%rs541, [%rd73+14];
	// begin inline asm
	{mul.f16 %rs539,%rs540,%rs541;
}
	// end inline asm
	// begin inline asm
	{add.f16 %rs542,%rs536,%rs539;
}
	// end inline asm
	ld.global.u16 	%rs546, [%rd70+16];
	ld.global.u16 	%rs547, [%rd73+16];
	// begin inline asm
	{mul.f16 %rs545,%rs546,%rs547;
}
	// end inline asm
	// begin inline asm
	{add.f16 %rs548,%rs542,%rs545;
}
	// end inline asm
	ld.global.u16 	%rs552, [%rd70+18];
	ld.global.u16 	%rs553, [%rd73+18];
	// begin inline asm
	{mul.f16 %rs551,%rs552,%rs553;
}
	// end inline asm
	// begin inline asm
	{add.f16 %rs554,%rs548,%rs551;
}
	// end inline asm
	ld.global.u16 	%rs558, [%rd70+20];
	ld.global.u16 	%rs559, [%rd73+20];
	// begin inline asm
	{mul.f16 %rs557,%rs558,%rs559;
}
	// end inline asm
	// begin inline asm
	{add.f16 %rs560,%rs554,%rs557;
}
	// end inline asm
	ld.global.u16 	%rs564, [%rd70+22];
	ld.global.u16 	%rs565, [%rd73+22];
	// begin inline asm
	{mul.f16 %rs563,%rs564,%rs565;
}
	// end inline asm
	// begin inline asm
	{add.f16 %rs566,%rs560,%rs563;
}
	// end inline asm
	ld.global.u16 	%rs570, [%rd70+24];
	ld.global.u16 	%rs571, [%rd73+24];
	// begin inline asm
	{mul.f16 %rs569,%rs570,%rs571;
}
	// end inline asm
	// begin inline asm
	{add.f16 %rs572,%rs566,%rs569;
}
	// end inline asm
	ld.global.u16 	%rs576, [%rd70+26];
	ld.global.u16 	%rs577, [%rd73+26];
	// begin inline asm
	{mul.f16 %rs575,%rs576,%rs577;
}
	// end inline asm
	// begin inline asm
	{add.f16 %rs578,%rs572,%rs575;
}
	// end inline asm
	ld.global.u16 	%rs582, [%rd70+28];
	ld.global.u16 	%rs583, [%rd73+28];
	// begin inline asm
	{mul.f16 %rs581,%rs582,%rs583;
}
	// end inline asm
	// begin inline asm
	{add.f16 %rs584,%rs578,%rs581;
}
	// end inline asm
	ld.global.u16 	%rs588, [%rd70+30];
	ld.global.u16 	%rs589, [%rd73+30];
	// begin inline asm
	{mul.f16 %rs587,%rs588,%rs589;
}
	// end inline asm
	// begin inline asm
	{add.f16 %rs1212,%rs584,%rs587;
}
	// end inline asm
	add.s32 	%r223, %r223, 16;
	setp.eq.s32 	%p94, %r223, %r11;
	mov.u32 	%r225, %r11;
	@%p94 bra 	$L__BB8_16;
	bra.uni 	$L__BB8_15;
$L__BB8_16:
	setp.eq.s32 	%p95, %r9, 0;
	@%p95 bra 	$L__BB8_26;
	add.s32 	%r149, %r9, -1;
	setp.lt.u32 	%p96, %r149, 7;
	@%p96 bra 	$L__BB8_19;
	cvt.u64.u32 	%rd74, %r225;
	add.s64 	%rd75, %rd74, %rd10;
	shl.b64 	%rd76, %rd75, 1;
	add.s64 	%rd77, %rd4, %rd76;
	add.s64 	%rd78, %rd19, %rd74;
	shl.b64 	%rd79, %rd78, 1;
	add.s64 	%rd80, %rd3, %rd79;
	ld.global.u16 	%rs595, [%rd77];
	ld.global.u16 	%rs596, [%rd80];
	// begin inline asm
	{mul.f16 %rs594,%rs595,%rs596;
}
	// end inline asm
	// begin inline asm
	{add.f16 %rs597,%rs1212,%rs594;
}
	// end inline asm
	ld.global.u16 	%rs601, [%rd77+2];
	ld.global.u16 	%rs602, [%rd80+2];
	// begin inline asm
	{mul.f16 %rs600,%rs601,%rs602;
}
	// end inline asm
	// begin inline asm
	{add.f16 %rs603,%rs597,%rs600;
}
	// end inline asm
	ld.global.u16 	%rs607, [%rd77+4];
	ld.global.u16 	%rs608, [%rd80+4];
	// begin inline asm
	{mul.f16 %rs606,%rs607,%rs608;
}
	// end inline asm
	// begin inline asm
	{add.f16 %rs609,%rs603,%rs606;
}
	// end inline asm
	ld.global.u16 	%rs613, [%rd77+6];
	ld.global.u16 	%rs614, [%rd80+6];
	// begin inline asm
	{mul.f16 %rs612,%rs613,%rs614;
}
	// end inline asm
	// begin inline asm
	{add.f16 %rs615,%rs609,%rs612;
}
	// end inline asm
	ld.global.u16 	%rs619, [%rd77+8];
	ld.global.u16 	%rs620, [%rd80+8];
	// begin inline asm
	{mul.f16 %rs618,%rs619,%rs620;
}
	// end inline asm
	// begin inline asm
	{add.f16 %rs621,%rs615,%rs618;
}
	// end inline asm
	ld.global.u16 	%rs625, [%rd77+10];
	ld.global.u16 	%rs626, [%rd80+10];
	// begin inline asm
	{mul.f16 %rs624,%rs625,%rs626;
}
	// end inline asm
	// begin inline asm
	{add.f16 %rs627,%rs621,%rs624;
}
	// end inline asm
	ld.global.u16 	%rs631, [%rd77+12];
	ld.global.u16 	%rs632, [%rd80+12];
	// begin inline asm
	{mul.f16 %rs630,%rs631,%rs632;
}
	// end inline asm
	// begin inline asm
	{add.f16 %rs633,%rs627,%rs630;
}
	// end inline asm
	ld.global.u16 	%rs637, [%rd77+14];
	ld.global.u16 	%rs638, [%rd80+14];
	// begin inline asm
	{mul.f16 %rs636,%rs637,%rs638;
}
	// end inline asm
	// begin inline asm
	{add.f16 %rs1212,%rs633,%rs636;
}
	// end inline asm
	add.s32 	%r225, %r225, 8;
$L__BB8_19:
	setp.eq.s32 	%p97, %r10, 0;
	@%p97 bra 	$L__BB8_26;
	add.s32 	%r150, %r10, -1;
	setp.lt.u32 	%p98, %r150, 3;
	@%p98 bra 	$L__BB8_22;
	cvt.u64.u32 	%rd81, %r225;
	add.s64 	%rd82, %rd81, %rd10;
	shl.b64 	%rd83, %rd82, 1;
	add.s64 	%rd84, %rd4, %rd83;
	add.s64 	%rd85, %rd19, %rd81;
	shl.b64 	%rd86, %rd85, 1;
	add.s64 	%rd87, %rd3, %rd86;
	ld.global.u16 	%rs644, [%rd84];
	ld.global.u16 	%rs645, [%rd87];
	// begin inline asm
	{mul.f16 %rs643,%rs644,%rs645;
}
	// end inline asm
	// begin inline asm
	{add.f16 %rs646,%rs1212,%rs643;
}
	// end inline asm
	ld.global.u16 	%rs650, [%rd84+2];
	ld.global.u16 	%rs651, [%rd87+2];
	// begin inline asm
	{mul.f16 %rs649,%rs650,%rs651;
}
	// end inline asm
	// begin inline asm
	{add.f16 %rs652,%rs646,%rs649;
}
	// end inline asm
	ld.global.u16 	%rs656, [%rd84+4];
	ld.global.u16 	%rs657, [%rd87+4];
	// begin inline asm
	{mul.f16 %rs655,%rs656,%rs657;
}
	// end inline asm
	// begin inline asm
	{add.f16 %rs658,%rs652,%rs655;
}
	// end inline asm
	ld.global.u16 	%rs662, [%rd84+6];
	ld.global.u16 	%rs663, [%rd87+6];
	// begin inline asm
	{mul.f16 %rs661,%rs662,%rs663;
}
	// end inline asm
	// begin inline asm
	{add.f16 %rs1212,%rs658,%rs661;
}
	// end inline asm
	add.s32 	%r225, %r225, 4;
$L__BB8_22:
	setp.eq.s32 	%p99, %r12, 0;
	@%p99 bra 	$L__BB8_26;
	setp.eq.s32 	%p100, %r12, 1;
	cvt.u64.u32 	%rd88, %r225;
	add.s64 	%rd89, %rd88, %rd10;
	shl.b64 	%rd90, %rd89, 1;
	add.s64 	%rd20, %rd4, %rd90;
	add.s64 	%rd91, %rd19, %rd88;
	shl.b64 	%rd92, %rd91, 1;
	add.s64 	%rd21, %rd3, %rd92;
	ld.global.u16 	%rs668, [%rd20];
	ld.global.u16 	%rs669, [%rd21];
	// begin inline asm
	{mul.f16 %rs667,%rs668,%rs669;
}
	// end inline asm
	// begin inline asm
	{add.f16 %rs1212,%rs1212,%rs667;
}
	// end inline asm
	@%p100 bra 	$L__BB8_26;
	setp.eq.s32 	%p101, %r12, 2;
	ld.global.u16 	%rs674, [%rd20+2];
	ld.global.u16 	%rs675, [%rd21+2];
	// begin inline asm
	{mul.f16 %rs673,%rs674,%rs675;
}
	// end inline asm
	// begin inline asm
	{add.f16 %rs1212,%rs1212,%rs673;
}
	// end inline asm
	@%p101 bra 	$L__BB8_26;
	ld.global.u16 	%rs680, [%rd20+4];
	ld.global.u16 	%rs681, [%rd21+4];
	// begin inline asm
	{mul.f16 %rs679,%rs680,%rs681;
}
	// end inline asm
	// begin inline asm
	{add.f16 %rs1212,%rs1212,%rs679;
}
	// end inline asm
$L__BB8_26:
	// begin inline asm
	{  cvt.f32.f16 %f271, %rs1212;}

	// end inline asm
	mul.f32 	%f272, %f271, %f269;
	// begin inline asm
	{  cvt.rn.f16.f32 %rs1205, %f272;}

	// end inline asm
	// begin inline asm
	{abs.f16 %rs687,%rs1205;
}
	// end inline asm
	mov.b16 	%rs691, 143;
	// begin inline asm
	{ .reg .pred __$temp3;
  setp.lt.f16  __$temp3, %rs687, %rs691;
  selp.u16 %rs689, 1, 0, __$temp3;}
	// end inline asm
	setp.eq.s16 	%p102, %rs689, 0;
	@%p102 bra 	$L__BB8_97;
	// begin inline asm
	{ .reg .pred __$temp3;
  setp.lt.f16  __$temp3, %rs151, %rs687;
  selp.u16 %rs692, 1, 0, __$temp3;}
	// end inline asm
	setp.eq.s16 	%p103, %rs692, 0;
	@%p103 bra 	$L__BB8_97;
	fma.rn.f32 	%f274, %f3, %f272, %f271;
	fma.rn.f32 	%f273, %f269, %f274, %f272;
	// begin inline asm
	{  cvt.rn.f16.f32 %rs1205, %f273;}

	// end inline asm
	bra.uni 	$L__BB8_97;
$L__BB8_29:
	mul.wide.u32 	%rd110, %r214, 2;
	add.s64 	%rd13, %rd11, %rd110;
	ld.global.u16 	%rs916, [%rd13];
	// begin inline asm
	{  cvt.f32.f16 %f451, %rs916;}

	// end inline asm
	mul.f32 	%f452, %f451, %f449;
	// begin inline asm
	{  cvt.rn.f16.f32 %rs1183, %f452;}

	// end inline asm
	// begin inline asm
	{abs.f16 %rs918,%rs1183;
}
	// end inline asm
	mov.b16 	%rs922, 143;
	// begin inline asm
	{ .reg .pred __$temp3;
  setp.lt.f16  __$temp3, %rs918, %rs922;
  selp.u16 %rs920, 1, 0, __$temp3;}
	// end inline asm
	setp.eq.s16 	%p154, %rs920, 0;
	@%p154 bra 	$L__BB8_32;
	// begin inline asm
	{ .reg .pred __$temp3;
  setp.lt.f16  __$temp3, %rs151, %rs918;
  selp.u16 %rs923, 1, 0, __$temp3;}
	// end inline asm
	setp.eq.s16 	%p155, %rs923, 0;
	@%p155 bra 	$L__BB8_32;
	fma.rn.f32 	%f454, %f13, %f452, %f451;
	fma.rn.f32 	%f453, %f449, %f454, %f452;
	// begin inline asm
	{  cvt.rn.f16.f32 %rs1183, %f453;}

	// end inline asm
$L__BB8_32:
	st.global.u16 	[%rd13], %rs1183;
	ld.global.u16 	%rs927, [%rd13+2];
	// begin inline asm
	{  cvt.f32.f16 %f455, %rs927;}

	// end inline asm
	mul.f32 	%f456, %f455, %f449;
	// begin inline asm
	{  cvt.rn.f16.f32 %rs1184, %f456;}

	// end inline asm
	// begin inline asm
	{abs.f16 %rs929,%rs1184;
}
	// end inline asm
	mov.b16 	%rs933, 143;
	// begin inline asm
	{ .reg .pred __$temp3;
  setp.lt.f16  __$temp3, %rs929, %rs933;
  selp.u16 %rs931, 1, 0, __$temp3;}
	// end inline asm
	setp.eq.s16 	%p156, %rs931, 0;
	@%p156 bra 	$L__BB8_35;
	// begin inline asm
	{ .reg .pred __$temp3;
  setp.lt.f16  __$temp3, %rs151, %rs929;
  selp.u16 %rs934, 1, 0, __$temp3;}
	// end inline asm
	setp.eq.s16 	%p157, %rs934, 0;
	@%p157 bra 	$L__BB8_35;
	fma.rn.f32 	%f458, %f13, %f456, %f455;
	fma.rn.f32 	%f457, %f449, %f458, %f456;
	// begin inline asm
	{  cvt.rn.f16.f32 %rs1184, %f457;}

	// end inline asm
$L__BB8_35:
	st.global.u16 	[%rd13+2], %rs1184;
	ld.global.u16 	%rs938, [%rd13+4];
	// begin inline asm
	{  cvt.f32.f16 %f459, %rs938;}

	// end inline asm
	mul.f32 	%f460, %f459, %f449;
	// begin inline asm
	{  cvt.rn.f16.f32 %rs1185, %f460;}

	// end inline asm
	// begin inline asm
	{abs.f16 %rs940,%rs1185;
}
	// end inline asm
	mov.b16 	%rs944, 143;
	// begin inline asm
	{ .reg .pred __$temp3;
  setp.lt.f16  __$temp3, %rs940, %rs944;
  selp.u16 %rs942, 1, 0, __$temp3;}
	// end inline asm
	setp.eq.s16 	%p158, %rs942, 0;
	@%p158 bra 	$L__BB8_38;
	// begin inline asm
	{ .reg .pred __$temp3;
  setp.lt.f16  __$temp3, %rs151, %rs940;
  selp.u16 %rs945, 1, 0, __$temp3;}
	// end inline asm
	setp.eq.s16 	%p159, %rs945, 0;
	@%p159 bra 	$L__BB8_38;
	fma.rn.f32 	%f462, %f13, %f460, %f459;
	fma.rn.f32 	%f461, %f449, %f462, %f460;
	// begin inline asm
	{  cvt.rn.f16.f32 %rs1185, %f461;}

	// end inline asm
$L__BB8_38:
	st.global.u16 	[%rd13+4], %rs1185;
	ld.global.u16 	%rs949, [%rd13+6];
	// begin inline asm
	{  cvt.f32.f16 %f463, %rs949;}

	// end inline asm
	mul.f32 	%f464, %f463, %f449;
	// begin inline asm
	{  cvt.rn.f16.f32 %rs1186, %f464;}

	// end inline asm
	// begin inline asm
	{abs.f16 %rs951,%rs1186;
}
	// end inline asm
	mov.b16 	%rs955, 143;
	// begin inline asm
	{ .reg .pred __$temp3;
  setp.lt.f16  __$temp3, %rs951, %rs955;
  selp.u16 %rs953, 1, 0, __$temp3;}
	// end inline asm
	setp.eq.s16 	%p160, %rs953, 0;
	@%p160 bra 	$L__BB8_41;
	// begin inline asm
	{ .reg .pred __$temp3;
  setp.lt.f16  __$temp3, %rs151, %rs951;
  selp.u16 %rs956, 1, 0, __$temp3;}
	// end inline asm
	setp.eq.s16 	%p161, %rs956, 0;
	@%p161 bra 	$L__BB8_41;
	fma.rn.f32 	%f466, %f13, %f464, %f463;
	fma.rn.f32 	%f465, %f449, %f466, %f464;
	// begin inline asm
	{  cvt.rn.f16.f32 %rs1186, %f465;}

	// end inline asm
$L__BB8_41:
	st.global.u16 	[%rd13+6], %rs1186;
	add.s32 	%r214, %r214, 4;
	add.s32 	%r195, %r92, 1;
	and.b32  	%r215, %r195, -4;
	setp.eq.s32 	%p162, %r214, %r215;
	@%p162 bra 	$L__BB8_42;
	bra.uni 	$L__BB8_29;
$L__BB8_42:
	setp.eq.s32 	%p163, %r14, 0;
	@%p163 bra 	$L__BB8_43;
	bra.uni 	$L__BB8_61;
$L__BB8_43:
	shl.b64 	%rd113, %rd10, 1;
	add.s64 	%rd14, %rd2, %rd113;
	mov.b64 	%rd145, 0;
$L__BB8_44:
	add.s64 	%rd114, %rd14, %rd145;
	mov.b16 	%rs993, 0;
	st.global.u8 	[%rd114], %rs993;
	add.s64 	%rd145, %rd145, 1;
	setp.lt.u64 	%p172, %rd145, %rd6;
	@%p172 bra 	$L__BB8_44;
	mov.b32 	%r227, 0;
$L__BB8_46:
	mov.u32 	%r45, %r227;
	mul.lo.s32 	%r198, %r45, %r94;
	cvt.s64.s32 	%rd115, %r198;
	add.s64 	%rd22, %rd12, %rd115;
	mul.wide.u32 	%rd116, %r45, 2;
	add.s64 	%rd117, %rd11, %rd116;
	ld.global.u16 	%rs75, [%rd117];
	mov.b32 	%r230, 0;
	@%p93 bra 	$L__BB8_49;
	mov.b32 	%r228, 0;
$L__BB8_48:
	.pragma "nounroll";
	cvt.u64.u32 	%rd118, %r228;
	add.s64 	%rd119, %rd22, %rd118;
	shl.b64 	%rd120, %rd119, 1;
	add.s64 	%rd121, %rd1, %rd120;
	ld.global.u16 	%rs996, [%rd121];
	// begin inline asm
	{mul.f16 %rs994,%rs75,%rs996;
}
	// end inline asm
	mul.wide.u32 	%rd122, %r228, 2;
	add.s64 	%rd123, %rd14, %rd122;
	ld.global.u16 	%rs998, [%rd123];
	// begin inline asm
	{add.f16 %rs997,%rs998,%rs994;
}
	// end inline asm
	st.global.u16 	[%rd123], %rs997;
	ld.global.u16 	%rs1002, [%rd121+2];
	// begin inline asm
	{mul.f16 %rs1000,%rs75,%rs1002;
}
	// end inline asm
	ld.global.u16 	%rs1004, [%rd123+2];
	// begin inline asm
	{add.f16 %rs1003,%rs1004,%rs1000;
}
	// end inline asm
	st.global.u16 	[%rd123+2], %rs1003;
	ld.global.u16 	%rs1008, [%rd121+4];
	// begin inline asm
	{mul.f16 %rs1006,%rs75,%rs1008;
}
	// end inline asm
	ld.global.u16 	%rs1010, [%rd123+4];
	// begin inline asm
	{add.f16 %rs1009,%rs1010,%rs1006;
}
	// end inline asm
	st.global.u16 	[%rd123+4], %rs1009;
	ld.global.u16 	%rs1014, [%rd121+6];
	// begin inline asm
	{mul.f16 %rs1012,%rs75,%rs1014;
}
	// end inline asm
	ld.global.u16 	%rs1016, [%rd123+6];
	// begin inline asm
	{add.f16 %rs1015,%rs1016,%rs1012;
}
	// end inline asm
	st.global.u16 	[%rd123+6], %rs1015;
	ld.global.u16 	%rs1020, [%rd121+8];
	// begin inline asm
	{mul.f16 %rs1018,%rs75,%rs1020;
}
	// end inline asm
	ld.global.u16 	%rs1022, [%rd123+8];
	// begin inline asm
	{add.f16 %rs1021,%rs1022,%rs1018;
}
	// end inline asm
	st.global.u16 	[%rd123+8], %rs1021;
	ld.global.u16 	%rs1026, [%rd121+10];
	// begin inline asm
	{mul.f16 %rs1024,%rs75,%rs1026;
}
	// end inline asm
	ld.global.u16 	%rs1028, [%rd123+10];
	// begin inline asm
	{add.f16 %rs1027,%rs1028,%rs1024;
}
	// end inline asm
	st.global.u16 	[%rd123+10], %rs1027;
	ld.global.u16 	%rs1032, [%rd121+12];
	// begin inline asm
	{mul.f16 %rs1030,%rs75,%rs1032;
}
	// end inline asm
	ld.global.u16 	%rs1034, [%rd123+12];
	// begin inline asm
	{add.f16 %rs1033,%rs1034,%rs1030;
}
	// end inline asm
	st.global.u16 	[%rd123+12], %rs1033;
	ld.global.u16 	%rs1038, [%rd121+14];
	// begin inline asm
	{mul.f16 %rs1036,%rs75,%rs1038;
}
	// end inline asm
	ld.global.u16 	%rs1040, [%rd123+14];
	// begin inline asm
	{add.f16 %rs1039,%rs1040,%rs1036;
}
	// end inline asm
	st.global.u16 	[%rd123+14], %rs1039;
	ld.global.u16 	%rs1044, [%rd121+16];
	// begin inline asm
	{mul.f16 %rs1042,%rs75,%rs1044;
}
	// end inline asm
	ld.global.u16 	%rs1046, [%rd123+16];
	// begin inline asm
	{add.f16 %rs1045,%rs1046,%rs1042;
}
	// end inline asm
	st.global.u16 	[%rd123+16], %rs1045;
	ld.global.u16 	%rs1050, [%rd121+18];
	// begin inline asm
	{mul.f16 %rs1048,%rs75,%rs1050;
}
	// end inline asm
	ld.global.u16 	%rs1052, [%rd123+18];
	// begin inline asm
	{add.f16 %rs1051,%rs1052,%rs1048;
}
	// end inline asm
	st.global.u16 	[%rd123+18], %rs1051;
	ld.global.u16 	%rs1056, [%rd121+20];
	// begin inline asm
	{mul.f16 %rs1054,%rs75,%rs1056;
}
	// end inline asm
	ld.global.u16 	%rs1058, [%rd123+20];
	// begin inline asm
	{add.f16 %rs1057,%rs1058,%rs1054;
}
	// end inline asm
	st.global.u16 	[%rd123+20], %rs1057;
	ld.global.u16 	%rs1062, [%rd121+22];
	// begin inline asm
	{mul.f16 %rs1060,%rs75,%rs1062;
}
	// end inline asm
	ld.global.u16 	%rs1064, [%rd123+22];
	// begin inline asm
	{add.f16 %rs1063,%rs1064,%rs1060;
}
	// end inline asm
	st.global.u16 	[%rd123+22], %rs1063;
	ld.global.u16 	%rs1068, [%rd121+24];
	// begin inline asm
	{mul.f16 %rs1066,%rs75,%rs1068;
}
	// end inline asm
	ld.global.u16 	%rs1070, [%rd123+24];
	// begin inline asm
	{add.f16 %rs1069,%rs1070,%rs1066;
}
	// end inline asm
	st.global.u16 	[%rd123+24], %rs1069;
	ld.global.u16 	%rs1074, [%rd121+26];
	// begin inline asm
	{mul.f16 %rs1072,%rs75,%rs1074;
}
	// end inline asm
	ld.global.u16 	%rs1076, [%rd123+26];
	// begin inline asm
	{add.f16 %rs1075,%rs1076,%rs1072;
}
	// end inline asm
	st.global.u16 	[%rd123+26], %rs1075;
	ld.global.u16 	%rs1080, [%rd121+28];
	// begin inline asm
	{mul.f16 %rs1078,%rs75,%rs1080;
}
	// end inline asm
	ld.global.u16 	%rs1082, [%rd123+28];
	// begin inline asm
	{add.f16 %rs1081,%rs1082,%rs1078;
}
	// end inline asm
	st.global.u16 	[%rd123+28], %rs1081;
	ld.global.u16 	%rs1086, [%rd121+30];
	// begin inline asm
	{mul.f16 %rs1084,%rs75,%rs1086;
}
	// end inline asm
	ld.global.u16 	%rs1088, [%rd123+30];
	// begin inline asm
	{add.f16 %rs1087,%rs1088,%rs1084;
}
	// end inline asm
	st.global.u16 	[%rd123+30], %rs1087;
	add.s32 	%r228, %r228, 16;
	setp.ne.s32 	%p174, %r228, %r11;
	mov.u32 	%r230, %r11;
	@%p174 bra 	$L__BB8_48;
$L__BB8_49:
	@%p95 bra 	$L__BB8_99;
	add.s32 	%r200, %r9, -1;
	setp.lt.u32 	%p176, %r200, 7;
	@%p176 bra 	$L__BB8_52;
	cvt.u64.u32 	%rd124, %r230;
	add.s64 	%rd125, %rd22, %rd124;
	shl.b64 	%rd126, %rd125, 1;
	add.s64 	%rd127, %rd1, %rd126;
	ld.global.u16 	%rs1092, [%rd127];
	// begin inline asm
	{mul.f16 %rs1090,%rs75,%rs1092;
}
	// end inline asm
	mul.wide.u32 	%rd128, %r230, 2;
	add.s64 	%rd129, %rd14, %rd128;
	ld.global.u16 	%rs1094, [%rd129];
	// begin inline asm
	{add.f16 %rs1093,%rs1094,%rs1090;
}
	// end inline asm
	st.global.u16 	[%rd129], %rs1093;
	ld.global.u16 	%rs1098, [%rd127+2];
	// begin inline asm
	{mul.f16 %rs1096,%rs75,%rs1098;
}
	// end inline asm
	ld.global.u16 	%rs1100, [%rd129+2];
	// begin inline asm
	{add.f16 %rs1099,%rs1100,%rs1096;
}
	// end inline asm
	st.global.u16 	[%rd129+2], %rs1099;
	ld.global.u16 	%rs1104, [%rd127+4];
	// begin inline asm
	{mul.f16 %rs1102,%rs75,%rs1104;
}
	// end inline asm
	ld.global.u16 	%rs1106, [%rd129+4];
	// begin inline asm
	{add.f16 %rs1105,%rs1106,%rs1102;
}
	// end inline asm
	st.global.u16 	[%rd129+4], %rs1105;
	ld.global.u16 	%rs1110, [%rd127+6];
	// begin inline asm
	{mul.f16 %rs1108,%rs75,%rs1110;
}
	// end inline asm
	ld.global.u16 	%rs1112, [%rd129+6];
	// begin inline asm
	{add.f16 %rs1111,%rs1112,%rs1108;
}
	// end inline asm
	st.global.u16 	[%rd129+6], %rs1111;
	ld.global.u16 	%rs1116, [%rd127+8];
	// begin inline asm
	{mul.f16 %rs1114,%rs75,%rs1116;
}
	// end inline asm
	ld.global.u16 	%rs1118, [%rd129+8];
	// begin inline asm
	{add.f16 %rs1117,%rs1118,%rs1114;
}
	// end inline asm
	st.global.u16 	[%rd129+8], %rs1117;
	ld.global.u16 	%rs1122, [%rd127+10];
	// begin inline asm
	{mul.f16 %rs1120,%rs75,%rs1122;
}
	// end inline asm
	ld.global.u16 	%rs1124, [%rd129+10];
	// begin inline asm
	{add.f16 %rs1123,%rs1124,%rs1120;
}
	// end inline asm
	st.global.u16 	[%rd129+10], %rs1123;
	ld.global.u16 	%rs1128, [%rd127+12];
	// begin inline asm
	{mul.f16 %rs1126,%rs75,%rs1128;
}
	// end inline asm
	ld.global.u16 	%rs1130, [%rd129+12];
	// begin inline asm
	{add.f16 %rs1129,%rs1130,%rs1126;
}
	// end inline asm
	st.global.u16 	[%rd129+12], %rs1129;
	ld.global.u16 	%rs1134, [%rd127+14];
	// begin inline asm
	{mul.f16 %rs1132,%rs75,%rs1134;
}
	// end inline asm
	ld.global.u16 	%rs1136, [%rd129+14];
	// begin inline asm
	{add.f16 %rs1135,%rs1136,%rs1132;
}
	// end inline asm
	st.global.u16 	[%rd129+14], %rs1135;
	add.s32 	%r230, %r230, 8;
$L__BB8_52:
	setp.eq.s32 	%p177, %r10, 0;
	@%p177 bra 	$L__BB8_99;
	add.s32 	%r201, %r10, -1;
	setp.lt.u32 	%p178, %r201, 3;
	@%p178 bra 	$L__BB8_55;
	cvt.u64.u32 	%rd130, %r230;
	add.s64 	%rd131, %rd22, %rd130;
	shl.b64 	%rd132, %rd131, 1;
	add.s64 	%rd133, %rd1, %rd132;
	ld.global.u16 	%rs1140, [%rd133];
	// begin inline asm
	{mul.f16 %rs1138,%rs75,%rs1140;
}
	// end inline asm
	mul.wide.u32 	%rd134, %r230, 2;
	add.s64 	%rd135, %rd14, %rd134;
	ld.global.u16 	%rs1142, [%rd135];
	// begin inline asm
	{add.f16 %rs1141,%rs1142,%rs1138;
}
	// end inline asm
	st.global.u16 	[%rd135], %rs1141;
	ld.global.u16 	%rs1146, [%rd133+2];
	// begin inline asm
	{mul.f16 %rs1144,%rs75,%rs1146;
}
	// end inline asm
	ld.global.u16 	%rs1148, [%rd135+2];
	// begin inline asm
	{add.f16 %rs1147,%rs1148,%rs1144;
}
	// end inline asm
	st.global.u16 	[%rd135+2], %rs1147;
	ld.global.u16 	%rs1152, [%rd133+4];
	// begin inline asm
	{mul.f16 %rs1150,%rs75,%rs1152;
}
	// end inline asm
	ld.global.u16 	%rs1154, [%rd135+4];
	// begin inline asm
	{add.f16 %rs1153,%rs1154,%rs1150;
}
	// end inline asm
	st.global.u16 	[%rd135+4], %rs1153;
	ld.global.u16 	%rs1158, [%rd133+6];
	// begin inline asm
	{mul.f16 %rs1156,%rs75,%rs1158;
}
	// end inline asm
	ld.global.u16 	%rs1160, [%rd135+6];
	// begin inline asm
	{add.f16 %rs1159,%rs1160,%rs1156;
}
	// end inline asm
	st.global.u16 	[%rd135+6], %rs1159;
	add.s32 	%r230, %r230, 4;
$L__BB8_55:
	setp.eq.s32 	%p179, %r12, 0;
	@%p179 bra 	$L__BB8_99;
	setp.eq.s32 	%p180, %r12, 1;
	cvt.u64.u32 	%rd136, %r230;
	add.s64 	%rd137, %rd22, %rd136;
	shl.b64 	%rd138, %rd137, 1;
	add.s64 	%rd23, %rd1, %rd138;
	ld.global.u16 	%rs1164, [%rd23];
	// begin inline asm
	{mul.f16 %rs1162,%rs75,%rs1164;
}
	// end inline asm
	mul.wide.u32 	%rd139, %r230, 2;
	add.s64 	%rd24, %rd14, %rd139;
	ld.global.u16 	%rs1166, [%rd24];
	// begin inline asm
	{add.f16 %rs1165,%rs1166,%rs1162;
}
	// end inline asm
	st.global.u16 	[%rd24], %rs1165;
	@%p180 bra 	$L__BB8_99;
	setp.eq.s32 	%p181, %r12, 2;
	ld.global.u16 	%rs1170, [%rd23+2];
	// begin inline asm
	{mul.f16 %rs1168,%rs75,%rs1170;
}
	// end inline asm
	ld.global.u16 	%rs1172, [%rd24+2];
	// begin inline asm
	{add.f16 %rs1171,%rs1172,%rs1168;
}
	// end inline asm
	st.global.u16 	[%rd24+2], %rs1171;
	@%p181 bra 	$L__BB8_99;
	ld.global.u16 	%rs1176, [%rd23+4];
	// begin inline asm
	{mul.f16 %rs1174,%rs75,%rs1176;
}
	// end inline asm
	ld.global.u16 	%rs1178, [%rd24+4];
	// begin inline asm
	{add.f16 %rs1177,%rs1178,%rs1174;
}
	// end inline asm
	st.global.u16 	[%rd24+4], %rs1177;
	bra.uni 	$L__BB8_99;
$L__BB8_59:
	setp.lt.u32 	%p153, %r92, 3;
	// begin inline asm
	{  cvt.f32.f16 %f448, %rs1187;}

	// end inline asm
	// begin inline asm
	{rcp.approx.ftz.f32 %f449, %f448;
}
	// end inline asm
	neg.f32 	%f13, %f448;
	mov.b32 	%r215, 0;
	@%p153 bra 	$L__BB8_42;
	mov.b32 	%r214, 0;
	bra.uni 	$L__BB8_29;
$L__BB8_61:
	mul.wide.u32 	%rd111, %r215, 2;
	add.s64 	%rd17, %rd11, %rd111;
	ld.global.u16 	%rs960, [%rd17];
	// begin inline asm
	{  cvt.f32.f16 %f467, %rs960;}

	// end inline asm
	mul.f32 	%f468, %f467, %f449;
	// begin inline asm
	{  cvt.rn.f16.f32 %rs1188, %f468;}

	// end inline asm
	// begin inline asm
	{abs.f16 %rs962,%rs1188;
}
	// end inline asm
	mov.b16 	%rs966, 143;
	// begin inline asm
	{ .reg .pred __$temp3;
  setp.lt.f16  __$temp3, %rs962, %rs966;
  selp.u16 %rs964, 1, 0, __$temp3;}
	// end inline asm
	setp.eq.s16 	%p164, %rs964, 0;
	@%p164 bra 	$L__BB8_64;
	// begin inline asm
	{ .reg .pred __$temp3;
  setp.lt.f16  __$temp3, %rs151, %rs962;
  selp.u16 %rs967, 1, 0, __$temp3;}
	// end inline asm
	setp.eq.s16 	%p165, %rs967, 0;
	@%p165 bra 	$L__BB8_64;
	fma.rn.f32 	%f470, %f13, %f468, %f467;
	fma.rn.f32 	%f469, %f449, %f470, %f468;
	// begin inline asm
	{  cvt.rn.f16.f32 %rs1188, %f469;}

	// end inline asm
$L__BB8_64:
	setp.eq.s32 	%p166, %r14, 1;
	st.global.u16 	[%rd17], %rs1188;
	@%p166 bra 	$L__BB8_43;
	ld.global.u16 	%rs971, [%rd17+2];
	// begin inline asm
	{  cvt.f32.f16 %f471, %rs971;}

	// end inline asm
	mul.f32 	%f472, %f471, %f449;
	// begin inline asm
	{  cvt.rn.f16.f32 %rs1189, %f472;}

	// end inline asm
	// begin inline asm
	{abs.f16 %rs973,%rs1189;
}
	// end inline asm
	mov.b16 	%rs977, 143;
	// begin inline asm
	{ .reg .pred __$temp3;
  setp.lt.f16  __$temp3, %rs973, %rs977;
  selp.u16 %rs975, 1, 0, __$temp3;}
	// end inline asm
	setp.eq.s16 	%p167, %rs975, 0;
	@%p167 bra 	$L__BB8_68;
	// begin inline asm
	{ .reg .pred __$temp3;
  setp.lt.f16  __$temp3, %rs151, %rs973;
  selp.u16 %rs978, 1, 0, __$temp3;}
	// end inline asm
	setp.eq.s16 	%p168, %rs978, 0;
	@%p168 bra 	$L__BB8_68;
	fma.rn.f32 	%f474, %f13, %f472, %f471;
	fma.rn.f32 	%f473, %f449, %f474, %f472;
	// begin inline asm
	{  cvt.rn.f16.f32 %rs1189, %f473;}

	// end inline asm
$L__BB8_68:
	setp.eq.s32 	%p169, %r14, 2;
	st.global.u16 	[%rd17+2], %rs1189;
	@%p169 bra 	$L__BB8_43;
	ld.global.u16 	%rs982, [%rd17+4];
	// begin inline asm
	{  cvt.f32.f16 %f475, %rs982;}

	// end inline asm
	mul.f32 	%f476, %f475, %f449;
	// begin inline asm
	{  cvt.rn.f16.f32 %rs1190, %f476;}

	// end inline asm
	// begin inline asm
	{abs.f16 %rs984,%rs1190;
}
	// end inline asm
	mov.b16 	%rs988, 143;
	// begin inline asm
	{ .reg .pred __$temp3;
  setp.lt.f16  __$temp3, %rs984, %rs988;
  selp.u16 %rs986, 1, 0, __$temp3;}
	// end inline asm
	setp.eq.s16 	%p170, %rs986, 0;
	@%p170 bra 	$L__BB8_72;
	// begin inline asm
	{ .reg .pred __$temp3;
  setp.lt.f16  __$temp3, %rs151, %rs984;
  selp.u16 %rs989, 1, 0, __$temp3;}
	// end inline asm
	setp.eq.s16 	%p171, %rs989, 0;
	@%p171 bra 	$L__BB8_72;
	fma.rn.f32 	%f478, %f13, %f476, %f475;
	fma.rn.f32 	%f477, %f449, %f478, %f476;
	// begin inline asm
	{  cvt.rn.f16.f32 %rs1190, %f477;}

	// end inline asm
$L__BB8_72:
	st.global.u16 	[%rd17+4], %rs1190;
	bra.uni 	$L__BB8_43;
$L__BB8_73:
	setp.lt.u32 	%p146, %r92, 7;
	mov.b32 	%r217, 0;
	mov.u16 	%rs1187, %rs151;
	@%p146 bra 	$L__BB8_76;
	mov.b32 	%r213, 0;
	mov.u16 	%rs1187, %rs151;
$L__BB8_75:
	.pragma "nounroll";
	mul.wide.u32 	%rd102, %r213, 2;
	add.s64 	%rd103, %rd11, %rd102;
	ld.global.u16 	%rs794, [%rd103];
	// begin inline asm
	{sub.f16 %rs793,%rs794,%rs1191;
}
	// end inline asm
	// begin inline asm
	{  cvt.f32.f16 %f275, %rs793;}

	// end inline asm
	fma.rn.f32 	%f291, %f275, 0f3BBB989D, 0f3F000000;
	cvt.sat.f32.f32 	%f292, %f291;
	mov.f32 	%f293, 0f4B400001;
	mov.f32 	%f294, 0f437C0000;
	fma.rm.f32 	%f295, %f292, %f294, %f293;
	add.f32 	%f296, %f295, 0fCB40007F;
	neg.f32 	%f297, %f296;
	fma.rn.f32 	%f298, %f275, 0f3FB8AA3B, %f297;
	fma.rn.f32 	%f299, %f275, 0f32A57060, %f298;
	mov.b32 	%r160, %f295;
	shl.b32 	%r161, %r160, 23;
	mov.b32 	%f300, %r161;
	ex2.approx.ftz.f32 	%f301, %f299;
	mul.f32 	%f276, %f301, %f300;
	// begin inline asm
	{  cvt.rn.f16.f32 %rs797, %f276;}

	// end inline asm
	st.global.u16 	[%rd103], %rs797;
	// begin inline asm
	{add.f16 %rs798,%rs1187,%rs797;
}
	// end inline asm
	ld.global.u16 	%rs802, [%rd103+2];
	// begin inline asm
	{sub.f16 %rs801,%rs802,%rs1191;
}
	// end inline asm
	// begin inline asm
	{  cvt.f32.f16 %f277, %rs801;}

	// end inline asm
	fma.rn.f32 	%f302, %f277, 0f3BBB989D, 0f3F000000;
	cvt.sat.f32.f32 	%f303, %f302;
	fma.rm.f32 	%f304, %f303, %f294, %f293;
	add.f32 	%f305, %f304, 0fCB40007F;
	neg.f32 	%f306, %f305;
	fma.rn.f32 	%f307, %f277, 0f3FB8AA3B, %f306;
	fma.rn.f32 	%f308, %f277, 0f32A57060, %f307;
	mov.b32 	%r162, %f304;
	shl.b32 	%r163, %r162, 23;
	mov.b32 	%f309, %r163;
	ex2.approx.ftz.f32 	%f310, %f308;
	mul.f32 	%f278, %f310, %f309;
	// begin inline asm
	{  cvt.rn.f16.f32 %rs805, %f278;}

	// end inline asm
	st.global.u16 	[%rd103+2], %rs805;
	// begin inline asm
	{add.f16 %rs806,%rs798,%rs805;
}
	// end inline asm
	ld.global.u16 	%rs810, [%rd103+4];
	// begin inline asm
	{sub.f16 %rs809,%rs810,%rs1191;
}
	// end inline asm
	// begin inline asm
	{  cvt.f32.f16 %f279, %rs809;}

	// end inline asm
	fma.rn.f32 	%f311, %f279, 0f3BBB989D, 0f3F000000;
	cvt.sat.f32.f32 	%f312, %f311;
	fma.rm.f32 	%f313, %f312, %f294, %f293;
	add.f32 	%f314, %f313, 0fCB40007F;
	neg.f32 	%f315, %f314;
	fma.rn.f32 	%f316, %f279, 0f3FB8AA3B, %f315;
	fma.rn.f32 	%f317, %f279, 0f32A57060, %f316;
	mov.b32 	%r164, %f313;
	shl.b32 	%r165, %r164, 23;
	mov.b32 	%f318, %r165;
	ex2.approx.ftz.f32 	%f319, %f317;
	mul.f32 	%f280, %f319, %f318;
	// begin inline asm
	{  cvt.rn.f16.f32 %rs813, %f280;}

	// end inline asm
	st.global.u16 	[%rd103+4], %rs813;
	// begin inline asm
	{add.f16 %rs814,%rs806,%rs813;
}
	// end inline asm
	ld.global.u16 	%rs818, [%rd103+6];
	// begin inline asm
	{sub.f16 %rs817,%rs818,%rs1191;
}
	// end inline asm
	// begin inline asm
	{  cvt.f32.f16 %f281, %rs817;}

	// end inline asm
	fma.rn.f32 	%f320, %f281, 0f3BBB989D, 0f3F000000;
	cvt.sat.f32.f32 	%f321, %f320;
	fma.rm.f32 	%f322, %f321, %f294, %f293;
	add.f32 	%f323, %f322, 0fCB40007F;
	neg.f32 	%f324, %f323;
	fma.rn.f32 	%f325, %f281, 0f3FB8AA3B, %f324;
	fma.rn.f32 	%f326, %f281, 0f32A57060, %f325;
	mov.b32 	%r166, %f322;
	shl.b32 	%r167, %r166, 23;
	mov.b32 	%f327, %r167;
	ex2.approx.ftz.f32 	%f328, %f326;
	mul.f32 	%f282, %f328, %f327;
	// begin inline asm
	{  cvt.rn.f16.f32 %rs821, %f282;}

	// end inline asm
	st.global.u16 	[%rd103+6], %rs821;
	// begin inline asm
	{add.f16 %rs822,%rs814,%rs821;
}
	// end inline asm
	ld.global.u16 	%rs826, [%rd103+8];
	// begin inline asm
	{sub.f16 %rs825,%rs826,%rs1191;
}
	// end inline asm
	// begin inline asm
	{  cvt.f32.f16 %f283, %rs825;}

	// end inline asm
	fma.rn.f32 	%f329, %f283, 0f3BBB989D, 0f3F000000;
	cvt.sat.f32.f32 	%f330, %f329;
	fma.rm.f32 	%f331, %f330, %f294, %f293;
	add.f32 	%f332, %f331, 0fCB40007F;
	neg.f32 	%f333, %f332;
	fma.rn.f32 	%f334, %f283, 0f3FB8AA3B, %f333;
	fma.rn.f32 	%f335, %f283, 0f32A57060, %f334;
	mov.b32 	%r168, %f331;
	shl.b32 	%r169, %r168, 23;
	mov.b32 	%f336, %r169;
	ex2.approx.ftz.f32 	%f337, %f335;
	mul.f32 	%f284, %f337, %f336;
	// begin inline asm
	{  cvt.rn.f16.f32 %rs829, %f284;}

	// end inline asm
	st.global.u16 	[%rd103+8], %rs829;
	// begin inline asm
	{add.f16 %rs830,%rs822,%rs829;
}
	// end inline asm
	ld.global.u16 	%rs834, [%rd103+10];
	// begin inline asm
	{sub.f16 %rs833,%rs834,%rs1191;
}
	// end inline asm
	// begin inline asm
	{  cvt.f32.f16 %f285, %rs833;}

	// end inline asm
	fma.rn.f32 	%f338, %f285, 0f3BBB989D, 0f3F000000;
	cvt.sat.f32.f32 	%f339, %f338;
	fma.rm.f32 	%f340, %f339, %f294, %f293;
	add.f32 	%f341, %f340, 0fCB40007F;
	neg.f32 	%f342, %f341;
	fma.rn.f32 	%f343, %f285, 0f3FB8AA3B, %f342;
	fma.rn.f32 	%f344, %f285, 0f32A57060, %f343;
	mov.b32 	%r170, %f340;
	shl.b32 	%r171, %r170, 23;
	mov.b32 	%f345, %r171;
	ex2.approx.ftz.f32 	%f346, %f344;
	mul.f32 	%f286, %f346, %f345;
	// begin inline asm
	{  cvt.rn.f16.f32 %rs837, %f286;}

	// end inline asm
	st.global.u16 	[%rd103+10], %rs837;
	// begin inline asm
	{add.f16 %rs838,%rs830,%rs837;
}
	// end inline asm
	ld.global.u16 	%rs842, [%rd103+12];
	// begin inline asm
	{sub.f16 %rs841,%rs842,%rs1191;
}
	// end inline asm
	// begin inline asm
	{  cvt.f32.f16 %f287, %rs841;}

	// end inline asm
	fma.rn.f32 	%f347, %f287, 0f3BBB989D, 0f3F000000;
	cvt.sat.f32.f32 	%f348, %f347;
	fma.rm.f32 	%f349, %f348, %f294, %f293;
	add.f32 	%f350, %f349, 0fCB40007F;
	neg.f32 	%f351, %f350;
	fma.rn.f32 	%f352, %f287, 0f3FB8AA3B, %f351;
	fma.rn.f32 	%f353, %f287, 0f32A57060, %f352;
	mov.b32 	%r172, %f349;
	shl.b32 	%r173, %r172, 23;
	mov.b32 	%f354, %r173;
	ex2.approx.ftz.f32 	%f355, %f353;
	mul.f32 	%f288, %f355, %f354;
	// begin inline asm
	{  cvt.rn.f16.f32 %rs845, %f288;}

	// end inline asm
	st.global.u16 	[%rd103+12], %rs845;
	// begin inline asm
	{add.f16 %rs846,%rs838,%rs845;
}
	// end inline asm
	ld.global.u16 	%rs850, [%rd103+14];
	// begin inline asm
	{sub.f16 %rs849,%rs850,%rs1191;
}
	// end inline asm
	// begin inline asm
	{  cvt.f32.f16 %f289, %rs849;}

	// end inline asm
	fma.rn.f32 	%f356, %f289, 0f3BBB989D, 0f3F000000;
	cvt.sat.f32.f32 	%f357, %f356;
	fma.rm.f32 	%f358, %f357, %f294, %f293;
	add.f32 	%f359, %f358, 0fCB40007F;
	neg.f32 	%f360, %f359;
	fma.rn.f32 	%f361, %f289, 0f3FB8AA3B, %f360;
	fma.rn.f32 	%f362, %f289, 0f32A57060, %f361;
	mov.b32 	%r174, %f358;
	shl.b32 	%r175, %r174, 23;
	mov.b32 	%f363, %r175;
	ex2.approx.ftz.f32 	%f364, %f362;
	mul.f32 	%f290, %f364, %f363;
	// begin inline asm
	{  cvt.rn.f16.f32 %rs853, %f290;}

	// end inline asm
	st.global.u16 	[%rd103+14], %rs853;
	// begin inline asm
	{add.f16 %rs1187,%rs846,%rs853;
}
	// end inline asm
	add.s32 	%r213, %r213, 8;
	add.s32 	%r176, %r92, 1;
	and.b32  	%r217, %r176, -8;
	setp.eq.s32 	%p147, %r213, %r217;
	@%p147 bra 	$L__BB8_76;
	bra.uni 	$L__BB8_75;
$L__BB8_76:
	setp.eq.s32 	%p148, %r8, 0;
	@%p148 bra 	$L__BB8_59;
	add.s32 	%r177, %r8, -1;
	setp.lt.u32 	%p149, %r177, 3;
	@%p149 bra 	$L__BB8_79;
	mul.wide.u32 	%rd104, %r217, 2;
	add.s64 	%rd105, %rd11, %rd104;
	ld.global.u16 	%rs859, [%rd105];
	// begin inline asm
	{sub.f16 %rs858,%rs859,%rs1191;
}
	// end inline asm
	// begin inline asm
	{  cvt.f32.f16 %f365, %rs858;}

	// end inline asm
	fma.rn.f32 	%f373, %f365, 0f3BBB989D, 0f3F000000;
	cvt.sat.f32.f32 	%f374, %f373;
	mov.f32 	%f375, 0f4B400001;
	mov.f32 	%f376, 0f437C0000;
	fma.rm.f32 	%f377, %f374, %f376, %f375;
	add.f32 	%f378, %f377, 0fCB40007F;
	neg.f32 	%f379, %f378;
	fma.rn.f32 	%f380, %f365, 0f3FB8AA3B, %f379;
	fma.rn.f32 	%f381, %f365, 0f32A57060, %f380;
	mov.b32 	%r178, %f377;
	shl.b32 	%r179, %r178, 23;
	mov.b32 	%f382, %r179;
	ex2.approx.ftz.f32 	%f383, %f381;
	mul.f32 	%f366, %f383, %f382;
	// begin inline asm
	{  cvt.rn.f16.f32 %rs862, %f366;}

	// end inline asm
	st.global.u16 	[%rd105], %rs862;
	// begin inline asm
	{add.f16 %rs863,%rs1187,%rs862;
}
	// end inline asm
	ld.global.u16 	%rs867, [%rd105+2];
	// begin inline asm
	{sub.f16 %rs866,%rs867,%rs1191;
}
	// end inline asm
	// begin inline asm
	{  cvt.f32.f16 %f367, %rs866;}

	// end inline asm
	fma.rn.f32 	%f384, %f367, 0f3BBB989D, 0f3F000000;
	cvt.sat.f32.f32 	%f385, %f384;
	fma.rm.f32 	%f386, %f385, %f376, %f375;
	add.f32 	%f387, %f386, 0fCB40007F;
	neg.f32 	%f388, %f387;
	fma.rn.f32 	%f389, %f367, 0f3FB8AA3B, %f388;
	fma.rn.f32 	%f390, %f367, 0f32A57060, %f389;
	mov.b32 	%r180, %f386;
	shl.b32 	%r181, %r180, 23;
	mov.b32 	%f391, %r181;
	ex2.approx.ftz.f32 	%f392, %f390;
	mul.f32 	%f368, %f392, %f391;
	// begin inline asm
	{  cvt.rn.f16.f32 %rs870, %f368;}

	// end inline asm
	st.global.u16 	[%rd105+2], %rs870;
	// begin inline asm
	{add.f16 %rs871,%rs863,%rs870;
}
	// end inline asm
	ld.global.u16 	%rs875, [%rd105+4];
	// begin inline asm
	{sub.f16 %rs874,%rs875,%rs1191;
}
	// end inline asm
	// begin inline asm
	{  cvt.f32.f16 %f369, %rs874;}

	// end inline asm
	fma.rn.f32 	%f393, %f369, 0f3BBB989D, 0f3F000000;
	cvt.sat.f32.f32 	%f394, %f393;
	fma.rm.f32 	%f395, %f394, %f376, %f375;
	add.f32 	%f396, %f395, 0fCB40007F;
	neg.f32 	%f397, %f396;
	fma.rn.f32 	%f398, %f369, 0f3FB8AA3B, %f397;
	fma.rn.f32 	%f399, %f369, 0f32A57060, %f398;
	mov.b32 	%r182, %f395;
	shl.b32 	%r183, %r182, 23;
	mov.b32 	%f400, %r183;
	ex2.approx.ftz.f32 	%f401, %f399;
	mul.f32 	%f370, %f401, %f400;
	// begin inline asm
	{  cvt.rn.f16.f32 %rs878, %f370;}

	// end inline asm
	st.global.u16 	[%rd105+4], %rs878;
	// begin inline asm
	{add.f16 %rs879,%rs871,%rs878;
}
	// end inline asm
	ld.global.u16 	%rs883, [%rd105+6];
	// begin inline asm
	{sub.f16 %rs882,%rs883,%rs1191;
}
	// end inline asm
	// begin inline asm
	{  cvt.f32.f16 %f371, %rs882;}

	// end inline asm
	fma.rn.f32 	%f402, %f371, 0f3BBB989D, 0f3F000000;
	cvt.sat.f32.f32 	%f403, %f402;
	fma.rm.f32 	%f404, %f403, %f376, %f375;
	add.f32 	%f405, %f404, 0fCB40007F;
	neg.f32 	%f406, %f405;
	fma.rn.f32 	%f407, %f371, 0f3FB8AA3B, %f406;
	fma.rn.f32 	%f408, %f371, 0f32A57060, %f407;
	mov.b32 	%r184, %f404;
	shl.b32 	%r185, %r184, 23;
	mov.b32 	%f409, %r185;
	ex2.approx.ftz.f32 	%f410, %f408;
	mul.f32 	%f372, %f410, %f409;
	// begin inline asm
	{  cvt.rn.f16.f32 %rs886, %f372;}

	// end inline asm
	st.global.u16 	[%rd105+6], %rs886;
	// begin inline asm
	{add.f16 %rs1187,%rs879,%rs886;
}
	// end inline asm
	add.s32 	%r217, %r217, 4;
$L__BB8_79:
	setp.eq.s32 	%p150, %r14, 0;
	@%p150 bra 	$L__BB8_59;
	setp.eq.s32 	%p151, %r13, 0;
	@%p151 bra 	$L__BB8_82;
	mul.wide.u32 	%rd106, %r217, 2;
	add.s64 	%rd107, %rd11, %rd106;
	ld.global.u16 	%rs892, [%rd107];
	// begin inline asm
	{sub.f16 %rs891,%rs892,%rs1191;
}
	// end inline asm
	// begin inline asm
	{  cvt.f32.f16 %f411, %rs891;}

	// end inline asm
	fma.rn.f32 	%f415, %f411, 0f3BBB989D, 0f3F000000;
	cvt.sat.f32.f32 	%f416, %f415;
	mov.f32 	%f417, 0f4B400001;
	mov.f32 	%f418, 0f437C0000;
	fma.rm.f32 	%f419, %f416, %f418, %f417;
	add.f32 	%f420, %f419, 0fCB40007F;
	neg.f32 	%f421, %f420;
	fma.rn.f32 	%f422, %f411, 0f3FB8AA3B, %f421;
	fma.rn.f32 	%f423, %f411, 0f32A57060, %f422;
	mov.b32 	%r186, %f419;
	shl.b32 	%r187, %r186, 23;
	mov.b32 	%f424, %r187;
	ex2.approx.ftz.f32 	%f425, %f423;
	mul.f32 	%f412, %f425, %f424;
	// begin inline asm
	{  cvt.rn.f16.f32 %rs895, %f412;}

	// end inline asm
	st.global.u16 	[%rd107], %rs895;
	// begin inline asm
	{add.f16 %rs896,%rs1187,%rs895;
}
	// end inline asm
	ld.global.u16 	%rs900, [%rd107+2];
	// begin inline asm
	{sub.f16 %rs899,%rs900,%rs1191;
}
	// end inline asm
	// begin inline asm
	{  cvt.f32.f16 %f413, %rs899;}

	// end inline asm
	fma.rn.f32 	%f426, %f413, 0f3BBB989D, 0f3F000000;
	cvt.sat.f32.f32 	%f427, %f426;
	fma.rm.f32 	%f428, %f427, %f418, %f417;
	add.f32 	%f429, %f428, 0fCB40007F;
	neg.f32 	%f430, %f429;
	fma.rn.f32 	%f431, %f413, 0f3FB8AA3B, %f430;
	fma.rn.f32 	%f432, %f413, 0f32A57060, %f431;
	mov.b32 	%r188, %f428;
	shl.b32 	%r189, %r188, 23;
	mov.b32 	%f433, %r189;
	ex2.approx.ftz.f32 	%f434, %f432;
	mul.f32 	%f414, %f434, %f433;
	// begin inline asm
	{  cvt.rn.f16.f32 %rs903, %f414;}

	// end inline asm
	st.global.u16 	[%rd107+2], %rs903;
	// begin inline asm
	{add.f16 %rs1187,%rs896,%rs903;
}
	// end inline asm
	add.s32 	%r217, %r217, 2;
$L__BB8_82:
	and.b32  	%r190, %r92, 1;
	setp.eq.b32 	%p152, %r190, 1;
	@%p152 bra 	$L__BB8_59;
	mul.wide.u32 	%rd108, %r217, 2;
	add.s64 	%rd109, %rd11, %rd108;
	ld.global.u16 	%rs908, [%rd109];
	// begin inline asm
	{sub.f16 %rs907,%rs908,%rs1191;
}
	// end inline asm
	// begin inline asm
	{  cvt.f32.f16 %f435, %rs907;}

	// end inline asm
	fma.rn.f32 	%f437, %f435, 0f3BBB989D, 0f3F000000;
	cvt.sat.f32.f32 	%f438, %f437;
	mov.f32 	%f439, 0f4B400001;
	mov.f32 	%f440, 0f437C0000;
	fma.rm.f32 	%f441, %f438, %f440, %f439;
	add.f32 	%f442, %f441, 0fCB40007F;
	neg.f32 	%f443, %f442;
	fma.rn.f32 	%f444, %f435, 0f3FB8AA3B, %f443;
	fma.rn.f32 	%f445, %f435, 0f32A57060, %f444;
	mov.b32 	%r191, %f441;
	shl.b32 	%r192, %r191, 23;
	mov.b32 	%f446, %r192;
	ex2.approx.ftz.f32 	%f447, %f445;
	mul.f32 	%f436, %f447, %f446;
	// begin inline asm
	{  cvt.rn.f16.f32 %rs911, %f436;}

	// end inline asm
	st.global.u16 	[%rd109], %rs911;
	// begin inline asm
	{add.f16 %rs1187,%rs1187,%rs911;
}
	// end inline asm
	bra.uni 	$L__BB8_59;
$L__BB8_84:
	add.s32 	%r152, %r92, -1;
	setp.lt.u32 	%p106, %r152, 15;
	mov.b32 	%r220, 1;
	@%p106 bra 	$L__BB8_87;
	mov.b32 	%r212, 1;
$L__BB8_86:
	.pragma "nounroll";
	mul.wide.u32 	%rd95, %r212, 2;
	add.s64 	%rd96, %rd11, %rd95;
	ld.global.u16 	%rs698, [%rd96];
	// begin inline asm
	{ .reg .pred __$temp3;
  setp.gt.f16  __$temp3, %rs698, %rs1191;
  selp.u16 %rs697, 1, 0, __$temp3;}
	// end inline asm
	setp.eq.s16 	%p107, %rs697, 0;
	selp.b16 	%rs702, %rs1191, %rs698, %p107;
	ld.global.u16 	%rs701, [%rd96+2];
	// begin inline asm
	{ .reg .pred __$temp3;
  setp.gt.f16  __$temp3, %rs701, %rs702;
  selp.u16 %rs700, 1, 0, __$temp3;}
	// end inline asm
	setp.eq.s16 	%p108, %rs700, 0;
	selp.b16 	%rs705, %rs702, %rs701, %p108;
	ld.global.u16 	%rs704, [%rd96+4];
	// begin inline asm
	{ .reg .pred __$temp3;
  setp.gt.f16  __$temp3, %rs704, %rs705;
  selp.u16 %rs703, 1, 0, __$temp3;}
	// end inline asm
	setp.eq.s16 	%p109, %rs703, 0;
	selp.b16 	%rs708, %rs705, %rs704, %p109;
	ld.global.u16 	%rs707, [%rd96+6];
	// begin inline asm
	{ .reg .pred __$temp3;
  setp.gt.f16  __$temp3, %rs707, %rs708;
  selp.u16 %rs706, 1, 0, __$temp3;}
	// end inline asm
	setp.eq.s16 	%p110, %rs706, 0;
	selp.b16 	%rs711, %rs708, %rs707, %p110;
	ld.global.u16 	%rs710, [%rd96+8];
	// begin inline asm
	{ .reg .pred __$temp3;
  setp.gt.f16  __$temp3, %rs710, %rs711;
  selp.u16 %rs709, 1, 0, __$temp3;}
	// end inline asm
	setp.eq.s16 	%p111, %rs709, 0;
	selp.b16 	%rs714, %rs711, %rs710, %p111;
	ld.global.u16 	%rs713, [%rd96+10];
	// begin inline asm
	{ .reg .pred __$temp3;
  setp.gt.f16  __$temp3, %rs713, %rs714;
  selp.u16 %rs712, 1, 0, __$temp3;}
	// end inline asm
	setp.eq.s16 	%p112, %rs712, 0;
	selp.b16 	%rs717, %rs714, %rs713, %p112;
	ld.global.u16 	%rs716, [%rd96+12];
	// begin inline asm
	{ .reg .pred __$temp3;
  setp.gt.f16  __$temp3, %rs716, %rs717;
  selp.u16 %rs715, 1, 0, __$temp3;}
	// end inline asm
	setp.eq.s16 	%p113, %rs715, 0;
	selp.b16 	%rs720, %rs717, %rs716, %p113;
	ld.global.u16 	%rs719, [%rd96+14];
	// begin inline asm
	{ .reg .pred __$temp3;
  setp.gt.f16  __$temp3, %rs719, %rs720;
  selp.u16 %rs718, 1, 0, __$temp3;}
	// end inline asm
	setp.eq.s16 	%p114, %rs718, 0;
	selp.b16 	%rs723, %rs720, %rs719, %p114;
	ld.global.u16 	%rs722, [%rd96+16];
	// begin inline asm
	{ .reg .pred __$temp3;
  setp.gt.f16  __$temp3, %rs722, %rs723;
  selp.u16 %rs721, 1, 0, __$temp3;}
	// end inline asm
	setp.eq.s16 	%p115, %rs721, 0;
	selp.b16 	%rs726, %rs723, %rs722, %p115;
	ld.global.u16 	%rs725, [%rd96+18];
	// begin inline asm
	{ .reg .pred __$temp3;
  setp.gt.f16  __$temp3, %rs725, %rs726;
  selp.u16 %rs724, 1, 0, __$temp3;}
	// end inline asm
	setp.eq.s16 	%p116, %rs724, 0;
	selp.b16 	%rs729, %rs726, %rs725, %p116;
	ld.global.u16 	%rs728, [%rd96+20];
	// begin inline asm
	{ .reg .pred __$temp3;
  setp.gt.f16  __$temp3, %rs728, %rs729;
  selp.u16 %rs727, 1, 0, __$temp3;}
	// end inline asm
	setp.eq.s16 	%p117, %rs727, 0;
	selp.b16 	%rs732, %rs729, %rs728, %p117;
	ld.global.u16 	%rs731, [%rd96+22];
	// begin inline asm
	{ .reg .pred __$temp3;
  setp.gt.f16  __$temp3, %rs731, %rs732;
  selp.u16 %rs730, 1, 0, __$temp3;}
	// end inline asm
	setp.eq.s16 	%p118, %rs730, 0;
	selp.b16 	%rs735, %rs732, %rs731, %p118;
	ld.global.u16 	%rs734, [%rd96+24];
	// begin inline asm
	{ .reg .pred __$temp3;
  setp.gt.f16  __$temp3, %rs734, %rs735;
  selp.u16 %rs733, 1, 0, __$temp3;}
	// end inline asm
	setp.eq.s16 	%p119, %rs733, 0;
	selp.b16 	%rs738, %rs735, %rs734, %p119;
	ld.global.u16 	%rs737, [%rd96+26];
	// begin inline asm
	{ .reg .pred __$temp3;
  setp.gt.f16  __$temp3, %rs737, %rs738;
  selp.u16 %rs736, 1, 0, __$temp3;}
	// end inline asm
	setp.eq.s16 	%p120, %rs736, 0;
	selp.b16 	%rs741, %rs738, %rs737, %p120;
	ld.global.u16 	%rs740, [%rd96+28];
	// begin inline asm
	{ .reg .pred __$temp3;
  setp.gt.f16  __$temp3, %rs740, %rs741;
  selp.u16 %rs739, 1, 0, __$temp3;}
	// end inline asm
	setp.eq.s16 	%p121, %rs739, 0;
	selp.b16 	%rs744, %rs741, %rs740, %p121;
	ld.global.u16 	%rs743, [%rd96+30];
	// begin inline asm
	{ .reg .pred __$temp3;
  setp.gt.f16  __$temp3, %rs743, %rs744;
  selp.u16 %rs742, 1, 0, __$temp3;}
	// end inline asm
	setp.eq.s16 	%p122, %rs742, 0;
	selp.b16 	%rs1191, %rs744, %rs743, %p122;
	add.s32 	%r220, %r212, 16;
	add.s32 	%r154, %r212, 15;
	and.b32  	%r155, %r92, 2147483632;
	setp.eq.s32 	%p123, %r154, %r155;
	mov.u32 	%r212, %r220;
	@%p123 bra 	$L__BB8_87;
	bra.uni 	$L__BB8_86;
$L__BB8_87:
	setp.eq.s32 	%p124, %r6, 0;
	@%p124 bra 	$L__BB8_73;
	add.s32 	%r156, %r6, -1;
	setp.lt.u32 	%p125, %r156, 7;
	@%p125 bra 	$L__BB8_90;
	mul.wide.u32 	%rd97, %r220, 2;
	add.s64 	%rd98, %rd11, %rd97;
	ld.global.u16 	%rs747, [%rd98];
	// begin inline asm
	{ .reg .pred __$temp3;
  setp.gt.f16  __$temp3, %rs747, %rs1191;
  selp.u16 %rs746, 1, 0, __$temp3;}
	// end inline asm
	setp.eq.s16 	%p126, %rs746, 0;
	selp.b16 	%rs751, %rs1191, %rs747, %p126;
	ld.global.u16 	%rs750, [%rd98+2];
	// begin inline asm
	{ .reg .pred __$temp3;
  setp.gt.f16  __$temp3, %rs750, %rs751;
  selp.u16 %rs749, 1, 0, __$temp3;}
	// end inline asm
	setp.eq.s16 	%p127, %rs749, 0;
	selp.b16 	%rs754, %rs751, %rs750, %p127;
	ld.global.u16 	%rs753, [%rd98+4];
	// begin inline asm
	{ .reg .pred __$temp3;
  setp.gt.f16  __$temp3, %rs753, %rs754;
  selp.u16 %rs752, 1, 0, __$temp3;}
	// end inline asm
	setp.eq.s16 	%p128, %rs752, 0;
	selp.b16 	%rs757, %rs754, %rs753, %p128;
	ld.global.u16 	%rs756, [%rd98+6];
	// begin inline asm
	{ .reg .pred __$temp3;
  setp.gt.f16  __$temp3, %rs756, %rs757;
  selp.u16 %rs755, 1, 0, __$temp3;}
	// end inline asm
	setp.eq.s16 	%p129, %rs755, 0;
	selp.b16 	%rs760, %rs757, %rs756, %p129;
	ld.global.u16 	%rs759, [%rd98+8];
	// begin inline asm
	{ .reg .pred __$temp3;
  setp.gt.f16  __$temp3, %rs759, %rs760;
  selp.u16 %rs758, 1, 0, __$temp3;}
	// end inline asm
	setp.eq.s16 	%p130, %rs758, 0;
	selp.b16 	%rs763, %rs760, %rs759, %p130;
	ld.global.u16 	%rs762, [%rd98+10];
	// begin inline asm
	{ .reg .pred __$temp3;
  setp.gt.f16  __$temp3, %rs762, %rs763;
  selp.u16 %rs761, 1, 0, __$temp3;}
	// end inline asm
	setp.eq.s16 	%p131, %rs761, 0;
	selp.b16 	%rs766, %rs763, %rs762, %p131;
	ld.global.u16 	%rs765, [%rd98+12];
	// begin inline asm
	{ .reg .pred __$temp3;
  setp.gt.f16  __$temp3, %rs765, %rs766;
  selp.u16 %rs764, 1, 0, __$temp3;}
	// end inline asm
	setp.eq.s16 	%p132, %rs764, 0;
	selp.b16 	%rs769, %rs766, %rs765, %p132;
	ld.global.u16 	%rs768, [%rd98+14];
	// begin inline asm
	{ .reg .pred __$temp3;
  setp.gt.f16  __$temp3, %rs768, %rs769;
  selp.u16 %rs767, 1, 0, __$temp3;}
	// end inline asm
	setp.eq.s16 	%p133, %rs767, 0;
	selp.b16 	%rs1191, %rs769, %rs768, %p133;
	add.s32 	%r220, %r220, 8;
$L__BB8_90:
	setp.eq.s32 	%p134, %r7, 0;
	@%p134 bra 	$L__BB8_73;
	add.s32 	%r157, %r7, -1;
	setp.lt.u32 	%p135, %r157, 3;
	@%p135 bra 	$L__BB8_93;
	mul.wide.u32 	%rd99, %r220, 2;
	add.s64 	%rd100, %rd11, %rd99;
	ld.global.u16 	%rs772, [%rd100];
	// begin inline asm
	{ .reg .pred __$temp3;
  setp.gt.f16  __$temp3, %rs772, %rs1191;
  selp.u16 %rs771, 1, 0, __$temp3;}
	// end inline asm
	setp.eq.s16 	%p136, %rs771, 0;
	selp.b16 	%rs776, %rs1191, %rs772, %p136;
	ld.global.u16 	%rs775, [%rd100+2];
	// begin inline asm
	{ .reg .pred __$temp3;
  setp.gt.f16  __$temp3, %rs775, %rs776;
  selp.u16 %rs774, 1, 0, __$temp3;}
	// end inline asm
	setp.eq.s16 	%p137, %rs774, 0;
	selp.b16 	%rs779, %rs776, %rs775, %p137;
	ld.global.u16 	%rs778, [%rd100+4];
	// begin inline asm
	{ .reg .pred __$temp3;
  setp.gt.f16  __$temp3, %rs778, %rs779;
  selp.u16 %rs777, 1, 0, __$temp3;}
	// end inline asm
	setp.eq.s16 	%p138, %rs777, 0;
	selp.b16 	%rs782, %rs779, %rs778, %p138;
	ld.global.u16 	%rs781, [%rd100+6];
	// begin inline asm
	{ .reg .pred __$temp3;
  setp.gt.f16  __$temp3, %rs781, %rs782;
  selp.u16 %rs780, 1, 0, __$temp3;}
	// end inline asm
	setp.eq.s16 	%p139, %rs780, 0;
	selp.b16 	%rs1191, %rs782, %rs781, %p139;
	add.s32 	%r220, %r220, 4;
$L__BB8_93:
	setp.eq.s32 	%p140, %r13, 0;
	@%p140 bra 	$L__BB8_73;
	setp.eq.s32 	%p141, %r13, 1;
	mul.wide.u32 	%rd101, %r220, 2;
	add.s64 	%rd18, %rd11, %rd101;
	ld.global.u16 	%rs784, [%rd18];
	// begin inline asm
	{ .reg .pred __$temp3;
  setp.gt.f16  __$temp3, %rs784, %rs1191;
  selp.u16 %rs783, 1, 0, __$temp3;}
	// end inline asm
	setp.eq.s16 	%p142, %rs783, 0;
	selp.b16 	%rs1191, %rs1191, %rs784, %p142;
	@%p141 bra 	$L__BB8_73;
	setp.eq.s32 	%p143, %r13, 2;
	ld.global.u16 	%rs787, [%rd18+2];
	// begin inline asm
	{ .reg .pred __$temp3;
  setp.gt.f16  __$temp3, %rs787, %rs1191;
  selp.u16 %rs786, 1, 0, __$temp3;}
	// end inline asm
	setp.eq.s16 	%p144, %rs786, 0;
	selp.b16 	%rs1191, %rs1191, %rs787, %p144;
	@%p143 bra 	$L__BB8_73;
	ld.global.u16 	%rs790, [%rd18+4];
	// begin inline asm
	{ .reg .pred __$temp3;
  setp.gt.f16  __$temp3, %rs790, %rs1191;
  selp.u16 %rs789, 1, 0, __$temp3;}
	// end inline asm
	setp.eq.s16 	%p145, %rs789, 0;
	selp.b16 	%rs1191, %rs1191, %rs790, %p145;
	bra.uni 	$L__BB8_73;
$L__BB8_97:
	mul.wide.u32 	%rd93, %r36, 2;
	add.s64 	%rd94, %rd11, %rd93;
	st.global.u16 	[%rd94], %rs1205;
	add.s32 	%r222, %r36, 1;
	setp.eq.s32 	%p104, %r36, %r92;
	@%p104 bra 	$L__BB8_98;
	bra.uni 	$L__BB8_13;
$L__BB8_98:
	setp.lt.s32 	%p105, %r92, 1;
	ld.global.u16 	%rs1191, [%rd11];
	@%p105 bra 	$L__BB8_73;
	bra.uni 	$L__BB8_84;
$L__BB8_99:
	add.s32 	%r227, %r45, 1;
	setp.eq.s32 	%p182, %r45, %r92;
	@%p182 bra 	$L__BB8_100;
	bra.uni 	$L__BB8_46;
$L__BB8_100:
	add.s32 	%r211, %r211, 1;
	setp.eq.s32 	%p183, %r211, %r89;
	@%p183 bra 	$L__BB8_187;
	bra.uni 	$L__BB8_12;
$L__BB8_101:
	add.s32 	%r97, %r92, 1;
	add.s32 	%r54, %r92, -1;
	and.b32  	%r55, %r92, 15;
	add.s32 	%r56, %r55, -1;
	and.b32  	%r57, %r92, 7;
	add.s32 	%r58, %r57, -1;
	and.b32  	%r59, %r97, 7;
	add.s32 	%r60, %r59, -1;
	and.b32  	%r61, %r97, 3;
	sqrt.rn.f32 	%f44, %f1;
	// begin inline asm
	{  cvt.rn.f16.f32 %rs152, %f44;}

	// end inline asm
	// begin inline asm
	{  cvt.f32.f16 %f45, %rs152;}

	// end inline asm
	// begin inline asm
	{rcp.approx.ftz.f32 %f46, %f45;
}
	// end inline asm
	neg.f32 	%f23, %f45;
	and.b32  	%r62, %r97, -4;
	and.b32  	%r63, %r92, 2147483632;
	and.b32  	%r64, %r92, 3;
	and.b32  	%r65, %r97, -8;
	and.b32  	%r66, %r92, 1;
	mov.b32 	%r232, 0;
$L__BB8_102:
	ld.param.u32 	%r205, [_Z19multihead_attentionP6__halfS0_S0_S0_S0_iiiiiii_param_7];
	setp.lt.u32 	%p4, %r92, 3;
	mul.lo.s32 	%r99, %r232, %r205;
	mul.wide.s32 	%rd39, %r99, 2;
	add.s64 	%rd25, %rd5, %rd39;
	mov.b32 	%r234, 0;
	@%p4 bra 	$L__BB8_117;
	// begin inline asm
	{  cvt.f32.f16 %f48, %rs151;}

	// end inline asm
	mul.f32 	%f49, %f48, %f46;
	// begin inline asm
	{  cvt.rn.f16.f32 %rs155, %f49;}

	// end inline asm
	// begin inline asm
	{abs.f16 %rs156,%rs155;
}
	// end inline asm
	mov.b16 	%rs160, 143;
	// begin inline asm
	{ .reg .pred __$temp3;
  setp.lt.f16  __$temp3, %rs156, %rs160;
  selp.u16 %rs158, 1, 0, __$temp3;}
	// end inline asm
	fma.rn.f32 	%f50, %f23, %f49, %f48;
	fma.rn.f32 	%f24, %f46, %f50, %f49;
	mov.b32 	%r233, 0;
$L__BB8_104:
	setp.eq.s16 	%p5, %rs158, 0;
	mov.u16 	%rs1213, %rs155;
	@%p5 bra 	$L__BB8_107;
	// begin inline asm
	{ .reg .pred __$temp3;
  setp.lt.f16  __$temp3, %rs151, %rs156;
  selp.u16 %rs161, 1, 0, __$temp3;}
	// end inline asm
	setp.eq.s16 	%p6, %rs161, 0;
	@%p6 bra 	$L__BB8_107;
	// begin inline asm
	{  cvt.rn.f16.f32 %rs1213, %f24;}

	// end inline asm
$L__BB8_107:
	mul.wide.u32 	%rd40, %r233, 2;
	add.s64 	%rd26, %rd25, %rd40;
	st.global.u16 	[%rd26], %rs1213;
	mov.u16 	%rs1214, %rs155;
	@%p5 bra 	$L__BB8_110;
	// begin inline asm
	{ .reg .pred __$temp3;
  setp.lt.f16  __$temp3, %rs151, %rs156;
  selp.u16 %rs165, 1, 0, __$temp3;}
	// end inline asm
	setp.eq.s16 	%p8, %rs165, 0;
	@%p8 bra 	$L__BB8_110;
	// begin inline asm
	{  cvt.rn.f16.f32 %rs1214, %f24;}

	// end inline asm
$L__BB8_110:
	st.global.u16 	[%rd26+2], %rs1214;
	mov.u16 	%rs1215, %rs155;
	@%p5 bra 	$L__BB8_113;
	// begin inline asm
	{ .reg .pred __$temp3;
  setp.lt.f16  __$temp3, %rs151, %rs156;
  selp.u16 %rs169, 1, 0, __$temp3;}
	// end inline asm
	setp.eq.s16 	%p10, %rs169, 0;
	@%p10 bra 	$L__BB8_113;
	// begin inline asm
	{  cvt.rn.f16.f32 %rs1215, %f24;}

	// end inline asm
$L__BB8_113:
	st.global.u16 	[%rd26+4], %rs1215;
	mov.u16 	%rs1216, %rs155;
	@%p5 bra 	$L__BB8_116;
	// begin inline asm
	{ .reg .pred __$temp3;
  setp.lt.f16  __$temp3, %rs151, %rs156;
  selp.u16 %rs173, 1, 0, __$temp3;}
	// end inline asm
	setp.eq.s16 	%p12, %rs173, 0;
	@%p12 bra 	$L__BB8_116;
	// begin inline asm
	{  cvt.rn.f16.f32 %rs1216, %f24;}

	// end inline asm
$L__BB8_116:
	st.global.u16 	[%rd26+6], %rs1216;
	add.s32 	%r233, %r233, 4;
	setp.ne.s32 	%p13, %r233, %r62;
	mov.u32 	%r234, %r62;
	@%p13 bra 	$L__BB8_104;
$L__BB8_117:
	setp.eq.s32 	%p14, %r61, 0;
	@%p14 bra 	$L__BB8_130;
	// begin inline asm
	{  cvt.f32.f16 %f55, %rs151;}

	// end inline asm
	mul.f32 	%f56, %f55, %f46;
	// begin inline asm
	{  cvt.rn.f16.f32 %rs1219, %f56;}

	// end inline asm
	// begin inline asm
	{abs.f16 %rs179,%rs1219;
}
	// end inline asm
	mov.b16 	%rs183, 143;
	// begin inline asm
	{ .reg .pred __$temp3;
  setp.lt.f16  __$temp3, %rs179, %rs183;
  selp.u16 %rs181, 1, 0, __$temp3;}
	// end inline asm
	setp.eq.s16 	%p15, %rs181, 0;
	mov.u16 	%rs1217, %rs1219;
	@%p15 bra 	$L__BB8_121;
	// begin inline asm
	{ .reg .pred __$temp3;
  setp.lt.f16  __$temp3, %rs151, %rs179;
  selp.u16 %rs184, 1, 0, __$temp3;}
	// end inline asm
	setp.eq.s16 	%p16, %rs184, 0;
	@%p16 bra 	$L__BB8_121;
	fma.rn.f32 	%f58, %f23, %f56, %f55;
	fma.rn.f32 	%f57, %f46, %f58, %f56;
	// begin inline asm
	{  cvt.rn.f16.f32 %rs1217, %f57;}

	// end inline asm
$L__BB8_121:
	setp.eq.s32 	%p17, %r61, 1;
	mul.wide.u32 	%rd41, %r234, 2;
	add.s64 	%rd27, %rd25, %rd41;
	st.global.u16 	[%rd27], %rs1217;
	@%p17 bra 	$L__BB8_130;
	mov.u16 	%rs1218, %rs1219;
	@%p15 bra 	$L__BB8_125;
	// begin inline asm
	{ .reg .pred __$temp3;
  setp.lt.f16  __$temp3, %rs151, %rs179;
  selp.u16 %rs188, 1, 0, __$temp3;}
	// end inline asm
	setp.eq.s16 	%p19, %rs188, 0;
	@%p19 bra 	$L__BB8_125;
	fma.rn.f32 	%f60, %f23, %f56, %f55;
	fma.rn.f32 	%f59, %f46, %f60, %f56;
	// begin inline asm
	{  cvt.rn.f16.f32 %rs1218, %f59;}

	// end inline asm
$L__BB8_125:
	setp.eq.s32 	%p20, %r61, 2;
	st.global.u16 	[%rd27+2], %rs1218;
	@%p20 bra 	$L__BB8_130;
	@%p15 bra 	$L__BB8_129;
	// begin inline asm
	{ .reg .pred __$temp3;
  setp.lt.f16  __$temp3, %rs151, %rs179;
  selp.u16 %rs192, 1, 0, __$temp3;}
	// end inline asm
	setp.eq.s16 	%p22, %rs192, 0;
	@%p22 bra 	$L__BB8_129;
	fma.rn.f32 	%f62, %f23, %f56, %f55;
	fma.rn.f32 	%f61, %f46, %f62, %f56;
	// begin inline asm
	{  cvt.rn.f16.f32 %rs1219, %f61;}

	// end inline asm
$L__BB8_129:
	st.global.u16 	[%rd27+4], %rs1219;
$L__BB8_130:
	setp.lt.s32 	%p23, %r92, 1;
	ld.global.u16 	%rs1227, [%rd25];
	@%p23 bra 	$L__BB8_144;
	setp.lt.u32 	%p24, %r54, 15;
	mov.b32 	%r237, 1;
	@%p24 bra 	$L__BB8_134;
	mov.b32 	%r235, 1;
$L__BB8_133:
	.pragma "nounroll";
	mul.wide.u32 	%rd42, %r235, 2;
	add.s64 	%rd43, %rd25, %rd42;
	ld.global.u16 	%rs198, [%rd43];
	// begin inline asm
	{ .reg .pred __$temp3;
  setp.gt.f16  __$temp3, %rs198, %rs1227;
  selp.u16 %rs197, 1, 0, __$temp3;}
	// end inline asm
	setp.eq.s16 	%p25, %rs197, 0;
	selp.b16 	%rs202, %rs1227, %rs198, %p25;
	ld.global.u16 	%rs201, [%rd43+2];
	// begin inline asm
	{ .reg .pred __$temp3;
  setp.gt.f16  __$temp3, %rs201, %rs202;
  selp.u16 %rs200, 1, 0, __$temp3;}
	// end inline asm
	setp.eq.s16 	%p26, %rs200, 0;
	selp.b16 	%rs205, %rs202, %rs201, %p26;
	ld.global.u16 	%rs204, [%rd43+4];
	// begin inline asm
	{ .reg .pred __$temp3;
  setp.gt.f16  __$temp3, %rs204, %rs205;
  selp.u16 %rs203, 1, 0, __$temp3;}
	// end inline asm
	setp.eq.s16 	%p27, %rs203, 0;
	selp.b16 	%rs208, %rs205, %rs204, %p27;
	ld.global.u16 	%rs207, [%rd43+6];
	// begin inline asm
	{ .reg .pred __$temp3;
  setp.gt.f16  __$temp3, %rs207, %rs208;
  selp.u16 %rs206, 1, 0, __$temp3;}
	// end inline asm
	setp.eq.s16 	%p28, %rs206, 0;
	selp.b16 	%rs211, %rs208, %rs207, %p28;
	ld.global.u16 	%rs210, [%rd43+8];
	// begin inline asm
	{ .reg .pred __$temp3;
  setp.gt.f16  __$temp3, %rs210, %rs211;
  selp.u16 %rs209, 1, 0, __$temp3;}
	// end inline asm
	setp.eq.s16 	%p29, %rs209, 0;
	selp.b16 	%rs214, %rs211, %rs210, %p29;
	ld.global.u16 	%rs213, [%rd43+10];
	// begin inline asm
	{ .reg .pred __$temp3;
  setp.gt.f16  __$temp3, %rs213, %rs214;
  selp.u16 %rs212, 1, 0, __$temp3;}
	// end inline asm
	setp.eq.s16 	%p30, %rs212, 0;
	selp.b16 	%rs217, %rs214, %rs213, %p30;
	ld.global.u16 	%rs216, [%rd43+12];
	// begin inline asm
	{ .reg .pred __$temp3;
  setp.gt.f16  __$temp3, %rs216, %rs217;
  selp.u16 %rs215, 1, 0, __$temp3;}
	// end inline asm
	setp.eq.s16 	%p31, %rs215, 0;
	selp.b16 	%rs220, %rs217, %rs216, %p31;
	ld.global.u16 	%rs219, [%rd43+14];
	// begin inline asm
	{ .reg .pred __$temp3;
  setp.gt.f16  __$temp3, %rs219, %rs220;
  selp.u16 %rs218, 1, 0, __$temp3;}
	// end inline asm
	setp.eq.s16 	%p32, %rs218, 0;
	selp.b16 	%rs223, %rs220, %rs219, %p32;
	ld.global.u16 	%rs222, [%rd43+16];
	// begin inline asm
	{ .reg .pred __$temp3;
  setp.gt.f16  __$temp3, %rs222, %rs223;
  selp.u16 %rs221, 1, 0, __$temp3;}
	// end inline asm
	setp.eq.s16 	%p33, %rs221, 0;
	selp.b16 	%rs226, %rs223, %rs222, %p33;
	ld.global.u16 	%rs225, [%rd43+18];
	// begin inline asm
	{ .reg .pred __$temp3;
  setp.gt.f16  __$temp3, %rs225, %rs226;
  selp.u16 %rs224, 1, 0, __$temp3;}
	// end inline asm
	setp.eq.s16 	%p34, %rs224, 0;
	selp.b16 	%rs229, %rs226, %rs225, %p34;
	ld.global.u16 	%rs228, [%rd43+20];
	// begin inline asm
	{ .reg .pred __$temp3;
  setp.gt.f16  __$temp3, %rs228, %rs229;
  selp.u16 %rs227, 1, 0, __$temp3;}
	// end inline asm
	setp.eq.s16 	%p35, %rs227, 0;
	selp.b16 	%rs232, %rs229, %rs228, %p35;
	ld.global.u16 	%rs231, [%rd43+22];
	// begin inline asm
	{ .reg .pred __$temp3;
  setp.gt.f16  __$temp3, %rs231, %rs232;
  selp.u16 %rs230, 1, 0, __$temp3;}
	// end inline asm
	setp.eq.s16 	%p36, %rs230, 0;
	selp.b16 	%rs235, %rs232, %rs231, %p36;
	ld.global.u16 	%rs234, [%rd43+24];
	// begin inline asm
	{ .reg .pred __$temp3;
  setp.gt.f16  __$temp3, %rs234, %rs235;
  selp.u16 %rs233, 1, 0, __$temp3;}
	// end inline asm
	setp.eq.s16 	%p37, %rs233, 0;
	selp.b16 	%rs238, %rs235, %rs234, %p37;
	ld.global.u16 	%rs237, [%rd43+26];
	// begin inline asm
	{ .reg .pred __$temp3;
  setp.gt.f16  __$temp3, %rs237, %rs238;
  selp.u16 %rs236, 1, 0, __$temp3;}
	// end inline asm
	setp.eq.s16 	%p38, %rs236, 0;
	selp.b16 	%rs241, %rs238, %rs237, %p38;
	ld.global.u16 	%rs240, [%rd43+28];
	// begin inline asm
	{ .reg .pred __$temp3;
  setp.gt.f16  __$temp3, %rs240, %rs241;
  selp.u16 %rs239, 1, 0, __$temp3;}
	// end inline asm
	setp.eq.s16 	%p39, %rs239, 0;
	selp.b16 	%rs244, %rs241, %rs240, %p39;
	ld.global.u16 	%rs243, [%rd43+30];
	// begin inline asm
	{ .reg .pred __$temp3;
  setp.gt.f16  __$temp3, %rs243, %rs244;
  selp.u16 %rs242, 1, 0, __$temp3;}
	// end inline asm
	setp.eq.s16 	%p40, %rs242, 0;
	selp.b16 	%rs1227, %rs244, %rs243, %p40;
	add.s32 	%r237, %r235, 16;
	add.s32 	%r103, %r235, 15;
	setp.ne.s32 	%p41, %r103, %r63;
	mov.u32 	%r235, %r237;
	@%p41 bra 	$L__BB8_133;
$L__BB8_134:
	setp.eq.s32 	%p42, %r55, 0;
	@%p42 bra 	$L__BB8_144;
	setp.lt.u32 	%p43, %r56, 7;
	@%p43 bra 	$L__BB8_137;
	mul.wide.u32 	%rd44, %r237, 2;
	add.s64 	%rd45, %rd25, %rd44;
	ld.global.u16 	%rs247, [%rd45];
	// begin inline asm
	{ .reg .pred __$temp3;
  setp.gt.f16  __$temp3, %rs247, %rs1227;
  selp.u16 %rs246, 1, 0, __$temp3;}
	// end inline asm
	setp.eq.s16 	%p44, %rs246, 0;
	selp.b16 	%rs251, %rs1227, %rs247, %p44;
	ld.global.u16 	%rs250, [%rd45+2];
	// begin inline asm
	{ .reg .pred __$temp3;
  setp.gt.f16  __$temp3, %rs250, %rs251;
  selp.u16 %rs249, 1, 0, __$temp3;}
	// end inline asm
	setp.eq.s16 	%p45, %rs249, 0;
	selp.b16 	%rs254, %rs251, %rs250, %p45;
	ld.global.u16 	%rs253, [%rd45+4];
	// begin inline asm
	{ .reg .pred __$temp3;
  setp.gt.f16  __$temp3, %rs253, %rs254;
  selp.u16 %rs252, 1, 0, __$temp3;}
	// end inline asm
	setp.eq.s16 	%p46, %rs252, 0;
	selp.b16 	%rs257, %rs254, %rs253, %p46;
	ld.global.u16 	%rs256, [%rd45+6];
	// begin inline asm
	{ .reg .pred __$temp3;
  setp.gt.f16  __$temp3, %rs256, %rs257;
  selp.u16 %rs255, 1, 0, __$temp3;}
	// end inline asm
	setp.eq.s16 	%p47, %rs255, 0;
	selp.b16 	%rs260, %rs257, %rs256, %p47;
	ld.global.u16 	%rs259, [%rd45+8];
	// begin inline asm
	{ .reg .pred __$temp3;
  setp.gt.f16  __$temp3, %rs259, %rs260;
  selp.u16 %rs258, 1, 0, __$temp3;}
	// end inline asm
	setp.eq.s16 	%p48, %rs258, 0;
	selp.b16 	%rs263, %rs260, %rs259, %p48;
	ld.global.u16 	%rs262, [%rd45+10];
	// begin inline asm
	{ .reg .pred __$temp3;
  setp.gt.f16  __$temp3, %rs262, %rs263;
  selp.u16 %rs261, 1, 0, __$temp3;}
	// end inline asm
	setp.eq.s16 	%p49, %rs261, 0;
	selp.b16 	%rs266, %rs263, %rs262, %p49;
	ld.global.u16 	%rs265, [%rd45+12];
	// begin inline asm
	{ .reg .pred __$temp3;
  setp.gt.f16  __$temp3, %rs265, %rs266;
  selp.u16 %rs264, 1, 0, __$temp3;}
	// end inline asm
	setp.eq.s16 	%p50, %rs264, 0;
	selp.b16 	%rs269, %rs266, %rs265, %p50;
	ld.global.u16 	%rs268, [%rd45+14];
	// begin inline asm
	{ .reg .pred __$temp3;
  setp.gt.f16  __$temp3, %rs268, %rs269;
  selp.u16 %rs267, 1, 0, __$temp3;}
	// end inline asm
	setp.eq.s16 	%p51, %rs267, 0;
	selp.b16 	%rs1227, %rs269, %rs268, %p51;
	add.s32 	%r237, %r237, 8;
$L__BB8_137:
	setp.eq.s32 	%p52, %r57, 0;
	@%p52 bra 	$L__BB8_144;
	setp.lt.u32 	%p53, %r58, 3;
	@%p53 bra 	$L__BB8_140;
	mul.wide.u32 	%rd46, %r237, 2;
	add.s64 	%rd47, %rd25, %rd46;
	ld.global.u16 	%rs272, [%rd47];
	// begin inline asm
	{ .reg .pred __$temp3;
  setp.gt.f16  __$temp3, %rs272, %rs1227;
  selp.u16 %rs271, 1, 0, __$temp3;}
	// end inline asm
	setp.eq.s16 	%p54, %rs271, 0;
	selp.b16 	%rs276, %rs1227, %rs272, %p54;
	ld.global.u16 	%rs275, [%rd47+2];
	// begin inline asm
	{ .reg .pred __$temp3;
  setp.gt.f16  __$temp3, %rs275, %rs276;
  selp.u16 %rs274, 1, 0, __$temp3;}
	// end inline asm
	setp.eq.s16 	%p55, %rs274, 0;
	selp.b16 	%rs279, %rs276, %rs275, %p55;
	ld.global.u16 	%rs278, [%rd47+4];
	// begin inline asm
	{ .reg .pred __$temp3;
  setp.gt.f16  __$temp3, %rs278, %rs279;
  selp.u16 %rs277, 1, 0, __$temp3;}
	// end inline asm
	setp.eq.s16 	%p56, %rs277, 0;
	selp.b16 	%rs282, %rs279, %rs278, %p56;
	ld.global.u16 	%rs281, [%rd47+6];
	// begin inline asm
	{ .reg .pred __$temp3;
  setp.gt.f16  __$temp3, %rs281, %rs282;
  selp.u16 %rs280, 1, 0, __$temp3;}
	// end inline asm
	setp.eq.s16 	%p57, %rs280, 0;
	selp.b16 	%rs1227, %rs282, %rs281, %p57;
	add.s32 	%r237, %r237, 4;
$L__BB8_140:
	setp.eq.s32 	%p58, %r64, 0;
	@%p58 bra 	$L__BB8_144;
	setp.eq.s32 	%p59, %r64, 1;
	mul.wide.u32 	%rd48, %r237, 2;
	add.s64 	%rd28, %rd25, %rd48;
	ld.global.u16 	%rs284, [%rd28];
	// begin inline asm
	{ .reg .pred __$temp3;
  setp.gt.f16  __$temp3, %rs284, %rs1227;
  selp.u16 %rs283, 1, 0, __$temp3;}
	// end inline asm
	setp.eq.s16 	%p60, %rs283, 0;
	selp.b16 	%rs1227, %rs1227, %rs284, %p60;
	@%p59 bra 	$L__BB8_144;
	setp.eq.s32 	%p61, %r64, 2;
	ld.global.u16 	%rs287, [%rd28+2];
	// begin inline asm
	{ .reg .pred __$temp3;
  setp.gt.f16  __$temp3, %rs287, %rs1227;
  selp.u16 %rs286, 1, 0, __$temp3;}
	// end inline asm
	setp.eq.s16 	%p62, %rs286, 0;
	selp.b16 	%rs1227, %rs1227, %rs287, %p62;
	@%p61 bra 	$L__BB8_144;
	ld.global.u16 	%rs290, [%rd28+4];
	// begin inline asm
	{ .reg .pred __$temp3;
  setp.gt.f16  __$temp3, %rs290, %rs1227;
  selp.u16 %rs289, 1, 0, __$temp3;}
	// end inline asm
	setp.eq.s16 	%p63, %rs289, 0;
	selp.b16 	%rs1227, %rs1227, %rs290, %p63;
$L__BB8_144:
	setp.lt.u32 	%p64, %r92, 7;
	mov.b32 	%r240, 0;
	mov.u16 	%rs1234, %rs151;
	@%p64 bra 	$L__BB8_147;
	mov.b32 	%r242, 0;
	mov.u16 	%rs1234, %rs151;
$L__BB8_146:
	.pragma "nounroll";
	mul.wide.u32 	%rd49, %r242, 2;
	add.s64 	%rd50, %rd25, %rd49;
	ld.global.u16 	%rs294, [%rd50];
	// begin inline asm
	{sub.f16 %rs293,%rs294,%rs1227;
}
	// end inline asm
	// begin inline asm
	{  cvt.f32.f16 %f63, %rs293;}

	// end inline asm
	fma.rn.f32 	%f79, %f63, 0f3BBB989D, 0f3F000000;
	cvt.sat.f32.f32 	%f80, %f79;
	mov.f32 	%f81, 0f4B400001;
	mov.f32 	%f82, 0f437C0000;
	fma.rm.f32 	%f83, %f80, %f82, %f81;
	add.f32 	%f84, %f83, 0fCB40007F;
	neg.f32 	%f85, %f84;
	fma.rn.f32 	%f86, %f63, 0f3FB8AA3B, %f85;
	fma.rn.f32 	%f87, %f63, 0f32A57060, %f86;
	mov.b32 	%r106, %f83;
	shl.b32 	%r107, %r106, 23;
	mov.b32 	%f88, %r107;
	ex2.approx.ftz.f32 	%f89, %f87;
	mul.f32 	%f64, %f89, %f88;
	// begin inline asm
	{  cvt.rn.f16.f32 %rs297, %f64;}

	// end inline asm
	st.global.u16 	[%rd50], %rs297;
	// begin inline asm
	{add.f16 %rs298,%rs1234,%rs297;
}
	// end inline asm
	ld.global.u16 	%rs302, [%rd50+2];
	// begin inline asm
	{sub.f16 %rs301,%rs302,%rs1227;
}
	// end inline asm
	// begin inline asm
	{  cvt.f32.f16 %f65, %rs301;}

	// end inline asm
	fma.rn.f32 	%f90, %f65, 0f3BBB989D, 0f3F000000;
	cvt.sat.f32.f32 	%f91, %f90;
	fma.rm.f32 	%f92, %f91, %f82, %f81;
	add.f32 	%f93, %f92, 0fCB40007F;
	neg.f32 	%f94, %f93;
	fma.rn.f32 	%f95, %f65, 0f3FB8AA3B, %f94;
	fma.rn.f32 	%f96, %f65, 0f32A57060, %f95;
	mov.b32 	%r108, %f92;
	shl.b32 	%r109, %r108, 23;
	mov.b32 	%f97, %r109;
	ex2.approx.ftz.f32 	%f98, %f96;
	mul.f32 	%f66, %f98, %f97;
	// begin inline asm
	{  cvt.rn.f16.f32 %rs305, %f66;}

	// end inline asm
	st.global.u16 	[%rd50+2], %rs305;
	// begin inline asm
	{add.f16 %rs306,%rs298,%rs305;
}
	// end inline asm
	ld.global.u16 	%rs310, [%rd50+4];
	// begin inline asm
	{sub.f16 %rs309,%rs310,%rs1227;
}
	// end inline asm
	// begin inline asm
	{  cvt.f32.f16 %f67, %rs309;}

	// end inline asm
	fma.rn.f32 	%f99, %f67, 0f3BBB989D, 0f3F000000;
	cvt.sat.f32.f32 	%f100, %f99;
	fma.rm.f32 	%f101, %f100, %f82, %f81;
	add.f32 	%f102, %f101, 0fCB40007F;
	neg.f32 	%f103, %f102;
	fma.rn.f32 	%f104, %f67, 0f3FB8AA3B, %f103;
	fma.rn.f32 	%f105, %f67, 0f32A57060, %f104;
	mov.b32 	%r110, %f101;
	shl.b32 	%r111, %r110, 23;
	mov.b32 	%f106, %r111;
	ex2.approx.ftz.f32 	%f107, %f105;
	mul.f32 	%f68, %f107, %f106;
	// begin inline asm
	{  cvt.rn.f16.f32 %rs313, %f68;}

	// end inline asm
	st.global.u16 	[%rd50+4], %rs313;
	// begin inline asm
	{add.f16 %rs314,%rs306,%rs313;
}
	// end inline asm
	ld.global.u16 	%rs318, [%rd50+6];
	// begin inline asm
	{sub.f16 %rs317,%rs318,%rs1227;
}
	// end inline asm
	// begin inline asm
	{  cvt.f32.f16 %f69, %rs317;}

	// end inline asm
	fma.rn.f32 	%f108, %f69, 0f3BBB989D, 0f3F000000;
	cvt.sat.f32.f32 	%f109, %f108;
	fma.rm.f32 	%f110, %f109, %f82, %f81;
	add.f32 	%f111, %f110, 0fCB40007F;
	neg.f32 	%f112, %f111;
	fma.rn.f32 	%f113, %f69, 0f3FB8AA3B, %f112;
	fma.rn.f32 	%f114, %f69, 0f32A57060, %f113;
	mov.b32 	%r112, %f110;
	shl.b32 	%r113, %r112, 23;
	mov.b32 	%f115, %r113;
	ex2.approx.ftz.f32 	%f116, %f114;
	mul.f32 	%f70, %f116, %f115;
	// begin inline asm
	{  cvt.rn.f16.f32 %rs321, %f70;}

	// end inline asm
	st.global.u16 	[%rd50+6], %rs321;
	// begin inline asm
	{add.f16 %rs322,%rs314,%rs321;
}
	// end inline asm
	ld.global.u16 	%rs326, [%rd50+8];
	// begin inline asm
	{sub.f16 %rs325,%rs326,%rs1227;
}
	// end inline asm
	// begin inline asm
	{  cvt.f32.f16 %f71, %rs325;}

	// end inline asm
	fma.rn.f32 	%f117, %f71, 0f3BBB989D, 0f3F000000;
	cvt.sat.f32.f32 	%f118, %f117;
	fma.rm.f32 	%f119, %f118, %f82, %f81;
	add.f32 	%f120, %f119, 0fCB40007F;
	neg.f32 	%f121, %f120;
	fma.rn.f32 	%f122, %f71, 0f3FB8AA3B, %f121;
	fma.rn.f32 	%f123, %f71, 0f32A57060, %f122;
	mov.b32 	%r114, %f119;
	shl.b32 	%r115, %r114, 23;
	mov.b32 	%f124, %r115;
	ex2.approx.ftz.f32 	%f125, %f123;
	mul.f32 	%f72, %f125, %f124;
	// begin inline asm
	{  cvt.rn.f16.f32 %rs329, %f72;}

	// end inline asm
	st.global.u16 	[%rd50+8], %rs329;
	// begin inline asm
	{add.f16 %rs330,%rs322,%rs329;
}
	// end inline asm
	ld.global.u16 	%rs334, [%rd50+10];
	// begin inline asm
	{sub.f16 %rs333,%rs334,%rs1227;
}
	// end inline asm
	// begin inline asm
	{  cvt.f32.f16 %f73, %rs333;}

	// end inline asm
	fma.rn.f32 	%f126, %f73, 0f3BBB989D, 0f3F000000;
	cvt.sat.f32.f32 	%f127, %f126;
	fma.rm.f32 	%f128, %f127, %f82, %f81;
	add.f32 	%f129, %f128, 0fCB40007F;
	neg.f32 	%f130, %f129;
	fma.rn.f32 	%f131, %f73, 0f3FB8AA3B, %f130;
	fma.rn.f32 	%f132, %f73, 0f32A57060, %f131;
	mov.b32 	%r116, %f128;
	shl.b32 	%r117, %r116, 23;
	mov.b32 	%f133, %r117;
	ex2.approx.ftz.f32 	%f134, %f132;
	mul.f32 	%f74, %f134, %f133;
	// begin inline asm
	{  cvt.rn.f16.f32 %rs337, %f74;}

	// end inline asm
	st.global.u16 	[%rd50+10], %rs337;
	// begin inline asm
	{add.f16 %rs338,%rs330,%rs337;
}
	// end inline asm
	ld.global.u16 	%rs342, [%rd50+12];
	// begin inline asm
	{sub.f16 %rs341,%rs342,%rs1227;
}
	// end inline asm
	// begin inline asm
	{  cvt.f32.f16 %f75, %rs341;}

	// end inline asm
	fma.rn.f32 	%f135, %f75, 0f3BBB989D, 0f3F000000;
	cvt.sat.f32.f32 	%f136, %f135;
	fma.rm.f32 	%f137, %f136, %f82, %f81;
	add.f32 	%f138, %f137, 0fCB40007F;
	neg.f32 	%f139, %f138;
	fma.rn.f32 	%f140, %f75, 0f3FB8AA3B, %f139;
	fma.rn.f32 	%f141, %f75, 0f32A57060, %f140;
	mov.b32 	%r118, %f137;
	shl.b32 	%r119, %r118, 23;
	mov.b32 	%f142, %r119;
	ex2.approx.ftz.f32 	%f143, %f141;
	mul.f32 	%f76, %f143, %f142;
	// begin inline asm
	{  cvt.rn.f16.f32 %rs345, %f76;}

	// end inline asm
	st.global.u16 	[%rd50+12], %rs345;
	// begin inline asm
	{add.f16 %rs346,%rs338,%rs345;
}
	// end inline asm
	ld.global.u16 	%rs350, [%rd50+14];
	// begin inline asm
	{sub.f16 %rs349,%rs350,%rs1227;
}
	// end inline asm
	// begin inline asm
	{  cvt.f32.f16 %f77, %rs349;}

	// end inline asm
	fma.rn.f32 	%f144, %f77, 0f3BBB989D, 0f3F000000;
	cvt.sat.f32.f32 	%f145, %f144;
	fma.rm.f32 	%f146, %f145, %f82, %f81;
	add.f32 	%f147, %f146, 0fCB40007F;
	neg.f32 	%f148, %f147;
	fma.rn.f32 	%f149, %f77, 0f3FB8AA3B, %f148;
	fma.rn.f32 	%f150, %f77, 0f32A57060, %f149;
	mov.b32 	%r120, %f146;
	shl.b32 	%r121, %r120, 23;
	mov.b32 	%f151, %r121;
	ex2.approx.ftz.f32 	%f152, %f150;
	mul.f32 	%f78, %f152, %f151;
	// begin inline asm
	{  cvt.rn.f16.f32 %rs353, %f78;}

	// end inline asm
	st.global.u16 	[%rd50+14], %rs353;
	// begin inline asm
	{add.f16 %rs1234,%rs346,%rs353;
}
	// end inline asm
	add.s32 	%r242, %r242, 8;
	setp.eq.s32 	%p65, %r242, %r65;
	mov.u32 	%r240, %r65;
	@%p65 bra 	$L__BB8_147;
	bra.uni 	$L__BB8_146;
$L__BB8_147:
	setp.eq.s32 	%p66, %r59, 0;
	@%p66 bra 	$L__BB8_155;
	setp.lt.u32 	%p67, %r60, 3;
	@%p67 bra 	$L__BB8_150;
	mul.wide.u32 	%rd51, %r240, 2;
	add.s64 	%rd52, %rd25, %rd51;
	ld.global.u16 	%rs359, [%rd52];
	// begin inline asm
	{sub.f16 %rs358,%rs359,%rs1227;
}
	// end inline asm
	// begin inline asm
	{  cvt.f32.f16 %f153, %rs358;}

	// end inline asm
	fma.rn.f32 	%f161, %f153, 0f3BBB989D, 0f3F000000;
	cvt.sat.f32.f32 	%f162, %f161;
	mov.f32 	%f163, 0f4B400001;
	mov.f32 	%f164, 0f437C0000;
	fma.rm.f32 	%f165, %f162, %f164, %f163;
	add.f32 	%f166, %f165, 0fCB40007F;
	neg.f32 	%f167, %f166;
	fma.rn.f32 	%f168, %f153, 0f3FB8AA3B, %f167;
	fma.rn.f32 	%f169, %f153, 0f32A57060, %f168;
	mov.b32 	%r122, %f165;
	shl.b32 	%r123, %r122, 23;
	mov.b32 	%f170, %r123;
	ex2.approx.ftz.f32 	%f171, %f169;
	mul.f32 	%f154, %f171, %f170;
	// begin inline asm
	{  cvt.rn.f16.f32 %rs362, %f154;}

	// end inline asm
	st.global.u16 	[%rd52], %rs362;
	// begin inline asm
	{add.f16 %rs363,%rs1234,%rs362;
}
	// end inline asm
	ld.global.u16 	%rs367, [%rd52+2];
	// begin inline asm
	{sub.f16 %rs366,%rs367,%rs1227;
}
	// end inline asm
	// begin inline asm
	{  cvt.f32.f16 %f155, %rs366;}

	// end inline asm
	fma.rn.f32 	%f172, %f155, 0f3BBB989D, 0f3F000000;
	cvt.sat.f32.f32 	%f173, %f172;
	fma.rm.f32 	%f174, %f173, %f164, %f163;
	add.f32 	%f175, %f174, 0fCB40007F;
	neg.f32 	%f176, %f175;
	fma.rn.f32 	%f177, %f155, 0f3FB8AA3B, %f176;
	fma.rn.f32 	%f178, %f155, 0f32A57060, %f177;
	mov.b32 	%r124, %f174;
	shl.b32 	%r125, %r124, 23;
	mov.b32 	%f179, %r125;
	ex2.approx.ftz.f32 	%f180, %f178;
	mul.f32 	%f156, %f180, %f179;
	// begin inline asm
	{  cvt.rn.f16.f32 %rs370, %f156;}

	// end inline asm
	st.global.u16 	[%rd52+2], %rs370;
	// begin inline asm
	{add.f16 %rs371,%rs363,%rs370;
}
	// end inline asm
	ld.global.u16 	%rs375, [%rd52+4];
	// begin inline asm
	{sub.f16 %rs374,%rs375,%rs1227;
}
	// end inline asm
	// begin inline asm
	{  cvt.f32.f16 %f157, %rs374;}

	// end inline asm
	fma.rn.f32 	%f181, %f157, 0f3BBB989D, 0f3F000000;
	cvt.sat.f32.f32 	%f182, %f181;
	fma.rm.f32 	%f183, %f182, %f164, %f163;
	add.f32 	%f184, %f183, 0fCB40007F;
	neg.f32 	%f185, %f184;
	fma.rn.f32 	%f186, %f157, 0f3FB8AA3B, %f185;
	fma.rn.f32 	%f187, %f157, 0f32A57060, %f186;
	mov.b32 	%r126, %f183;
	shl.b32 	%r127, %r126, 23;
	mov.b32 	%f188, %r127;
	ex2.approx.ftz.f32 	%f189, %f187;
	mul.f32 	%f158, %f189, %f188;
	// begin inline asm
	{  cvt.rn.f16.f32 %rs378, %f158;}

	// end inline asm
	st.global.u16 	[%rd52+4], %rs378;
	// begin inline asm
	{add.f16 %rs379,%rs371,%rs378;
}
	// end inline asm
	ld.global.u16 	%rs383, [%rd52+6];
	// begin inline asm
	{sub.f16 %rs382,%rs383,%rs1227;
}
	// end inline asm
	// begin inline asm
	{  cvt.f32.f16 %f159, %rs382;}

	// end inline asm
	fma.rn.f32 	%f190, %f159, 0f3BBB989D, 0f3F000000;
	cvt.sat.f32.f32 	%f191, %f190;
	fma.rm.f32 	%f192, %f191, %f164, %f163;
	add.f32 	%f193, %f192, 0fCB40007F;
	neg.f32 	%f194, %f193;
	fma.rn.f32 	%f195, %f159, 0f3FB8AA3B, %f194;
	fma.rn.f32 	%f196, %f159, 0f32A57060, %f195;
	mov.b32 	%r128, %f192;
	shl.b32 	%r129, %r128, 23;
	mov.b32 	%f197, %r129;
	ex2.approx.ftz.f32 	%f198, %f196;
	mul.f32 	%f160, %f198, %f197;
	// begin inline asm
	{  cvt.rn.f16.f32 %rs386, %f160;}

	// end inline asm
	st.global.u16 	[%rd52+6], %rs386;
	// begin inline asm
	{add.f16 %rs1234,%rs379,%rs386;
}
	// end inline asm
	add.s32 	%r240, %r240, 4;
$L__BB8_150:
	setp.eq.s32 	%p68, %r61, 0;
	@%p68 bra 	$L__BB8_155;
	setp.eq.s32 	%p69, %r61, 1;
	@%p69 bra 	$L__BB8_153;
	mul.wide.u32 	%rd53, %r240, 2;
	add.s64 	%rd54, %rd25, %rd53;
	ld.global.u16 	%rs392, [%rd54];
	// begin inline asm
	{sub.f16 %rs391,%rs392,%rs1227;
}
	// end inline asm
	// begin inline asm
	{  cvt.f32.f16 %f199, %rs391;}

	// end inline asm
	fma.rn.f32 	%f203, %f199, 0f3BBB989D, 0f3F000000;
	cvt.sat.f32.f32 	%f204, %f203;
	mov.f32 	%f205, 0f4B400001;
	mov.f32 	%f206, 0f437C0000;
	fma.rm.f32 	%f207, %f204, %f206, %f205;
	add.f32 	%f208, %f207, 0fCB40007F;
	neg.f32 	%f209, %f208;
	fma.rn.f32 	%f210, %f199, 0f3FB8AA3B, %f209;
	fma.rn.f32 	%f211, %f199, 0f32A57060, %f210;
	mov.b32 	%r130, %f207;
	shl.b32 	%r131, %r130, 23;
	mov.b32 	%f212, %r131;
	ex2.approx.ftz.f32 	%f213, %f211;
	mul.f32 	%f200, %f213, %f212;
	// begin inline asm
	{  cvt.rn.f16.f32 %rs395, %f200;}

	// end inline asm
	st.global.u16 	[%rd54], %rs395;
	// begin inline asm
	{add.f16 %rs396,%rs1234,%rs395;
}
	// end inline asm
	ld.global.u16 	%rs400, [%rd54+2];
	// begin inline asm
	{sub.f16 %rs399,%rs400,%rs1227;
}
	// end inline asm
	// begin inline asm
	{  cvt.f32.f16 %f201, %rs399;}

	// end inline asm
	fma.rn.f32 	%f214, %f201, 0f3BBB989D, 0f3F000000;
	cvt.sat.f32.f32 	%f215, %f214;
	fma.rm.f32 	%f216, %f215, %f206, %f205;
	add.f32 	%f217, %f216, 0fCB40007F;
	neg.f32 	%f218, %f217;
	fma.rn.f32 	%f219, %f201, 0f3FB8AA3B, %f218;
	fma.rn.f32 	%f220, %f201, 0f32A57060, %f219;
	mov.b32 	%r132, %f216;
	shl.b32 	%r133, %r132, 23;
	mov.b32 	%f221, %r133;
	ex2.approx.ftz.f32 	%f222, %f220;
	mul.f32 	%f202, %f222, %f221;
	// begin inline asm
	{  cvt.rn.f16.f32 %rs403, %f202;}

	// end inline asm
	st.global.u16 	[%rd54+2], %rs403;
	// begin inline asm
	{add.f16 %rs1234,%rs396,%rs403;
}
	// end inline asm
	add.s32 	%r240, %r240, 2;
$L__BB8_153:
	setp.ne.s32 	%p70, %r66, 0;
	@%p70 bra 	$L__BB8_155;
	mul.wide.u32 	%rd55, %r240, 2;
	add.s64 	%rd56, %rd25, %rd55;
	ld.global.u16 	%rs408, [%rd56];
	// begin inline asm
	{sub.f16 %rs407,%rs408,%rs1227;
}
	// end inline asm
	// begin inline asm
	{  cvt.f32.f16 %f223, %rs407;}

	// end inline asm
	fma.rn.f32 	%f225, %f223, 0f3BBB989D, 0f3F000000;
	cvt.sat.f32.f32 	%f226, %f225;
	mov.f32 	%f227, 0f4B400001;
	mov.f32 	%f228, 0f437C0000;
	fma.rm.f32 	%f229, %f226, %f228, %f227;
	add.f32 	%f230, %f229, 0fCB40007F;
	neg.f32 	%f231, %f230;
	fma.rn.f32 	%f232, %f223, 0f3FB8AA3B, %f231;
	fma.rn.f32 	%f233, %f223, 0f32A57060, %f232;
	mov.b32 	%r134, %f229;
	shl.b32 	%r135, %r134, 23;
	mov.b32 	%f234, %r135;
	ex2.approx.ftz.f32 	%f235, %f233;
	mul.f32 	%f224, %f235, %f234;
	// begin inline asm
	{  cvt.rn.f16.f32 %rs411, %f224;}

	// end inline asm
	st.global.u16 	[%rd56], %rs411;
	// begin inline asm
	{add.f16 %rs1234,%rs1234,%rs411;
}
	// end inline asm
$L__BB8_155:
	setp.lt.u32 	%p71, %r92, 3;
	// begin inline asm
	{  cvt.f32.f16 %f236, %rs1234;}

	// end inline asm
	// begin inline asm
	{rcp.approx.ftz.f32 %f237, %f236;
}
	// end inline asm
	neg.f32 	%f28, %f236;
	mov.b32 	%r244, 0;
	@%p71 bra 	$L__BB8_170;
	mov.b32 	%r243, 0;
$L__BB8_157:
	mul.wide.u32 	%rd57, %r243, 2;
	add.s64 	%rd29, %rd25, %rd57;
	ld.global.u16 	%rs416, [%rd29];
	// begin inline asm
	{  cvt.f32.f16 %f239, %rs416;}

	// end inline asm
	mul.f32 	%f240, %f239, %f237;
	// begin inline asm
	{  cvt.rn.f16.f32 %rs1236, %f240;}

	// end inline asm
	// begin inline asm
	{abs.f16 %rs418,%rs1236;
}
	// end inline asm
	mov.b16 	%rs422, 143;
	// begin inline asm
	{ .reg .pred __$temp3;
  setp.lt.f16  __$temp3, %rs418, %rs422;
  selp.u16 %rs420, 1, 0, __$temp3;}
	// end inline asm
	setp.eq.s16 	%p72, %rs420, 0;
	@%p72 bra 	$L__BB8_160;
	// begin inline asm
	{ .reg .pred __$temp3;
  setp.lt.f16  __$temp3, %rs151, %rs418;
  selp.u16 %rs423, 1, 0, __$temp3;}
	// end inline asm
	setp.eq.s16 	%p73, %rs423, 0;
	@%p73 bra 	$L__BB8_160;
	fma.rn.f32 	%f242, %f28, %f240, %f239;
	fma.rn.f32 	%f241, %f237, %f242, %f240;
	// begin inline asm
	{  cvt.rn.f16.f32 %rs1236, %f241;}

	// end inline asm
$L__BB8_160:
	st.global.u16 	[%rd29], %rs1236;
	ld.global.u16 	%rs427, [%rd29+2];
	// begin inline asm
	{  cvt.f32.f16 %f243, %rs427;}

	// end inline asm
	mul.f32 	%f244, %f243, %f237;
	// begin inline asm
	{  cvt.rn.f16.f32 %rs1237, %f244;}

	// end inline asm
	// begin inline asm
	{abs.f16 %rs429,%rs1237;
}
	// end inline asm
	mov.b16 	%rs433, 143;
	// begin inline asm
	{ .reg .pred __$temp3;
  setp.lt.f16  __$temp3, %rs429, %rs433;
  selp.u16 %rs431, 1, 0, __$temp3;}
	// end inline asm
	setp.eq.s16 	%p74, %rs431, 0;
	@%p74 bra 	$L__BB8_163;
	// begin inline asm
	{ .reg .pred __$temp3;
  setp.lt.f16  __$temp3, %rs151, %rs429;
  selp.u16 %rs434, 1, 0, __$temp3;}
	// end inline asm
	setp.eq.s16 	%p75, %rs434, 0;
	@%p75 bra 	$L__BB8_163;
	fma.rn.f32 	%f246, %f28, %f244, %f243;
	fma.rn.f32 	%f245, %f237, %f246, %f244;
	// begin inline asm
	{  cvt.rn.f16.f32 %rs1237, %f245;}

	// end inline asm
$L__BB8_163:
	st.global.u16 	[%rd29+2], %rs1237;
	ld.global.u16 	%rs438, [%rd29+4];
	// begin inline asm
	{  cvt.f32.f16 %f247, %rs438;}

	// end inline asm
	mul.f32 	%f248, %f247, %f237;
	// begin inline asm
	{  cvt.rn.f16.f32 %rs1238, %f248;}

	// end inline asm
	// begin inline asm
	{abs.f16 %rs440,%rs1238;
}
	// end inline asm
	mov.b16 	%rs444, 143;
	// begin inline asm
	{ .reg .pred __$temp3;
  setp.lt.f16  __$temp3, %rs440, %rs444;
  selp.u16 %rs442, 1, 0, __$temp3;}
	// end inline asm
	setp.eq.s16 	%p76, %rs442, 0;
	@%p76 bra 	$L__BB8_166;
	// begin inline asm
	{ .reg .pred __$temp3;
  setp.lt.f16  __$temp3, %rs151, %rs440;
  selp.u16 %rs445, 1, 0, __$temp3;}
	// end inline asm
	setp.eq.s16 	%p77, %rs445, 0;
	@%p77 bra 	$L__BB8_166;
	fma.rn.f32 	%f250, %f28, %f248, %f247;
	fma.rn.f32 	%f249, %f237, %f250, %f248;
	// begin inline asm
	{  cvt.rn.f16.f32 %rs1238, %f249;}

	// end inline asm
$L__BB8_166:
	st.global.u16 	[%rd29+4], %rs1238;
	ld.global.u16 	%rs449, [%rd29+6];
	// begin inline asm
	{  cvt.f32.f16 %f251, %rs449;}

	// end inline asm
	mul.f32 	%f252, %f251, %f237;
	// begin inline asm
	{  cvt.rn.f16.f32 %rs1239, %f252;}

	// end inline asm
	// begin inline asm
	{abs.f16 %rs451,%rs1239;
}
	// end inline asm
	mov.b16 	%rs455, 143;
	// begin inline asm
	{ .reg .pred __$temp3;
  setp.lt.f16  __$temp3, %rs451, %rs455;
  selp.u16 %rs453, 1, 0, __$temp3;}
	// end inline asm
	setp.eq.s16 	%p78, %rs453, 0;
	@%p78 bra 	$L__BB8_169;
	// begin inline asm
	{ .reg .pred __$temp3;
  setp.lt.f16  __$temp3, %rs151, %rs451;
  selp.u16 %rs456, 1, 0, __$temp3;}
	// end inline asm
	setp.eq.s16 	%p79, %rs456, 0;
	@%p79 bra 	$L__BB8_169;
	fma.rn.f32 	%f254, %f28, %f252, %f251;
	fma.rn.f32 	%f253, %f237, %f254, %f252;
	// begin inline asm
	{  cvt.rn.f16.f32 %rs1239, %f253;}

	// end inline asm
$L__BB8_169:
	st.global.u16 	[%rd29+6], %rs1239;
	add.s32 	%r243, %r243, 4;
	setp.ne.s32 	%p80, %r243, %r62;
	mov.u32 	%r244, %r62;
	@%p80 bra 	$L__BB8_157;
$L__BB8_170:
	setp.eq.s32 	%p81, %r61, 0;
	@%p81 bra 	$L__BB8_183;
	mul.wide.u32 	%rd58, %r244, 2;
	add.s64 	%rd30, %rd25, %rd58;
	ld.global.u16 	%rs460, [%rd30];
	// begin inline asm
	{  cvt.f32.f16 %f255, %rs460;}

	// end inline asm
	mul.f32 	%f256, %f255, %f237;
	// begin inline asm
	{  cvt.rn.f16.f32 %rs1240, %f256;}

	// end inline asm
	// begin inline asm
	{abs.f16 %rs462,%rs1240;
}
	// end inline asm
	mov.b16 	%rs466, 143;
	// begin inline asm
	{ .reg .pred __$temp3;
  setp.lt.f16  __$temp3, %rs462, %rs466;
  selp.u16 %rs464, 1, 0, __$temp3;}
	// end inline asm
	setp.eq.s16 	%p82, %rs464, 0;
	@%p82 bra 	$L__BB8_174;
	// begin inline asm
	{ .reg .pred __$temp3;
  setp.lt.f16  __$temp3, %rs151, %rs462;
  selp.u16 %rs467, 1, 0, __$temp3;}
	// end inline asm
	setp.eq.s16 	%p83, %rs467, 0;
	@%p83 bra 	$L__BB8_174;
	fma.rn.f32 	%f258, %f28, %f256, %f255;
	fma.rn.f32 	%f257, %f237, %f258, %f256;
	// begin inline asm
	{  cvt.rn.f16.f32 %rs1240, %f257;}

	// end inline asm
$L__BB8_174:
	setp.eq.s32 	%p84, %r61, 1;
	st.global.u16 	[%rd30], %rs1240;
	@%p84 bra 	$L__BB8_183;
	ld.global.u16 	%rs471, [%rd30+2];
	// begin inline asm
	{  cvt.f32.f16 %f259, %rs471;}

	// end inline asm
	mul.f32 	%f260, %f259, %f237;
	// begin inline asm
	{  cvt.rn.f16.f32 %rs1241, %f260;}

	// end inline asm
	// begin inline asm
	{abs.f16 %rs473,%rs1241;
}
	// end inline asm
	mov.b16 	%rs477, 143;
	// begin inline asm
	{ .reg .pred __$temp3;
  setp.lt.f16  __$temp3, %rs473, %rs477;
  selp.u16 %rs475, 1, 0, __$temp3;}
	// end inline asm
	setp.eq.s16 	%p85, %rs475, 0;
	@%p85 bra 	$L__BB8_178;
	// begin inline asm
	{ .reg .pred __$temp3;
  setp.lt.f16  __$temp3, %rs151, %rs473;
  selp.u16 %rs478, 1, 0, __$temp3;}
	// end inline asm
	setp.eq.s16 	%p86, %rs478, 0;
	@%p86 bra 	$L__BB8_178;
	fma.rn.f32 	%f262, %f28, %f260, %f259;
	fma.rn.f32 	%f261, %f237, %f262, %f260;
	// begin inline asm
	{  cvt.rn.f16.f32 %rs1241, %f261;}

	// end inline asm
$L__BB8_178:
	setp.eq.s32 	%p87, %r61, 2;
	st.global.u16 	[%rd30+2], %rs1241;
	@%p87 bra 	$L__BB8_183;
	ld.global.u16 	%rs482, [%rd30+4];
	// begin inline asm
	{  cvt.f32.f16 %f263, %rs482;}

	// end inline asm
	mul.f32 	%f264, %f263, %f237;
	// begin inline asm
	{  cvt.rn.f16.f32 %rs1242, %f264;}

	// end inline asm
	// begin inline asm
	{abs.f16 %rs484,%rs1242;
}
	// end inline asm
	mov.b16 	%rs488, 143;
	// begin inline asm
	{ .reg .pred __$temp3;
  setp.lt.f16  __$temp3, %rs484, %rs488;
  selp.u16 %rs486, 1, 0, __$temp3;}
	// end inline asm
	setp.eq.s16 	%p88, %rs486, 0;
	@%p88 bra 	$L__BB8_182;
	// begin inline asm
	{ .reg .pred __$temp3;
  setp.lt.f16  __$temp3, %rs151, %rs484;
  selp.u16 %rs489, 1, 0, __$temp3;}
	// end inline asm
	setp.eq.s16 	%p89, %rs489, 0;
	@%p89 bra 	$L__BB8_182;
	fma.rn.f32 	%f266, %f28, %f264, %f263;
	fma.rn.f32 	%f265, %f237, %f266, %f264;
	// begin inline asm
	{  cvt.rn.f16.f32 %rs1242, %f265;}

	// end inline asm
$L__BB8_182:
	st.global.u16 	[%rd30+4], %rs1242;
$L__BB8_183:
	setp.eq.s32 	%p90, %r90, 0;
	@%p90 bra 	$L__BB8_186;
	mul.lo.s32 	%r138, %r232, %r90;
	mul.wide.s32 	%rd60, %r138, 2;
	add.s64 	%rd31, %rd2, %rd60;
	mov.b64 	%rd146, 0;
$L__BB8_185:
	add.s64 	%rd61, %rd31, %rd146;
	mov.b16 	%rs493, 0;
	st.global.u8 	[%rd61], %rs493;
	add.s64 	%rd146, %rd146, 1;
	setp.lt.u64 	%p91, %rd146, %rd6;
	@%p91 bra 	$L__BB8_185;
$L__BB8_186:
	add.s32 	%r232, %r232, 1;
	setp.ne.s32 	%p92, %r232, %r89;
	@%p92 bra 	$L__BB8_102;
$L__BB8_187:
	ret;

}
	// .globl	_Z21multihead_attentionV2P6__halfS0_S0_S0_S0_iiiiiii
.visible .entry _Z21multihead_attentionV2P6__halfS0_S0_S0_S0_iiiiiii(
	.param .u64 .ptr .align 1 _Z21multihead_attentionV2P6__halfS0_S0_S0_S0_iiiiiii_param_0,
	.param .u64 .ptr .align 1 _Z21multihead_attentionV2P6__halfS0_S0_S0_S0_iiiiiii_param_1,
	.param .u64 .ptr .align 1 _Z21multihead_attentionV2P6__halfS0_S0_S0_S0_iiiiiii_param_2,
	.param .u64 .ptr .align 1 _Z21multihead_attentionV2P6__halfS0_S0_S0_S0_iiiiiii_param_3,
	.param .u64 .ptr .align 1 _Z21multihead_attentionV2P6__halfS0_S0_S0_S0_iiiiiii_param_4,
	.param .u32 _Z21multihead_attentionV2P6__halfS0_S0_S0_S0_iiiiiii_param_5,
	.param .u32 _Z21multihead_attentionV2P6__halfS0_S0_S0_S0_iiiiiii_param_6,
	.param .u32 _Z21multihead_attentionV2P6__halfS0_S0_S0_S0_iiiiiii_param_7,
	.param .u32 _Z21multihead_attentionV2P6__halfS0_S0_S0_S0_iiiiiii_param_8,
	.param .u32 _Z21multihead_attentionV2P6__halfS0_S0_S0_S0_iiiiiii_param_9,
	.param .u32 _Z21multihead_attentionV2P6__halfS0_S0_S0_S0_iiiiiii_param_10,
	.param .u32 _Z21multihead_attentionV2P6__halfS0_S0_S0_S0_iiiiiii_param_11
)
{
	.reg .pred 	%p<93>;
	.reg .b16 	%rs<776>;
	.reg .b32 	%r<158>;
	.reg .b32 	%f<229>;
	.reg .b64 	%rd<116>;

	ld.param.u64 	%rd28, [_Z21multihead_attentionV2P6__halfS0_S0_S0_S0_iiiiiii_param_0];
	ld.param.u64 	%rd29, [_Z21multihead_attentionV2P6__halfS0_S0_S0_S0_iiiiiii_param_1];
	ld.param.u64 	%rd30, [_Z21multihead_attentionV2P6__halfS0_S0_S0_S0_iiiiiii_param_2];
	ld.param.u64 	%rd31, [_Z21multihead_attentionV2P6__halfS0_S0_S0_S0_iiiiiii_param_3];
	ld.param.u64 	%rd32, [_Z21multihead_attentionV2P6__halfS0_S0_S0_S0_iiiiiii_param_4];
	ld.param.u32 	%r70, [_Z21multihead_attentionV2P6__halfS0_S0_S0_S0_iiiiiii_param_6];
	ld.param.u32 	%r75, [_Z21multihead_attentionV2P6__halfS0_S0_S0_S0_iiiiiii_param_7];
	ld.param.u32 	%r71, [_Z21multihead_attentionV2P6__halfS0_S0_S0_S0_iiiiiii_param_8];
	ld.param.u32 	%r73, [_Z21multihead_attentionV2P6__halfS0_S0_S0_S0_iiiiiii_param_10];
	ld.param.u32 	%r74, [_Z21multihead_attentionV2P6__halfS0_S0_S0_S0_iiiiiii_param_11];
	cvta.to.global.u64 	%rd1, %rd31;
	cvta.to.global.u64 	%rd2, %rd32;
	cvta.to.global.u64 	%rd3, %rd30;
	cvta.to.global.u64 	%rd4, %rd29;
	cvta.to.global.u64 	%rd33, %rd28;
	mov.u32 	%r1, %ctaid.x;
	mul.lo.s32 	%r76, %r70, %r1;
	cvt.s64.s32 	%rd5, %r76;
	mul.lo.s32 	%r77, %r75, %r1;
	mul.wide.s32 	%rd34, %r77, 2;
	add.s64 	%rd6, %rd33, %rd34;
	mov.u32 	%r133, %tid.x;
	setp.gt.s32 	%p1, %r133, %r71;
	@%p1 bra 	$L__BB9_25;
	mov.f32 	%f18, 0f00000000;
	// begin inline asm
	{  cvt.rn.f16.f32 %rs73, %f18;}

	// end inline asm
	setp.gt.s32 	%p2, %r70, 0;
	cvt.rn.f32.s32 	%f23, %r70;
	sqrt.rn.f32 	%f19, %f23;
	// begin inline asm
	{  cvt.rn.f16.f32 %rs74, %f19;}

	// end inline asm
	// begin inline asm
	{  cvt.f32.f16 %f20, %rs74;}

	// end inline asm
	// begin inline asm
	{rcp.approx.ftz.f32 %f21, %f20;
}
	// end inline asm
	neg.f32 	%f2, %f20;
	mov.u32 	%r3, %ntid.x;
	@%p2 bra 	$L__BB9_7;
	// begin inline asm
	{  cvt.f32.f16 %f24, %rs73;}

	// end inline asm
	mul.f32 	%f25, %f24, %f21;
	// begin inline asm
	{  cvt.rn.f16.f32 %rs77, %f25;}

	// end inline asm
	// begin inline asm
	{abs.f16 %rs78,%rs77;
}
	// end inline asm
	mov.b16 	%rs82, 143;
	// begin inline asm
	{ .reg .pred __$temp3;
  setp.lt.f16  __$temp3, %rs78, %rs82;
  selp.u16 %rs80, 1, 0, __$temp3;}
	// end inline asm
	fma.rn.f32 	%f26, %f2, %f25, %f24;
	fma.rn.f32 	%f3, %f21, %f26, %f25;
$L__BB9_3:
	setp.eq.s16 	%p3, %rs80, 0;
	mov.u16 	%rs753, %rs77;
	@%p3 bra 	$L__BB9_6;
	// begin inline asm
	{ .reg .pred __$temp3;
  setp.lt.f16  __$temp3, %rs73, %rs78;
  selp.u16 %rs83, 1, 0, __$temp3;}
	// end inline asm
	setp.eq.s16 	%p4, %rs83, 0;
	@%p4 bra 	$L__BB9_6;
	// begin inline asm
	{  cvt.rn.f16.f32 %rs753, %f3;}

	// end inline asm
$L__BB9_6:
	mul.wide.s32 	%rd35, %r133, 2;
	add.s64 	%rd36, %rd6, %rd35;
	st.global.u16 	[%rd36], %rs753;
	add.s32 	%r133, %r133, %r3;
	setp.le.s32 	%p5, %r133, %r71;
	@%p5 bra 	$L__BB9_3;
	bra.uni 	$L__BB9_25;
$L__BB9_7:
	ld.param.u32 	%r131, [_Z21multihead_attentionV2P6__halfS0_S0_S0_S0_iiiiiii_param_9];
	and.b32  	%r4, %r70, 15;
	and.b32  	%r5, %r70, 7;
	and.b32  	%r6, %r70, 3;
	div.s32 	%r78, %r1, %r74;
	mul.lo.s32 	%r79, %r78, %r70;
	cvt.s64.s32 	%rd37, %r79;
	cvt.s64.s32 	%rd38, %r131;
	add.s64 	%rd7, %rd38, %rd37;
$L__BB9_8:
	setp.lt.u32 	%p6, %r70, 16;
	mul.lo.s32 	%r81, %r133, %r73;
	cvt.s64.s32 	%rd39, %r81;
	add.s64 	%rd8, %rd7, %rd39;
	mov.b32 	%r136, 0;
	mov.u16 	%rs752, %rs73;
	@%p6 bra 	$L__BB9_11;
	mov.b32 	%r134, 0;
	mov.u16 	%rs752, %rs73;
$L__BB9_10:
	.pragma "nounroll";
	cvt.u64.u32 	%rd40, %r134;
	add.s64 	%rd41, %rd40, %rd5;
	shl.b64 	%rd42, %rd41, 1;
	add.s64 	%rd43, %rd4, %rd42;
	add.s64 	%rd44, %rd8, %rd40;
	shl.b64 	%rd45, %rd44, 1;
	add.s64 	%rd46, %rd3, %rd45;
	ld.global.u16 	%rs89, [%rd43];
	ld.global.u16 	%rs90, [%rd46];
	// begin inline asm
	{mul.f16 %rs88,%rs89,%rs90;
}
	// end inline asm
	// begin inline asm
	{add.f16 %rs91,%rs752,%rs88;
}
	// end inline asm
	ld.global.u16 	%rs95, [%rd43+2];
	ld.global.u16 	%rs96, [%rd46+2];
	// begin inline asm
	{mul.f16 %rs94,%rs95,%rs96;
}
	// end inline asm
	// begin inline asm
	{add.f16 %rs97,%rs91,%rs94;
}
	// end inline asm
	ld.global.u16 	%rs101, [%rd43+4];
	ld.global.u16 	%rs102, [%rd46+4];
	// begin inline asm
	{mul.f16 %rs100,%rs101,%rs102;
}
	// end inline asm
	// begin inline asm
	{add.f16 %rs103,%rs97,%rs100;
}
	// end inline asm
	ld.global.u16 	%rs107, [%rd43+6];
	ld.global.u16 	%rs108, [%rd46+6];
	// begin inline asm
	{mul.f16 %rs106,%rs107,%rs108;
}
	// end inline asm
	// begin inline asm
	{add.f16 %rs109,%rs103,%rs106;
}
	// end inline asm
	ld.global.u16 	%rs113, [%rd43+8];
	ld.global.u16 	%rs114, [%rd46+8];
	// begin inline asm
	{mul.f16 %rs112,%rs113,%rs114;
}
	// end inline asm
	// begin inline asm
	{add.f16 %rs115,%rs109,%rs112;
}
	// end inline asm
	ld.global.u16 	%rs119, [%rd43+10];
	ld.global.u16 	%rs120, [%rd46+10];
	// begin inline asm
	{mul.f16 %rs118,%rs119,%rs120;
}
	// end inline asm
	// begin inline asm
	{add.f16 %rs121,%rs115,%rs118;
}
	// end inline asm
	ld.global.u16 	%rs125, [%rd43+12];
	ld.global.u16 	%rs126, [%rd46+12];
	// begin inline asm
	{mul.f16 %rs124,%rs125,%rs126;
}
	// end inline asm
	// begin inline asm
	{add.f16 %rs127,%rs121,%rs124;
}
	// end inline asm
	ld.global.u16 	%rs131, [%rd43+14];
	ld.global.u16 	%rs132, [%rd46+14];
	// begin inline asm
	{mul.f16 %rs130,%rs131,%rs132;
}
	// end inline asm
	// begin inline asm
	{add.f16 %rs133,%rs127,%rs130;
}
	// end inline asm
	ld.global.u16 	%rs137, [%rd43+16];
	ld.global.u16 	%rs138, [%rd46+16];
	// begin inline asm
	{mul.f16 %rs136,%rs137,%rs138;
}
	// end inline asm
	// begin inline asm
	{add.f16 %rs139,%rs133,%rs136;
}
	// end inline asm
	ld.global.u16 	%rs143, [%rd43+18];
	ld.global.u16 	%rs144, [%rd46+18];
	// begin inline asm
	{mul.f16 %rs142,%rs143,%rs144;
}
	// end inline asm
	// begin inline asm
	{add.f16 %rs145,%rs139,%rs142;
}
	// end inline asm
	ld.global.u16 	%rs149, [%rd43+20];
	ld.global.u16 	%rs150, [%rd46+20];
	// begin inline asm
	{mul.f16 %rs148,%rs149,%rs150;
}
	// end inline asm
	// begin inline asm
	{add.f16 %rs151,%rs145,%rs148;
}
	// end inline asm
	ld.global.u16 	%rs155, [%rd43+22];
	ld.global.u16 	%rs156, [%rd46+22];
	// begin inline asm
	{mul.f16 %rs154,%rs155,%rs156;
}
	// end inline asm
	// begin inline asm
	{add.f16 %rs157,%rs151,%rs154;
}
	// end inline asm
	ld.global.u16 	%rs161, [%rd43+24];
	ld.global.u16 	%rs162, [%rd46+24];
	// begin inline asm
	{mul.f16 %rs160,%rs161,%rs162;
}
	// end inline asm
	// begin inline asm
	{add.f16 %rs163,%rs157,%rs160;
}
	// end inline asm
	ld.global.u16 	%rs167, [%rd43+26];
	ld.global.u16 	%rs168, [%rd46+26];
	// begin inline asm
	{mul.f16 %rs166,%rs167,%rs168;
}
	// end inline asm
	// begin inline asm
	{add.f16 %rs169,%rs163,%rs166;
}
	// end inline asm
	ld.global.u16 	%rs173, [%rd43+28];
	ld.global.u16 	%rs174, [%rd46+28];
	// begin inline asm
	{mul.f16 %rs172,%rs173,%rs174;
}
	// end inline asm
	// begin inline asm
	{add.f16 %rs175,%rs169,%rs172;
}
	// end inline asm
	ld.global.u16 	%rs179, [%rd43+30];
	ld.global.u16 	%rs180, [%rd46+30];
	// begin inline asm
	{mul.f16 %rs178,%rs179,%rs180;
}
	// end inline asm
	// begin inline asm
	{add.f16 %rs752,%rs175,%rs178;
}
	// end inline asm
	add.s32 	%r134, %r134, 16;
	and.b32  	%r136, %r70, 2147483632;
	setp.eq.s32 	%p7, %r134, %r136;
	@%p7 bra 	$L__BB9_11;
	bra.uni 	$L__BB9_10;
$L__BB9_11:
	setp.eq.s32 	%p8, %r4, 0;
	@%p8 bra 	$L__BB9_21;
	add.s32 	%r83, %r4, -1;
	setp.lt.u32 	%p9, %r83, 7;
	@%p9 bra 	$L__BB9_14;
	cvt.u64.u32 	%rd47, %r136;
	add.s64 	%rd48, %rd47, %rd5;
	shl.b64 	%rd49, %rd48, 1;
	add.s64 	%rd50, %rd4, %rd49;
	add.s64 	%rd51, %rd8, %rd47;
	shl.b64 	%rd52, %rd51, 1;
	add.s64 	%rd53, %rd3, %rd52;
	ld.global.u16 	%rs186, [%rd50];
	ld.global.u16 	%rs187, [%rd53];
	// begin inline asm
	{mul.f16 %rs185,%rs186,%rs187;
}
	// end inline asm
	// begin inline asm
	{add.f16 %rs188,%rs752,%rs185;
}
	// end inline asm
	ld.global.u16 	%rs192, [%rd50+2];
	ld.global.u16 	%rs193, [%rd53+2];
	// begin inline asm
	{mul.f16 %rs191,%rs192,%rs193;
}
	// end inline asm
	// begin inline asm
	{add.f16 %rs194,%rs188,%rs191;
}
	// end inline asm
	ld.global.u16 	%rs198, [%rd50+4];
	ld.global.u16 	%rs199, [%rd53+4];
	// begin inline asm
	{mul.f16 %rs197,%rs198,%rs199;
}
	// end inline asm
	// begin inline asm
	{add.f16 %rs200,%rs194,%rs197;
}
	// end inline asm
	ld.global.u16 	%rs204, [%rd50+6];
	ld.global.u16 	%rs205, [%rd53+6];
	// begin inline asm
	{mul.f16 %rs203,%rs204,%rs205;
}
	// end inline asm
	// begin inline asm
	{add.f16 %rs206,%rs200,%rs203;
}
	// end inline asm
	ld.global.u16 	%rs210, [%rd50+8];
	ld.global.u16 	%rs211, [%rd53+8];
	// begin inline asm
	{mul.f16 %rs209,%rs210,%rs211;
}
	// end inline asm
	// begin inline asm
	{add.f16 %rs212,%rs206,%rs209;
}
	// end inline asm
	ld.global.u16 	%rs216, [%rd50+10];
	ld.global.u16 	%rs217, [%rd53+10];
	// begin inline asm
	{mul.f16 %rs215,%rs216,%rs217;
}
	// end inline asm
	// begin inline asm
	{add.f16 %rs218,%rs212,%rs215;
}
	// end inline asm
	ld.global.u16 	%rs222, [%rd50+12];
	ld.global.u16 	%rs223, [%rd53+12];
	// begin inline asm
	{mul.f16 %rs221,%rs222,%rs223;
}
	// end inline asm
	// begin inline asm
	{add.f16 %rs224,%rs218,%rs221;
}
	// end inline asm
	ld.global.u16 	%rs228, [%rd50+14];
	ld.global.u16 	%rs229, [%rd53+14];
	// begin inline asm
	{mul.f16 %rs227,%rs228,%rs229;
}
	// end inline asm
	// begin inline asm
	{add.f16 %rs752,%rs224,%rs227;
}
	// end inline asm
	add.s32 	%r136, %r136, 8;
$L__BB9_14:
	setp.eq.s32 	%p10, %r5, 0;
	@%p10 bra 	$L__BB9_21;
	add.s32 	%r84, %r5, -1;
	setp.lt.u32 	%p11, %r84, 3;
	@%p11 bra 	$L__BB9_17;
	cvt.u64.u32 	%rd54, %r136;
	add.s64 	%rd55, %rd54, %rd5;
	shl.b64 	%rd56, %rd55, 1;
	add.s64 	%rd57, %rd4, %rd56;
	add.s64 	%rd58, %rd8, %rd54;
	shl.b64 	%rd59, %rd58, 1;
	add.s64 	%rd60, %rd3, %rd59;
	ld.global.u16 	%rs235, [%rd57];
	ld.global.u16 	%rs236, [%rd60];
	// begin inline asm
	{mul.f16 %rs234,%rs235,%rs236;
}
	// end inline asm
	// begin inline asm
	{add.f16 %rs237,%rs752,%rs234;
}
	// end inline asm
	ld.global.u16 	%rs241, [%rd57+2];
	ld.global.u16 	%rs242, [%rd60+2];
	// begin inline asm
	{mul.f16 %rs240,%rs241,%rs242;
}
	// end inline asm
	// begin inline asm
	{add.f16 %rs243,%rs237,%rs240;
}
	// end inline asm
	ld.global.u16 	%rs247, [%rd57+4];
	ld.global.u16 	%rs248, [%rd60+4];
	// begin inline asm
	{mul.f16 %rs246,%rs247,%rs248;
}
	// end inline asm
	// begin inline asm
	{add.f16 %rs249,%rs243,%rs246;
}
	// end inline asm
	ld.global.u16 	%rs253, [%rd57+6];
	ld.global.u16 	%rs254, [%rd60+6];
	// begin inline asm
	{mul.f16 %rs252,%rs253,%rs254;
}
	// end inline asm
	// begin inline asm
	{add.f16 %rs752,%rs249,%rs252;
}
	// end inline asm
	add.s32 	%r136, %r136, 4;
$L__BB9_17:
	setp.eq.s32 	%p12, %r6, 0;
	@%p12 bra 	$L__BB9_21;
	setp.eq.s32 	%p13, %r6, 1;
	cvt.u64.u32 	%rd61, %r136;
	add.s64 	%rd62, %rd61, %rd5;
	shl.b64 	%rd63, %rd62, 1;
	add.s64 	%rd9, %rd4, %rd63;
	add.s64 	%rd64, %rd8, %rd61;
	shl.b64 	%rd65, %rd64, 1;
	add.s64 	%rd10, %rd3, %rd65;
	ld.global.u16 	%rs259, [%rd9];
	ld.global.u16 	%rs260, [%rd10];
	// begin inline asm
	{mul.f16 %rs258,%rs259,%rs260;
}
	// end inline asm
	// begin inline asm
	{add.f16 %rs752,%rs752,%rs258;
}
	// end inline asm
	@%p13 bra 	$L__BB9_21;
	setp.eq.s32 	%p14, %r6, 2;
	ld.global.u16 	%rs265, [%rd9+2];
	ld.global.u16 	%rs266, [%rd10+2];
	// begin inline asm
	{mul.f16 %rs264,%rs265,%rs266;
}
	// end inline asm
	// begin inline asm
	{add.f16 %rs752,%rs752,%rs264;
}
	// end inline asm
	@%p14 bra 	$L__BB9_21;
	ld.global.u16 	%rs271, [%rd9+4];
	ld.global.u16 	%rs272, [%rd10+4];
	// begin inline asm
	{mul.f16 %rs270,%rs271,%rs272;
}
	// end inline asm
	// begin inline asm
	{add.f16 %rs752,%rs752,%rs270;
}
	// end inline asm
$L__BB9_21:
	// begin inline asm
	{  cvt.f32.f16 %f28, %rs752;}

	// end inline asm
	mul.f32 	%f29, %f28, %f21;
	// begin inline asm
	{  cvt.rn.f16.f32 %rs745, %f29;}

	// end inline asm
	// begin inline asm
	{abs.f16 %rs278,%rs745;
}
	// end inline asm
	mov.b16 	%rs282, 143;
	// begin inline asm
	{ .reg .pred __$temp3;
  setp.lt.f16  __$temp3, %rs278, %rs282;
  selp.u16 %rs280, 1, 0, __$temp3;}
	// end inline asm
	setp.eq.s16 	%p15, %rs280, 0;
	@%p15 bra 	$L__BB9_24;
	// begin inline asm
	{ .reg .pred __$temp3;
  setp.lt.f16  __$temp3, %rs73, %rs278;
  selp.u16 %rs283, 1, 0, __$temp3;}
	// end inline asm
	setp.eq.s16 	%p16, %rs283, 0;
	@%p16 bra 	$L__BB9_24;
	fma.rn.f32 	%f31, %f2, %f29, %f28;
	fma.rn.f32 	%f30, %f21, %f31, %f29;
	// begin inline asm
	{  cvt.rn.f16.f32 %rs745, %f30;}

	// end inline asm
$L__BB9_24:
	mul.wide.s32 	%rd66, %r133, 2;
	add.s64 	%rd67, %rd6, %rd66;
	st.global.u16 	[%rd67], %rs745;
	add.s32 	%r133, %r133, %r3;
	setp.gt.s32 	%p17, %r133, %r71;
	@%p17 bra 	$L__BB9_25;
	bra.uni 	$L__BB9_8;
$L__BB9_25:
	ld.global.u16 	%rs762, [%rd6];
	setp.lt.s32 	%p18, %r71, 1;
	@%p18 bra 	$L__BB9_38;
	and.b32  	%r19, %r71, 15;
	setp.lt.u32 	%p19, %r71, 16;
	mov.b32 	%r141, 1;
	@%p19 bra 	$L__BB9_29;
	and.b32  	%r20, %r71, 2147483632;
	mov.b32 	%r139, 1;
$L__BB9_28:
	.pragma "nounroll";
	mul.wide.u32 	%rd68, %r139, 2;
	add.s64 	%rd69, %rd6, %rd68;
	ld.global.u16 	%rs289, [%rd69];
	// begin inline asm
	{ .reg .pred __$temp3;
  setp.gt.f16  __$temp3, %rs289, %rs762;
  selp.u16 %rs288, 1, 0, __$temp3;}
	// end inline asm
	setp.eq.s16 	%p20, %rs288, 0;
	selp.b16 	%rs293, %rs762, %rs289, %p20;
	ld.global.u16 	%rs292, [%rd69+2];
	// begin inline asm
	{ .reg .pred __$temp3;
  setp.gt.f16  __$temp3, %rs292, %rs293;
  selp.u16 %rs291, 1, 0, __$temp3;}
	// end inline asm
	setp.eq.s16 	%p21, %rs291, 0;
	selp.b16 	%rs296, %rs293, %rs292, %p21;
	ld.global.u16 	%rs295, [%rd69+4];
	// begin inline asm
	{ .reg .pred __$temp3;
  setp.gt.f16  __$temp3, %rs295, %rs296;
  selp.u16 %rs294, 1, 0, __$temp3;}
	// end inline asm
	setp.eq.s16 	%p22, %rs294, 0;
	selp.b16 	%rs299, %rs296, %rs295, %p22;
	ld.global.u16 	%rs298, [%rd69+6];
	// begin inline asm
	{ .reg .pred __$temp3;
  setp.gt.f16  __$temp3, %rs298, %rs299;
  selp.u16 %rs297, 1, 0, __$temp3;}
	// end inline asm
	setp.eq.s16 	%p23, %rs297, 0;
	selp.b16 	%rs302, %rs299, %rs298, %p23;
	ld.global.u16 	%rs301, [%rd69+8];
	// begin inline asm
	{ .reg .pred __$temp3;
  setp.gt.f16  __$temp3, %rs301, %rs302;
  selp.u16 %rs300, 1, 0, __$temp3;}
	// end inline asm
	setp.eq.s16 	%p24, %rs300, 0;
	selp.b16 	%rs305, %rs302, %rs301, %p24;
	ld.global.u16 	%rs304, [%rd69+10];
	// begin inline asm
	{ .reg .pred __$temp3;
  setp.gt.f16  __$temp3, %rs304, %rs305;
  selp.u16 %rs303, 1, 0, __$temp3;}
	// end inline asm
	setp.eq.s16 	%p25, %rs303, 0;
	selp.b16 	%rs308, %rs305, %rs304, %p25;
	ld.global.u16 	%rs307, [%rd69+12];
	// begin inline asm
	{ .reg .pred __$temp3;
  setp.gt.f16  __$temp3, %rs307, %rs308;
  selp.u16 %rs306, 1, 0, __$temp3;}
	// end inline asm
	setp.eq.s16 	%p26, %rs306, 0;
	selp.b16 	%rs311, %rs308, %rs307, %p26;
	ld.global.u16 	%rs310, [%rd69+14];
	// begin inline asm
	{ .reg .pred __$temp3;
  setp.gt.f16  __$temp3, %rs310, %rs311;
  selp.u16 %rs309, 1, 0, __$temp3;}
	// end inline asm
	setp.eq.s16 	%p27, %rs309, 0;
	selp.b16 	%rs314, %rs311, %rs310, %p27;
	ld.global.u16 	%rs313, [%rd69+16];
	// begin inline asm
	{ .reg .pred __$temp3;
  setp.gt.f16  __$temp3, %rs313, %rs314;
  selp.u16 %rs312, 1, 0, __$temp3;}
	// end inline asm
	setp.eq.s16 	%p28, %rs312, 0;
	selp.b16 	%rs317, %rs314, %rs313, %p28;
	ld.global.u16 	%rs316, [%rd69+18];
	// begin inline asm
	{ .reg .pred __$temp3;
  setp.gt.f16  __$temp3, %rs316, %rs317;
  selp.u16 %rs315, 1, 0, __$temp3;}
	// end inline asm
	setp.eq.s16 	%p29, %rs315, 0;
	selp.b16 	%rs320, %rs317, %rs316, %p29;
	ld.global.u16 	%rs319, [%rd69+20];
	// begin inline asm
	{ .reg .pred __$temp3;
  setp.gt.f16  __$temp3, %rs319, %rs320;
  selp.u16 %rs318, 1, 0, __$temp3;}
	// end inline asm
	setp.eq.s16 	%p30, %rs318, 0;
	selp.b16 	%rs323, %rs320, %rs319, %p30;
	ld.global.u16 	%rs322, [%rd69+22];
	// begin inline asm
	{ .reg .pred __$temp3;
  setp.gt.f16  __$temp3, %rs322, %rs323;
  selp.u16 %rs321, 1, 0, __$temp3;}
	// end inline asm
	setp.eq.s16 	%p31, %rs321, 0;
	selp.b16 	%rs326, %rs323, %rs322, %p31;
	ld.global.u16 	%rs325, [%rd69+24];
	// begin inline asm
	{ .reg .pred __$temp3;
  setp.gt.f16  __$temp3, %rs325, %rs326;
  selp.u16 %rs324, 1, 0, __$temp3;}
	// end inline asm
	setp.eq.s16 	%p32, %rs324, 0;
	selp.b16 	%rs329, %rs326, %rs325, %p32;
	ld.global.u16 	%rs328, [%rd69+26];
	// begin inline asm
	{ .reg .pred __$temp3;
  setp.gt.f16  __$temp3, %rs328, %rs329;
  selp.u16 %rs327, 1, 0, __$temp3;}
	// end inline asm
	setp.eq.s16 	%p33, %rs327, 0;
	selp.b16 	%rs332, %rs329, %rs328, %p33;
	ld.global.u16 	%rs331, [%rd69+28];
	// begin inline asm
	{ .reg .pred __$temp3;
  setp.gt.f16  __$temp3, %rs331, %rs332;
  selp.u16 %rs330, 1, 0, __$temp3;}
	// end inline asm
	setp.eq.s16 	%p34, %rs330, 0;
	selp.b16 	%rs335, %rs332, %rs331, %p34;
	ld.global.u16 	%rs334, [%rd69+30];
	// begin inline asm
	{ .reg .pred __$temp3;
  setp.gt.f16  __$temp3, %rs334, %rs335;
  selp.u16 %rs333, 1, 0, __$temp3;}
	// end inline asm
	setp.eq.s16 	%p35, %rs333, 0;
	selp.b16 	%rs762, %rs335, %rs334, %p35;
	add.s32 	%r141, %r139, 16;
	add.s32 	%r87, %r139, 15;
	setp.ne.s32 	%p36, %r87, %r20;
	mov.u32 	%r139, %r141;
	@%p36 bra 	$L__BB9_28;
$L__BB9_29:
	setp.eq.s32 	%p37, %r19, 0;
	@%p37 bra 	$L__BB9_38;
	and.b32  	%r24, %r71, 7;
	setp.lt.u32 	%p38, %r19, 8;
	@%p38 bra 	$L__BB9_32;
	mul.wide.u32 	%rd70, %r141, 2;
	add.s64 	%rd71, %rd6, %rd70;
	ld.global.u16 	%rs338, [%rd71];
	// begin inline asm
	{ .reg .pred __$temp3;
  setp.gt.f16  __$temp3, %rs338, %rs762;
  selp.u16 %rs337, 1, 0, __$temp3;}
	// end inline asm
	setp.eq.s16 	%p39, %rs337, 0;
	selp.b16 	%rs342, %rs762, %rs338, %p39;
	ld.global.u16 	%rs341, [%rd71+2];
	// begin inline asm
	{ .reg .pred __$temp3;
  setp.gt.f16  __$temp3, %rs341, %rs342;
  selp.u16 %rs340, 1, 0, __$temp3;}
	// end inline asm
	setp.eq.s16 	%p40, %rs340, 0;
	selp.b16 	%rs345, %rs342, %rs341, %p40;
	ld.global.u16 	%rs344, [%rd71+4];
	// begin inline asm
	{ .reg .pred __$temp3;
  setp.gt.f16  __$temp3, %rs344, %rs345;
  selp.u16 %rs343, 1, 0, __$temp3;}
	// end inline asm
	setp.eq.s16 	%p41, %rs343, 0;
	selp.b16 	%rs348, %rs345, %rs344, %p41;
	ld.global.u16 	%rs347, [%rd71+6];
	// begin inline asm
	{ .reg .pred __$temp3;
  setp.gt.f16  __$temp3, %rs347, %rs348;
  selp.u16 %rs346, 1, 0, __$temp3;}
	// end inline asm
	setp.eq.s16 	%p42, %rs346, 0;
	selp.b16 	%rs351, %rs348, %rs347, %p42;
	ld.global.u16 	%rs350, [%rd71+8];
	// begin inline asm
	{ .reg .pred __$temp3;
  setp.gt.f16  __$temp3, %rs350, %rs351;
  selp.u16 %rs349, 1, 0, __$temp3;}
	// end inline asm
	setp.eq.s16 	%p43, %rs349, 0;
	selp.b16 	%rs354, %rs351, %rs350, %p43;
	ld.global.u16 	%rs353, [%rd71+10];
	// begin inline asm
	{ .reg .pred __$temp3;
  setp.gt.f16  __$temp3, %rs353, %rs354;
  selp.u16 %rs352, 1, 0, __$temp3;}
	// end inline asm
	setp.eq.s16 	%p44, %rs352, 0;
	selp.b16 	%rs357, %rs354, %rs353, %p44;
	ld.global.u16 	%rs356, [%rd71+12];
	// begin inline asm
	{ .reg .pred __$temp3;
  setp.gt.f16  __$temp3, %rs356, %rs357;
  selp.u16 %rs355, 1, 0, __$temp3;}
	// end inline asm
	setp.eq.s16 	%p45, %rs355, 0;
	selp.b16 	%rs360, %rs357, %rs356, %p45;
	ld.global.u16 	%rs359, [%rd71+14];
	// begin inline asm
	{ .reg .pred __$temp3;
  setp.gt.f16  __$temp3, %rs359, %rs360;
  selp.u16 %rs358, 1, 0, __$temp3;}
	// end inline asm
	setp.eq.s16 	%p46, %rs358, 0;
	selp.b16 	%rs762, %rs360, %rs359, %p46;
	add.s32 	%r141, %r141, 8;
$L__BB9_32:
	setp.eq.s32 	%p47, %r24, 0;
	@%p47 bra 	$L__BB9_38;
	and.b32  	%r27, %r71, 3;
	setp.lt.u32 	%p48, %r24, 4;
	@%p48 bra 	$L__BB9_35;
	mul.wide.u32 	%rd72, %r141, 2;
	add.s64 	%rd73, %rd6, %rd72;
	ld.global.u16 	%rs363, [%rd73];
	// begin inline asm
	{ .reg .pred __$temp3;
  setp.gt.f16  __$temp3, %rs363, %rs762;
  selp.u16 %rs362, 1, 0, __$temp3;}
	// end inline asm
	setp.eq.s16 	%p49, %rs362, 0;
	selp.b16 	%rs367, %rs762, %rs363, %p49;
	ld.global.u16 	%rs366, [%rd73+2];
	// begin inline asm
	{ .reg .pred __$temp3;
  setp.gt.f16  __$temp3, %rs366, %rs367;
  selp.u16 %rs365, 1, 0, __$temp3;}
	// end inline asm
	setp.eq.s16 	%p50, %rs365, 0;
	selp.b16 	%rs370, %rs367, %rs366, %p50;
	ld.global.u16 	%rs369, [%rd73+4];
	// begin inline asm
	{ .reg .pred __$temp3;
  setp.gt.f16  __$temp3, %rs369, %rs370;
  selp.u16 %rs368, 1, 0, __$temp3;}
	// end inline asm
	setp.eq.s16 	%p51, %rs368, 0;
	selp.b16 	%rs373, %rs370, %rs369, %p51;
	ld.global.u16 	%rs372, [%rd73+6];
	// begin inline asm
	{ .reg .pred __$temp3;
  setp.gt.f16  __$temp3, %rs372, %rs373;
  selp.u16 %rs371, 1, 0, __$temp3;}
	// end inline asm
	setp.eq.s16 	%p52, %rs371, 0;
	selp.b16 	%rs762, %rs373, %rs372, %p52;
	add.s32 	%r141, %r141, 4;
$L__BB9_35:
	setp.eq.s32 	%p53, %r27, 0;
	@%p53 bra 	$L__BB9_38;
	mov.b32 	%r144, 0;
$L__BB9_37:
	.pragma "nounroll";
	mul.wide.u32 	%rd74, %r141, 2;
	add.s64 	%rd75, %rd6, %rd74;
	ld.global.u16 	%rs375, [%rd75];
	// begin inline asm
	{ .reg .pred __$temp3;
  setp.gt.f16  __$temp3, %rs375, %rs762;
  selp.u16 %rs374, 1, 0, __$temp3;}
	// end inline asm
	setp.eq.s16 	%p54, %rs374, 0;
	selp.b16 	%rs762, %rs762, %rs375, %p54;
	add.s32 	%r141, %r141, 1;
	add.s32 	%r144, %r144, 1;
	setp.ne.s32 	%p55, %r144, %r27;
	@%p55 bra 	$L__BB9_37;
$L__BB9_38:
	mov.f32 	%f32, 0f00000000;
	// begin inline asm
	{  cvt.rn.f16.f32 %rs377, %f32;}

	// end inline asm
	setp.lt.s32 	%p56, %r71, 0;
	mov.u16 	%rs769, %rs377;
	@%p56 bra 	$L__BB9_50;
	add.s32 	%r34, %r71, 1;
	and.b32  	%r35, %r34, 7;
	setp.lt.u32 	%p57, %r71, 7;
	mov.b32 	%r145, 0;
	mov.u16 	%rs769, %rs377;
	@%p57 bra 	$L__BB9_42;
	and.b32  	%r145, %r34, -8;
	mov.b32 	%r148, 0;
	mov.u16 	%rs769, %rs377;
$L__BB9_41:
	.pragma "nounroll";
	mul.wide.u32 	%rd76, %r148, 2;
	add.s64 	%rd77, %rd6, %rd76;
	ld.global.u16 	%rs380, [%rd77];
	// begin inline asm
	{sub.f16 %rs379,%rs380,%rs762;
}
	// end inline asm
	// begin inline asm
	{  cvt.f32.f16 %f33, %rs379;}

	// end inline asm
	fma.rn.f32 	%f49, %f33, 0f3BBB989D, 0f3F000000;
	cvt.sat.f32.f32 	%f50, %f49;
	mov.f32 	%f51, 0f4B400001;
	mov.f32 	%f52, 0f437C0000;
	fma.rm.f32 	%f53, %f50, %f52, %f51;
	add.f32 	%f54, %f53, 0fCB40007F;
	neg.f32 	%f55, %f54;
	fma.rn.f32 	%f56, %f33, 0f3FB8AA3B, %f55;
	fma.rn.f32 	%f57, %f33, 0f32A57060, %f56;
	mov.b32 	%r91, %f53;
	shl.b32 	%r92, %r91, 23;
	mov.b32 	%f58, %r92;
	ex2.approx.ftz.f32 	%f59, %f57;
	mul.f32 	%f34, %f59, %f58;
	// begin inline asm
	{  cvt.rn.f16.f32 %rs383, %f34;}

	// end inline asm
	st.global.u16 	[%rd77], %rs383;
	// begin inline asm
	{add.f16 %rs384,%rs769,%rs383;
}
	// end inline asm
	ld.global.u16 	%rs388, [%rd77+2];
	// begin inline asm
	{sub.f16 %rs387,%rs388,%rs762;
}
	// end inline asm
	// begin inline asm
	{  cvt.f32.f16 %f35, %rs387;}

	// end inline asm
	fma.rn.f32 	%f60, %f35, 0f3BBB989D, 0f3F000000;
	cvt.sat.f32.f32 	%f61, %f60;
	fma.rm.f32 	%f62, %f61, %f52, %f51;
	add.f32 	%f63, %f62, 0fCB40007F;
	neg.f32 	%f64, %f63;
	fma.rn.f32 	%f65, %f35, 0f3FB8AA3B, %f64;
	fma.rn.f32 	%f66, %f35, 0f32A57060, %f65;
	mov.b32 	%r93, %f62;
	shl.b32 	%r94, %r93, 23;
	mov.b32 	%f67, %r94;
	ex2.approx.ftz.f32 	%f68, %f66;
	mul.f32 	%f36, %f68, %f67;
	// begin inline asm
	{  cvt.rn.f16.f32 %rs391, %f36;}

	// end inline asm
	st.global.u16 	[%rd77+2], %rs391;
	// begin inline asm
	{add.f16 %rs392,%rs384,%rs391;
}
	// end inline asm
	ld.global.u16 	%rs396, [%rd77+4];
	// begin inline asm
	{sub.f16 %rs395,%rs396,%rs762;
}
	// end inline asm
	// begin inline asm
	{  cvt.f32.f16 %f37, %rs395;}

	// end inline asm
	fma.rn.f32 	%f69, %f37, 0f3BBB989D, 0f3F000000;
	cvt.sat.f32.f32 	%f70, %f69;
	fma.rm.f32 	%f71, %f70, %f52, %f51;
	add.f32 	%f72, %f71, 0fCB40007F;
	neg.f32 	%f73, %f72;
	fma.rn.f32 	%f74, %f37, 0f3FB8AA3B, %f73;
	fma.rn.f32 	%f75, %f37, 0f32A57060, %f74;
	mov.b32 	%r95, %f71;
	shl.b32 	%r96, %r95, 23;
	mov.b32 	%f76, %r96;
	ex2.approx.ftz.f32 	%f77, %f75;
	mul.f32 	%f38, %f77, %f76;
	// begin inline asm
	{  cvt.rn.f16.f32 %rs399, %f38;}

	// end inline asm
	st.global.u16 	[%rd77+4], %rs399;
	// begin inline asm
	{add.f16 %rs400,%rs392,%rs399;
}
	// end inline asm
	ld.global.u16 	%rs404, [%rd77+6];
	// begin inline asm
	{sub.f16 %rs403,%rs404,%rs762;
}
	// end inline asm
	// begin inline asm
	{  cvt.f32.f16 %f39, %rs403;}

	// end inline asm
	fma.rn.f32 	%f78, %f39, 0f3BBB989D, 0f3F000000;
	cvt.sat.f32.f32 	%f79, %f78;
	fma.rm.f32 	%f80, %f79, %f52, %f51;
	add.f32 	%f81, %f80, 0fCB40007F;
	neg.f32 	%f82, %f81;
	fma.rn.f32 	%f83, %f39, 0f3FB8AA3B, %f82;
	fma.rn.f32 	%f84, %f39, 0f32A57060, %f83;
	mov.b32 	%r97, %f80;
	shl.b32 	%r98, %r97, 23;
	mov.b32 	%f85, %r98;
	ex2.approx.ftz.f32 	%f86, %f84;
	mul.f32 	%f40, %f86, %f85;
	// begin inline asm
	{  cvt.rn.f16.f32 %rs407, %f40;}

	// end inline asm
	st.global.u16 	[%rd77+6], %rs407;
	// begin inline asm
	{add.f16 %rs408,%rs400,%rs407;
}
	// end inline asm
	ld.global.u16 	%rs412, [%rd77+8];
	// begin inline asm
	{sub.f16 %rs411,%rs412,%rs762;
}
	// end inline asm
	// begin inline asm
	{  cvt.f32.f16 %f41, %rs411;}

	// end inline asm
	fma.rn.f32 	%f87, %f41, 0f3BBB989D, 0f3F000000;
	cvt.sat.f32.f32 	%f88, %f87;
	fma.rm.f32 	%f89, %f88, %f52, %f51;
	add.f32 	%f90, %f89, 0fCB40007F;
	neg.f32 	%f91, %f90;
	fma.rn.f32 	%f92, %f41, 0f3FB8AA3B, %f91;
	fma.rn.f32 	%f93, %f41, 0f32A57060, %f92;
	mov.b32 	%r99, %f89;
	shl.b32 	%r100, %r99, 23;
	mov.b32 	%f94, %r100;
	ex2.approx.ftz.f32 	%f95, %f93;
	mul.f32 	%f42, %f95, %f94;
	// begin inline asm
	{  cvt.rn.f16.f32 %rs415, %f42;}

	// end inline asm
	st.global.u16 	[%rd77+8], %rs415;
	// begin inline asm
	{add.f16 %rs416,%rs408,%rs415;
}
	// end inline asm
	ld.global.u16 	%rs420, [%rd77+10];
	// begin inline asm
	{sub.f16 %rs419,%rs420,%rs762;
}
	// end inline asm
	// begin inline asm
	{  cvt.f32.f16 %f43, %rs419;}

	// end inline asm
	fma.rn.f32 	%f96, %f43, 0f3BBB989D, 0f3F000000;
	cvt.sat.f32.f32 	%f97, %f96;
	fma.rm.f32 	%f98, %f97, %f52, %f51;
	add.f32 	%f99, %f98, 0fCB40007F;
	neg.f32 	%f100, %f99;
	fma.rn.f32 	%f101, %f43, 0f3FB8AA3B, %f100;
	fma.rn.f32 	%f102, %f43, 0f32A57060, %f101;
	mov.b32 	%r101, %f98;
	shl.b32 	%r102, %r101, 23;
	mov.b32 	%f103, %r102;
	ex2.approx.ftz.f32 	%f104, %f102;
	mul.f32 	%f44, %f104, %f103;
	// begin inline asm
	{  cvt.rn.f16.f32 %rs423, %f44;}

	// end inline asm
	st.global.u16 	[%rd77+10], %rs423;
	// begin inline asm
	{add.f16 %rs424,%rs416,%rs423;
}
	// end inline asm
	ld.global.u16 	%rs428, [%rd77+12];
	// begin inline asm
	{sub.f16 %rs427,%rs428,%rs762;
}
	// end inline asm
	// begin inline asm
	{  cvt.f32.f16 %f45, %rs427;}

	// end inline asm
	fma.rn.f32 	%f105, %f45, 0f3BBB989D, 0f3F000000;
	cvt.sat.f32.f32 	%f106, %f105;
	fma.rm.f32 	%f107, %f106, %f52, %f51;
	add.f32 	%f108, %f107, 0fCB40007F;
	neg.f32 	%f109, %f108;
	fma.rn.f32 	%f110, %f45, 0f3FB8AA3B, %f109;
	fma.rn.f32 	%f111, %f45, 0f32A57060, %f110;
	mov.b32 	%r103, %f107;
	shl.b32 	%r104, %r103, 23;
	mov.b32 	%f112, %r104;
	ex2.approx.ftz.f32 	%f113, %f111;
	mul.f32 	%f46, %f113, %f112;
	// begin inline asm
	{  cvt.rn.f16.f32 %rs431, %f46;}

	// end inline asm
	st.global.u16 	[%rd77+12], %rs431;
	// begin inline asm
	{add.f16 %rs432,%rs424,%rs431;
}
	// end inline asm
	ld.global.u16 	%rs436, [%rd77+14];
	// begin inline asm
	{sub.f16 %rs435,%rs436,%rs762;
}
	// end inline asm
	// begin inline asm
	{  cvt.f32.f16 %f47, %rs435;}

	// end inline asm
	fma.rn.f32 	%f114, %f47, 0f3BBB989D, 0f3F000000;
	cvt.sat.f32.f32 	%f115, %f114;
	fma.rm.f32 	%f116, %f115, %f52, %f51;
	add.f32 	%f117, %f116, 0fCB40007F;
	neg.f32 	%f118, %f117;
	fma.rn.f32 	%f119, %f47, 0f3FB8AA3B, %f118;
	fma.rn.f32 	%f120, %f47, 0f32A57060, %f119;
	mov.b32 	%r105, %f116;
	shl.b32 	%r106, %r105, 23;
	mov.b32 	%f121, %r106;
	ex2.approx.ftz.f32 	%f122, %f120;
	mul.f32 	%f48, %f122, %f121;
	// begin inline asm
	{  cvt.rn.f16.f32 %rs439, %f48;}

	// end inline asm
	st.global.u16 	[%rd77+14], %rs439;
	// begin inline asm
	{add.f16 %rs769,%rs432,%rs439;
}
	// end inline asm
	add.s32 	%r148, %r148, 8;
	setp.eq.s32 	%p58, %r148, %r145;
	@%p58 bra 	$L__BB9_42;
	bra.uni 	$L__BB9_41;
$L__BB9_42:
	setp.eq.s32 	%p59, %r35, 0;
	@%p59 bra 	$L__BB9_50;
	setp.lt.u32 	%p60, %r35, 4;
	@%p60 bra 	$L__BB9_45;
	mul.wide.u32 	%rd78, %r145, 2;
	add.s64 	%rd79, %rd6, %rd78;
	ld.global.u16 	%rs445, [%rd79];
	// begin inline asm
	{sub.f16 %rs444,%rs445,%rs762;
}
	// end inline asm
	// begin inline asm
	{  cvt.f32.f16 %f123, %rs444;}

	// end inline asm
	fma.rn.f32 	%f131, %f123, 0f3BBB989D, 0f3F000000;
	cvt.sat.f32.f32 	%f132, %f131;
	mov.f32 	%f133, 0f4B400001;
	mov.f32 	%f134, 0f437C0000;
	fma.rm.f32 	%f135, %f132, %f134, %f133;
	add.f32 	%f136, %f135, 0fCB40007F;
	neg.f32 	%f137, %f136;
	fma.rn.f32 	%f138, %f123, 0f3FB8AA3B, %f137;
	fma.rn.f32 	%f139, %f123, 0f32A57060, %f138;
	mov.b32 	%r107, %f135;
	shl.b32 	%r108, %r107, 23;
	mov.b32 	%f140, %r108;
	ex2.approx.ftz.f32 	%f141, %f139;
	mul.f32 	%f124, %f141, %f140;
	// begin inline asm
	{  cvt.rn.f16.f32 %rs448, %f124;}

	// end inline asm
	st.global.u16 	[%rd79], %rs448;
	// begin inline asm
	{add.f16 %rs449,%rs769,%rs448;
}
	// end inline asm
	ld.global.u16 	%rs453, [%rd79+2];
	// begin inline asm
	{sub.f16 %rs452,%rs453,%rs762;
}
	// end inline asm
	// begin inline asm
	{  cvt.f32.f16 %f125, %rs452;}

	// end inline asm
	fma.rn.f32 	%f142, %f125, 0f3BBB989D, 0f3F000000;
	cvt.sat.f32.f32 	%f143, %f142;
	fma.rm.f32 	%f144, %f143, %f134, %f133;
	add.f32 	%f145, %f144, 0fCB40007F;
	neg.f32 	%f146, %f145;
	fma.rn.f32 	%f147, %f125, 0f3FB8AA3B, %f146;
	fma.rn.f32 	%f148, %f125, 0f32A57060, %f147;
	mov.b32 	%r109, %f144;
	shl.b32 	%r110, %r109, 23;
	mov.b32 	%f149, %r110;
	ex2.approx.ftz.f32 	%f150, %f148;
	mul.f32 	%f126, %f150, %f149;
	// begin inline asm
	{  cvt.rn.f16.f32 %rs456, %f126;}

	// end inline asm
	st.global.u16 	[%rd79+2], %rs456;
	// begin inline asm
	{add.f16 %rs457,%rs449,%rs456;
}
	// end inline asm
	ld.global.u16 	%rs461, [%rd79+4];
	// begin inline asm
	{sub.f16 %rs460,%rs461,%rs762;
}
	// end inline asm
	// begin inline asm
	{  cvt.f32.f16 %f127, %rs460;}

	// end inline asm
	fma.rn.f32 	%f151, %f127, 0f3BBB989D, 0f3F000000;
	cvt.sat.f32.f32 	%f152, %f151;
	fma.rm.f32 	%f153, %f152, %f134, %f133;
	add.f32 	%f154, %f153, 0fCB40007F;
	neg.f32 	%f155, %f154;
	fma.rn.f32 	%f156, %f127, 0f3FB8AA3B, %f155;
	fma.rn.f32 	%f157, %f127, 0f32A57060, %f156;
	mov.b32 	%r111, %f153;
	shl.b32 	%r112, %r111, 23;
	mov.b32 	%f158, %r112;
	ex2.approx.ftz.f32 	%f159, %f157;
	mul.f32 	%f128, %f159, %f158;
	// begin inline asm
	{  cvt.rn.f16.f32 %rs464, %f128;}

	// end inline asm
	st.global.u16 	[%rd79+4], %rs464;
	// begin inline asm
	{add.f16 %rs465,%rs457,%rs464;
}
	// end inline asm
	ld.global.u16 	%rs469, [%rd79+6];
	// begin inline asm
	{sub.f16 %rs468,%rs469,%rs762;
}
	// end inline asm
	// begin inline asm
	{  cvt.f32.f16 %f129, %rs468;}

	// end inline asm
	fma.rn.f32 	%f160, %f129, 0f3BBB989D, 0f3F000000;
	cvt.sat.f32.f32 	%f161, %f160;
	fma.rm.f32 	%f162, %f161, %f134, %f133;
	add.f32 	%f163, %f162, 0fCB40007F;
	neg.f32 	%f164, %f163;
	fma.rn.f32 	%f165, %f129, 0f3FB8AA3B, %f164;
	fma.rn.f32 	%f166, %f129, 0f32A57060, %f165;
	mov.b32 	%r113, %f162;
	shl.b32 	%r114, %r113, 23;
	mov.b32 	%f167, %r114;
	ex2.approx.ftz.f32 	%f168, %f166;
	mul.f32 	%f130, %f168, %f167;
	// begin inline asm
	{  cvt.rn.f16.f32 %rs472, %f130;}

	// end inline asm
	st.global.u16 	[%rd79+6], %rs472;
	// begin inline asm
	{add.f16 %rs769,%rs465,%rs472;
}
	// end inline asm
	add.s32 	%r145, %r145, 4;
$L__BB9_45:
	and.b32  	%r115, %r34, 3;
	setp.eq.s32 	%p61, %r115, 0;
	@%p61 bra 	$L__BB9_50;
	setp.eq.s32 	%p62, %r115, 1;
	@%p62 bra 	$L__BB9_48;
	mul.wide.u32 	%rd80, %r145, 2;
	add.s64 	%rd81, %rd6, %rd80;
	ld.global.u16 	%rs478, [%rd81];
	// begin inline asm
	{sub.f16 %rs477,%rs478,%rs762;
}
	// end inline asm
	// begin inline asm
	{  cvt.f32.f16 %f169, %rs477;}

	// end inline asm
	fma.rn.f32 	%f173, %f169, 0f3BBB989D, 0f3F000000;
	cvt.sat.f32.f32 	%f174, %f173;
	mov.f32 	%f175, 0f4B400001;
	mov.f32 	%f176, 0f437C0000;
	fma.rm.f32 	%f177, %f174, %f176, %f175;
	add.f32 	%f178, %f177, 0fCB40007F;
	neg.f32 	%f179, %f178;
	fma.rn.f32 	%f180, %f169, 0f3FB8AA3B, %f179;
	fma.rn.f32 	%f181, %f169, 0f32A57060, %f180;
	mov.b32 	%r116, %f177;
	shl.b32 	%r117, %r116, 23;
	mov.b32 	%f182, %r117;
	ex2.approx.ftz.f32 	%f183, %f181;
	mul.f32 	%f170, %f183, %f182;
	// begin inline asm
	{  cvt.rn.f16.f32 %rs481, %f170;}

	// end inline asm
	st.global.u16 	[%rd81], %rs481;
	// begin inline asm
	{add.f16 %rs482,%rs769,%rs481;
}
	// end inline asm
	ld.global.u16 	%rs486, [%rd81+2];
	// begin inline asm
	{sub.f16 %rs485,%rs486,%rs762;
}
	// end inline asm
	// begin inline asm
	{  cvt.f32.f16 %f171, %rs485;}

	// end inline asm
	fma.rn.f32 	%f184, %f171, 0f3BBB989D, 0f3F000000;
	cvt.sat.f32.f32 	%f185, %f184;
	fma.rm.f32 	%f186, %f185, %f176, %f175;
	add.f32 	%f187, %f186, 0fCB40007F;
	neg.f32 	%f188, %f187;
	fma.rn.f32 	%f189, %f171, 0f3FB8AA3B, %f188;
	fma.rn.f32 	%f190, %f171, 0f32A57060, %f189;
	mov.b32 	%r118, %f186;
	shl.b32 	%r119, %r118, 23;
	mov.b32 	%f191, %r119;
	ex2.approx.ftz.f32 	%f192, %f190;
	mul.f32 	%f172, %f192, %f191;
	// begin inline asm
	{  cvt.rn.f16.f32 %rs489, %f172;}

	// end inline asm
	st.global.u16 	[%rd81+2], %rs489;
	// begin inline asm
	{add.f16 %rs769,%rs482,%rs489;
}
	// end inline asm
	add.s32 	%r145, %r145, 2;
$L__BB9_48:
	and.b32  	%r120, %r71, 1;
	setp.eq.b32 	%p63, %r120, 1;
	@%p63 bra 	$L__BB9_50;
	mul.wide.u32 	%rd82, %r145, 2;
	add.s64 	%rd83, %rd6, %rd82;
	ld.global.u16 	%rs494, [%rd83];
	// begin inline asm
	{sub.f16 %rs493,%rs494,%rs762;
}
	// end inline asm
	// begin inline asm
	{  cvt.f32.f16 %f193, %rs493;}

	// end inline asm
	fma.rn.f32 	%f195, %f193, 0f3BBB989D, 0f3F000000;
	cvt.sat.f32.f32 	%f196, %f195;
	mov.f32 	%f197, 0f4B400001;
	mov.f32 	%f198, 0f437C0000;
	fma.rm.f32 	%f199, %f196, %f198, %f197;
	add.f32 	%f200, %f199, 0fCB40007F;
	neg.f32 	%f201, %f200;
	fma.rn.f32 	%f202, %f193, 0f3FB8AA3B, %f201;
	fma.rn.f32 	%f203, %f193, 0f32A57060, %f202;
	mov.b32 	%r121, %f199;
	shl.b32 	%r122, %r121, 23;
	mov.b32 	%f204, %r122;
	ex2.approx.ftz.f32 	%f205, %f203;
	mul.f32 	%f194, %f205, %f204;
	// begin inline asm
	{  cvt.rn.f16.f32 %rs497, %f194;}

	// end inline asm
	st.global.u16 	[%rd83], %rs497;
	// begin inline asm
	{add.f16 %rs769,%rs769,%rs497;
}
	// end inline asm
$L__BB9_50:
	setp.lt.s32 	%p64, %r71, 0;
	@%p64 bra 	$L__BB9_72;
	// begin inline asm
	{  cvt.f32.f16 %f206, %rs769;}

	// end inline asm
	// begin inline asm
	{rcp.approx.ftz.f32 %f207, %f206;
}
	// end inline asm
	neg.f32 	%f7, %f206;
	add.s32 	%r42, %r71, 1;
	and.b32  	%r43, %r42, 3;
	setp.lt.u32 	%p65, %r71, 3;
	mov.b32 	%r150, 0;
	@%p65 bra 	$L__BB9_66;
	and.b32  	%r150, %r42, -4;
	mov.b32 	%r149, 0;
$L__BB9_53:
	mul.wide.u32 	%rd84, %r149, 2;
	add.s64 	%rd11, %rd6, %rd84;
	ld.global.u16 	%rs502, [%rd11];
	// begin inline asm
	{  cvt.f32.f16 %f209, %rs502;}

	// end inline asm
	mul.f32 	%f210, %f209, %f207;
	// begin inline asm
	{  cvt.rn.f16.f32 %rs771, %f210;}

	// end inline asm
	// begin inline asm
	{abs.f16 %rs504,%rs771;
}
	// end inline asm
	mov.b16 	%rs508, 143;
	// begin inline asm
	{ .reg .pred __$temp3;
  setp.lt.f16  __$temp3, %rs504, %rs508;
  selp.u16 %rs506, 1, 0, __$temp3;}
	// end inline asm
	setp.eq.s16 	%p66, %rs506, 0;
	@%p66 bra 	$L__BB9_56;
	// begin inline asm
	{ .reg .pred __$temp3;
  setp.lt.f16  __$temp3, %rs377, %rs504;
  selp.u16 %rs509, 1, 0, __$temp3;}
	// end inline asm
	setp.eq.s16 	%p67, %rs509, 0;
	@%p67 bra 	$L__BB9_56;
	fma.rn.f32 	%f212, %f7, %f210, %f209;
	fma.rn.f32 	%f211, %f207, %f212, %f210;
	// begin inline asm
	{  cvt.rn.f16.f32 %rs771, %f211;}

	// end inline asm
$L__BB9_56:
	st.global.u16 	[%rd11], %rs771;
	ld.global.u16 	%rs513, [%rd11+2];
	// begin inline asm
	{  cvt.f32.f16 %f213, %rs513;}

	// end inline asm
	mul.f32 	%f214, %f213, %f207;
	// begin inline asm
	{  cvt.rn.f16.f32 %rs772, %f214;}

	// end inline asm
	// begin inline asm
	{abs.f16 %rs515,%rs772;
}
	// end inline asm
	mov.b16 	%rs519, 143;
	// begin inline asm
	{ .reg .pred __$temp3;
  setp.lt.f16  __$temp3, %rs515, %rs519;
  selp.u16 %rs517, 1, 0, __$temp3;}
	// end inline asm
	setp.eq.s16 	%p68, %rs517, 0;
	@%p68 bra 	$L__BB9_59;
	// begin inline asm
	{ .reg .pred __$temp3;
  setp.lt.f16  __$temp3, %rs377, %rs515;
  selp.u16 %rs520, 1, 0, __$temp3;}
	// end inline asm
	setp.eq.s16 	%p69, %rs520, 0;
	@%p69 bra 	$L__BB9_59;
	fma.rn.f32 	%f216, %f7, %f214, %f213;
	fma.rn.f32 	%f215, %f207, %f216, %f214;
	// begin inline asm
	{  cvt.rn.f16.f32 %rs772, %f215;}

	// end inline asm
$L__BB9_59:
	st.global.u16 	[%rd11+2], %rs772;
	ld.global.u16 	%rs524, [%rd11+4];
	// begin inline asm
	{  cvt.f32.f16 %f217, %rs524;}

	// end inline asm
	mul.f32 	%f218, %f217, %f207;
	// begin inline asm
	{  cvt.rn.f16.f32 %rs773, %f218;}

	// end inline asm
	// begin inline asm
	{abs.f16 %rs526,%rs773;
}
	// end inline asm
	mov.b16 	%rs530, 143;
	// begin inline asm
	{ .reg .pred __$temp3;
  setp.lt.f16  __$temp3, %rs526, %rs530;
  selp.u16 %rs528, 1, 0, __$temp3;}
	// end inline asm
	setp.eq.s16 	%p70, %rs528, 0;
	@%p70 bra 	$L__BB9_62;
	// begin inline asm
	{ .reg .pred __$temp3;
  setp.lt.f16  __$temp3, %rs377, %rs526;
  selp.u16 %rs531, 1, 0, __$temp3;}
	// end inline asm
	setp.eq.s16 	%p71, %rs531, 0;
	@%p71 bra 	$L__BB9_62;
	fma.rn.f32 	%f220, %f7, %f218, %f217;
	fma.rn.f32 	%f219, %f207, %f220, %f218;
	// begin inline asm
	{  cvt.rn.f16.f32 %rs773, %f219;}

	// end inline asm
$L__BB9_62:
	st.global.u16 	[%rd11+4], %rs773;
	ld.global.u16 	%rs535, [%rd11+6];
	// begin inline asm
	{  cvt.f32.f16 %f221, %rs535;}

	// end inline asm
	mul.f32 	%f222, %f221, %f207;
	// begin inline asm
	{  cvt.rn.f16.f32 %rs774, %f222;}

	// end inline asm
	// begin inline asm
	{abs.f16 %rs537,%rs774;
}
	// end inline asm
	mov.b16 	%rs541, 143;
	// begin inline asm
	{ .reg .pred __$temp3;
  setp.lt.f16  __$temp3, %rs537, %rs541;
  selp.u16 %rs539, 1, 0, __$temp3;}
	// end inline asm
	setp.eq.s16 	%p72, %rs539, 0;
	@%p72 bra 	$L__BB9_65;
	// begin inline asm
	{ .reg .pred __$temp3;
  setp.lt.f16  __$temp3, %rs377, %rs537;
  selp.u16 %rs542, 1, 0, __$temp3;}
	// end inline asm
	setp.eq.s16 	%p73, %rs542, 0;
	@%p73 bra 	$L__BB9_65;
	fma.rn.f32 	%f224, %f7, %f222, %f221;
	fma.rn.f32 	%f223, %f207, %f224, %f222;
	// begin inline asm
	{  cvt.rn.f16.f32 %rs774, %f223;}

	// end inline asm
$L__BB9_65:
	st.global.u16 	[%rd11+6], %rs774;
	add.s32 	%r149, %r149, 4;
	setp.ne.s32 	%p74, %r149, %r150;
	@%p74 bra 	$L__BB9_53;
$L__BB9_66:
	setp.eq.s32 	%p75, %r43, 0;
	@%p75 bra 	$L__BB9_72;
	mov.b32 	%r152, 0;
$L__BB9_68:
	.pragma "nounroll";
	mul.wide.u32 	%rd85, %r150, 2;
	add.s64 	%rd12, %rd6, %rd85;
	ld.global.u16 	%rs546, [%rd12];
	// begin inline asm
	{  cvt.f32.f16 %f225, %rs546;}

	// end inline asm
	mul.f32 	%f226, %f225, %f207;
	// begin inline asm
	{  cvt.rn.f16.f32 %rs775, %f226;}

	// end inline asm
	// begin inline asm
	{abs.f16 %rs548,%rs775;
}
	// end inline asm
	mov.b16 	%rs552, 143;
	// begin inline asm
	{ .reg .pred __$temp3;
  setp.lt.f16  __$temp3, %rs548, %rs552;
  selp.u16 %rs550, 1, 0, __$temp3;}
	// end inline asm
	setp.eq.s16 	%p76, %rs550, 0;
	@%p76 bra 	$L__BB9_71;
	// begin inline asm
	{ .reg .pred __$temp3;
  setp.lt.f16  __$temp3, %rs377, %rs548;
  selp.u16 %rs553, 1, 0, __$temp3;}
	// end inline asm
	setp.eq.s16 	%p77, %rs553, 0;
	@%p77 bra 	$L__BB9_71;
	fma.rn.f32 	%f228, %f7, %f226, %f225;
	fma.rn.f32 	%f227, %f207, %f228, %f226;
	// begin inline asm
	{  cvt.rn.f16.f32 %rs775, %f227;}

	// end inline asm
$L__BB9_71:
	st.global.u16 	[%rd12], %rs775;
	add.s32 	%r150, %r150, 1;
	add.s32 	%r152, %r152, 1;
	setp.ne.s32 	%p78, %r152, %r43;
	@%p78 bra 	$L__BB9_68;
$L__BB9_72:
	shl.b64 	%rd86, %rd5, 1;
	add.s64 	%rd13, %rd2, %rd86;
	setp.eq.s32 	%p79, %r70, 0;
	@%p79 bra 	$L__BB9_75;
	mul.wide.s32 	%rd14, %r70, 2;
	mov.b64 	%rd113, 0;
$L__BB9_74:
	add.s64 	%rd88, %rd13, %rd113;
	mov.b16 	%rs557, 0;
	st.global.u8 	[%rd88], %rs557;
	add.s64 	%rd113, %rd113, 1;
	setp.lt.u64 	%p80, %rd113, %rd14;
	@%p80 bra 	$L__BB9_74;
$L__BB9_75:
	setp.lt.s32 	%p81, %r71, 0;
	@%p81 bra 	$L__BB9_92;
	ld.param.u32 	%r132, [_Z21multihead_attentionV2P6__halfS0_S0_S0_S0_iiiiiii_param_9];
	cvt.s64.s32 	%rd89, %r132;
	div.s32 	%r126, %r1, %r74;
	mul.lo.s32 	%r127, %r126, %r70;
	cvt.s64.s32 	%rd90, %r127;
	add.s64 	%rd17, %rd89, %rd90;
	setp.lt.s32 	%p82, %r70, 1;
	@%p82 bra 	$L__BB9_92;
	and.b32  	%r54, %r70, 15;
	add.s32 	%r55, %r54, -1;
	and.b32  	%r56, %r70, 7;
	add.s32 	%r57, %r56, -1;
	and.b32  	%r58, %r70, 2147483632;
	and.b32  	%r59, %r70, 3;
	neg.s32 	%r60, %r58;
	add.s64 	%rd18, %rd1, 16;
	add.s64 	%rd92, %rd86, %rd2;
	add.s64 	%rd19, %rd92, 16;
	mov.b32 	%r153, 0;
$L__BB9_78:
	mov.u32 	%r61, %r153;
	setp.lt.u32 	%p83, %r70, 16;
	mul.lo.s32 	%r130, %r61, %r73;
	cvt.s64.s32 	%rd93, %r130;
	add.s64 	%rd20, %rd17, %rd93;
	mul.wide.u32 	%rd94, %r61, 2;
	add.s64 	%rd95, %rd6, %rd94;
	ld.global.u16 	%rs72, [%rd95];
	mov.b32 	%r156, 0;
	@%p83 bra 	$L__BB9_81;
	shl.b64 	%rd96, %rd20, 1;
	add.s64 	%rd115, %rd18, %rd96;
	mov.u64 	%rd114, %rd19;
	mov.u32 	%r154, %r60;
$L__BB9_80:
	.pragma "nounroll";
	ld.global.u16 	%rs560, [%rd115+-16];
	// begin inline asm
	{mul.f16 %rs558,%rs72,%rs560;
}
	// end inline asm
	ld.global.u16 	%rs562, [%rd114+-16];
	// begin inline asm
	{add.f16 %rs561,%rs562,%rs558;
}
	// end inline asm
	st.global.u16 	[%rd114+-16], %rs561;
	ld.global.u16 	%rs566, [%rd115+-14];
	// begin inline asm
	{mul.f16 %rs564,%rs72,%rs566;
}
	// end inline asm
	ld.global.u16 	%rs568, [%rd114+-14];
	// begin inline asm
	{add.f16 %rs567,%rs568,%rs564;
}
	// end inline asm
	st.global.u16 	[%rd114+-14], %rs567;
	ld.global.u16 	%rs572, [%rd115+-12];
	// begin inline asm
	{mul.f16 %rs570,%rs72,%rs572;
}
	// end inline asm
	ld.global.u16 	%rs574, [%rd114+-12];
	// begin inline asm
	{add.f16 %rs573,%rs574,%rs570;
}
	// end inline asm
	st.global.u16 	[%rd114+-12], %rs573;
	ld.global.u16 	%rs578, [%rd115+-10];
	// begin inline asm
	{mul.f16 %rs576,%rs72,%rs578;
}
	// end inline asm
	ld.global.u16 	%rs580, [%rd114+-10];
	// begin inline asm
	{add.f16 %rs579,%rs580,%rs576;
}
	// end inline asm
	st.global.u16 	[%rd114+-10], %rs579;
	ld.global.u16 	%rs584, [%rd115+-8];
	// begin inline asm
	{mul.f16 %rs582,%rs72,%rs584;
}
	// end inline asm
	ld.global.u16 	%rs586, [%rd114+-8];
	// begin inline asm
	{add.f16 %rs585,%rs586,%rs582;
}
	// end inline asm
	st.global.u16 	[%rd114+-8], %rs585;
	ld.global.u16 	%rs590, [%rd115+-6];
	// begin inline asm
	{mul.f16 %rs588,%rs72,%rs590;
}
	// end inline asm
	ld.global.u16 	%rs592, [%rd114+-6];
	// begin inline asm
	{add.f16 %rs591,%rs592,%rs588;
}
	// end inline asm
	st.global.u16 	[%rd114+-6], %rs591;
	ld.global.u16 	%rs596, [%rd115+-4];
	// begin inline asm
	{mul.f16 %rs594,%rs72,%rs596;
}
	// end inline asm
	ld.global.u16 	%rs598, [%rd114+-4];
	// begin inline asm
	{add.f16 %rs597,%rs598,%rs594;
}
	// end inline asm
	st.global.u16 	[%rd114+-4], %rs597;
	ld.global.u16 	%rs602, [%rd115+-2];
	// begin inline asm
	{mul.f16 %rs600,%rs72,%rs602;
}
	// end inline asm
	ld.global.u16 	%rs604, [%rd114+-2];
	// begin inline asm
	{add.f16 %rs603,%rs604,%rs600;
}
	// end inline asm
	st.global.u16 	[%rd114+-2], %rs603;
	ld.global.u16 	%rs608, [%rd115];
	// begin inline asm
	{mul.f16 %rs606,%rs72,%rs608;
}
	// end inline asm
	ld.global.u16 	%rs610, [%rd114];
	// begin inline asm
	{add.f16 %rs609,%rs610,%rs606;
}
	// end inline asm
	st.global.u16 	[%rd114], %rs609;
	ld.global.u16 	%rs614, [%rd115+2];
	// begin inline asm
	{mul.f16 %rs612,%rs72,%rs614;
}
	// end inline asm
	ld.global.u16 	%rs616, [%rd114+2];
	// begin inline asm
	{add.f16 %rs615,%rs616,%rs612;
}
	// end inline asm
	st.global.u16 	[%rd114+2], %rs615;
	ld.global.u16 	%rs620, [%rd115+4];
	// begin inline asm
	{mul.f16 %rs618,%rs72,%rs620;
}
	// end inline asm
	ld.global.u16 	%rs622, [%rd114+4];
	// begin inline asm
	{add.f16 %rs621,%rs622,%rs618;
}
	// end inline asm
	st.global.u16 	[%rd114+4], %rs621;
	ld.global.u16 	%rs626, [%rd115+6];
	// begin inline asm
	{mul.f16 %rs624,%rs72,%rs626;
}
	// end inline asm
	ld.global.u16 	%rs628, [%rd114+6];
	// begin inline asm
	{add.f16 %rs627,%rs628,%rs624;
}
	// end inline asm
	st.global.u16 	[%rd114+6], %rs627;
	ld.global.u16 	%rs632, [%rd115+8];
	// begin inline asm
	{mul.f16 %rs630,%rs72,%rs632;
}
	// end inline asm
	ld.global.u16 	%rs634, [%rd114+8];
	// begin inline asm
	{add.f16 %rs633,%rs634,%rs630;
}
	// end inline asm
	st.global.u16 	[%rd114+8], %rs633;
	ld.global.u16 	%rs638, [%rd115+10];
	// begin inline asm
	{mul.f16 %rs636,%rs72,%rs638;
}
	// end inline asm
	ld.global.u16 	%rs640, [%rd114+10];
	// begin inline asm
	{add.f16 %rs639,%rs640,%rs636;
}
	// end inline asm
	st.global.u16 	[%rd114+10], %rs639;
	ld.global.u16 	%rs644, [%rd115+12];
	// begin inline asm
	{mul.f16 %rs642,%rs72,%rs644;
}
	// end inline asm
	ld.global.u16 	%rs646, [%rd114+12];
	// begin inline asm
	{add.f16 %rs645,%rs646,%rs642;
}
	// end inline asm
	st.global.u16 	[%rd114+12], %rs645;
	ld.global.u16 	%rs650, [%rd115+14];
	// begin inline asm
	{mul.f16 %rs648,%rs72,%rs650;
}
	// end inline asm
	ld.global.u16 	%rs652, [%rd114+14];
	// begin inline asm
	{add.f16 %rs651,%rs652,%rs648;
}
	// end inline asm
	st.global.u16 	[%rd114+14], %rs651;
	add.s32 	%r154, %r154, 16;
	add.s64 	%rd115, %rd115, 32;
	add.s64 	%rd114, %rd114, 32;
	setp.ne.s32 	%p84, %r154, 0;
	mov.u32 	%r156, %r58;
	@%p84 bra 	$L__BB9_80;
$L__BB9_81:
	setp.eq.s32 	%p85, %r54, 0;
	@%p85 bra 	$L__BB9_91;
	setp.lt.u32 	%p86, %r55, 7;
	@%p86 bra 	$L__BB9_84;
	cvt.u64.u32 	%rd97, %r156;
	add.s64 	%rd98, %rd20, %rd97;
	shl.b64 	%rd99, %rd98, 1;
	add.s64 	%rd100, %rd1, %rd99;
	ld.global.u16 	%rs656, [%rd100];
	// begin inline asm
	{mul.f16 %rs654,%rs72,%rs656;
}
	// end inline asm
	mul.wide.u32 	%rd101, %r156, 2;
	add.s64 	%rd102, %rd13, %rd101;
	ld.global.u16 	%rs658, [%rd102];
	// begin inline asm
	{add.f16 %rs657,%rs658,%rs654;
}
	// end inline asm
	st.global.u16 	[%rd102], %rs657;
	ld.global.u16 	%rs662, [%rd100+2];
	// begin inline asm
	{mul.f16 %rs660,%rs72,%rs662;
}
	// end inline asm
	ld.global.u16 	%rs664, [%rd102+2];
	// begin inline asm
	{add.f16 %rs663,%rs664,%rs660;
}
	// end inline asm
	st.global.u16 	[%rd102+2], %rs663;
	ld.global.u16 	%rs668, [%rd100+4];
	// begin inline asm
	{mul.f16 %rs666,%rs72,%rs668;
}
	// end inline asm
	ld.global.u16 	%rs670, [%rd102+4];
	// begin inline asm
	{add.f16 %rs669,%rs670,%rs666;
}
	// end inline asm
	st.global.u16 	[%rd102+4], %rs669;
	ld.global.u16 	%rs674, [%rd100+6];
	// begin inline asm
	{mul.f16 %rs672,%rs72,%rs674;
}
	// end inline asm
	ld.global.u16 	%rs676, [%rd102+6];
	// begin inline asm
	{add.f16 %rs675,%rs676,%rs672;
}
	// end inline asm
	st.global.u16 	[%rd102+6], %rs675;
	ld.global.u16 	%rs680, [%rd100+8];
	// begin inline asm
	{mul.f16 %rs678,%rs72,%rs680;
}
	// end inline asm
	ld.global.u16 	%rs682, [%rd102+8];
	// begin inline asm
	{add.f16 %rs681,%rs682,%rs678;
}
	// end inline asm
	st.global.u16 	[%rd102+8], %rs681;
	ld.global.u16 	%rs686, [%rd100+10];
	// begin inline asm
	{mul.f16 %rs684,%rs72,%rs686;
}
	// end inline asm
	ld.global.u16 	%rs688, [%rd102+10];
	// begin inline asm
	{add.f16 %rs687,%rs688,%rs684;
}
	// end inline asm
	st.global.u16 	[%rd102+10], %rs687;
	ld.global.u16 	%rs692, [%rd100+12];
	// begin inline asm
	{mul.f16 %rs690,%rs72,%rs692;
}
	// end inline asm
	ld.global.u16 	%rs694, [%rd102+12];
	// begin inline asm
	{add.f16 %rs693,%rs694,%rs690;
}
	// end inline asm
	st.global.u16 	[%rd102+12], %rs693;
	ld.global.u16 	%rs698, [%rd100+14];
	// begin inline asm
	{mul.f16 %rs696,%rs72,%rs698;
}
	// end inline asm
	ld.global.u16 	%rs700, [%rd102+14];
	// begin inline asm
	{add.f16 %rs699,%rs700,%rs696;
}
	// end inline asm
	st.global.u16 	[%rd102+14], %rs699;
	add.s32 	%r156, %r156, 8;
$L__BB9_84:
	setp.eq.s32 	%p87, %r56, 0;
	@%p87 bra 	$L__BB9_91;
	setp.lt.u32 	%p88, %r57, 3;
	@%p88 bra 	$L__BB9_87;
	cvt.u64.u32 	%rd103, %r156;
	add.s64 	%rd104, %rd20, %rd103;
	shl.b64 	%rd105, %rd104, 1;
	add.s64 	%rd106, %rd1, %rd105;
	ld.global.u16 	%rs704, [%rd106];
	// begin inline asm
	{mul.f16 %rs702,%rs72,%rs704;
}
	// end inline asm
	mul.wide.u32 	%rd107, %r156, 2;
	add.s64 	%rd108, %rd13, %rd107;
	ld.global.u16 	%rs706, [%rd108];
	// begin inline asm
	{add.f16 %rs705,%rs706,%rs702;
}
	// end inline asm
	st.global.u16 	[%rd108], %rs705;
	ld.global.u16 	%rs710, [%rd106+2];
	// begin inline asm
	{mul.f16 %rs708,%rs72,%rs710;
}
	// end inline asm
	ld.global.u16 	%rs712, [%rd108+2];
	// begin inline asm
	{add.f16 %rs711,%rs712,%rs708;
}
	// end inline asm
	st.global.u16 	[%rd108+2], %rs711;
	ld.global.u16 	%rs716, [%rd106+4];
	// begin inline asm
	{mul.f16 %rs714,%rs72,%rs716;
}
	// end inline asm
	ld.global.u16 	%rs718, [%rd108+4];
	// begin inline asm
	{add.f16 %rs717,%rs718,%rs714;
}
	// end inline asm
	st.global.u16 	[%rd108+4], %rs717;
	ld.global.u16 	%rs722, [%rd106+6];
	// begin inline asm
	{mul.f16 %rs720,%rs72,%rs722;
}
	// end inline asm
	ld.global.u16 	%rs724, [%rd108+6];
	// begin inline asm
	{add.f16 %rs723,%rs724,%rs720;
}
	// end inline asm
	st.global.u16 	[%rd108+6], %rs723;
	add.s32 	%r156, %r156, 4;
$L__BB9_87:
	setp.eq.s32 	%p89, %r59, 0;
	@%p89 bra 	$L__BB9_91;
	setp.eq.s32 	%p90, %r59, 1;
	cvt.u64.u32 	%rd109, %r156;
	add.s64 	%rd110, %rd20, %rd109;
	shl.b64 	%rd111, %rd110, 1;
	add.s64 	%rd26, %rd1, %rd111;
	ld.global.u16 	%rs728, [%rd26];
	// begin inline asm
	{mul.f16 %rs726,%rs72,%rs728;
}
	// end inline asm
	mul.wide.u32 	%rd112, %r156, 2;
	add.s64 	%rd27, %rd13, %rd112;
	ld.global.u16 	%rs730, [%rd27];
	// begin inline asm
	{add.f16 %rs729,%rs730,%rs726;
}
	// end inline asm
	st.global.u16 	[%rd27], %rs729;
	@%p90 bra 	$L__BB9_91;
	setp.eq.s32 	%p91, %r59, 2;
	ld.global.u16 	%rs734, [%rd26+2];
	// begin inline asm
	{mul.f16 %rs732,%rs72,%rs734;
}
	// end inline asm
	ld.global.u16 	%rs736, [%rd27+2];
	// begin inline asm
	{add.f16 %rs735,%rs736,%rs732;
}
	// end inline asm
	st.global.u16 	[%rd27+2], %rs735;
	@%p91 bra 	$L__BB9_91;
	ld.global.u16 	%rs740, [%rd26+4];
	// begin inline asm
	{mul.f16 %rs738,%rs72,%rs740;
}
	// end inline asm
	ld.global.u16 	%rs742, [%rd27+4];
	// begin inline asm
	{add.f16 %rs741,%rs742,%rs738;
}
	// end inline asm
	st.global.u16 	[%rd27+4], %rs741;
$L__BB9_91:
	add.s32 	%r153, %r61, 1;
	setp.ne.s32 	%p92, %r61, %r71;
	@%p92 bra 	$L__BB9_78;
$L__BB9_92:
	ret;

}
	// .globl	_Z19residual_connectionP6__halfS0_i
.visible .entry _Z19residual_connectionP6__halfS0_i(
	.param .u64 .ptr .align 1 _Z19residual_connectionP6__halfS0_i_param_0,
	.param .u64 .ptr .align 1 _Z19residual_connectionP6__halfS0_i_param_1,
	.param .u32 _Z19residual_connectionP6__halfS0_i_param_2
)
{
	.reg .pred 	%p<10>;
	.reg .b16 	%rs<88>;
	.reg .b32 	%r<23>;
	.reg .b64 	%rd<28>;

	ld.param.u64 	%rd15, [_Z19residual_connectionP6__halfS0_i_param_0];
	ld.param.u64 	%rd16, [_Z19residual_connectionP6__halfS0_i_param_1];
	ld.param.u32 	%r16, [_Z19residual_connectionP6__halfS0_i_param_2];
	cvta.to.global.u64 	%rd1, %rd16;
	cvta.to.global.u64 	%rd2, %rd15;
	setp.lt.s32 	%p1, %r16, 1;
	@%p1 bra 	$L__BB10_13;
	and.b32  	%r1, %r16, 15;
	setp.lt.u32 	%p2, %r16, 16;
	mov.b32 	%r20, 0;
	@%p2 bra 	$L__BB10_4;
	and.b32  	%r20, %r16, 2147483632;
	neg.s32 	%r18, %r20;
	add.s64 	%rd25, %rd1, 16;
	add.s64 	%rd24, %rd2, 16;
$L__BB10_3:
	.pragma "nounroll";
	ld.global.u16 	%rs2, [%rd24+-16];
	ld.global.u16 	%rs3, [%rd25+-16];
	// begin inline asm
	{add.f16 %rs1,%rs2,%rs3;
}
	// end inline asm
	st.global.u16 	[%rd24+-16], %rs1;
	ld.global.u16 	%rs5, [%rd24+-14];
	ld.global.u16 	%rs6, [%rd25+-14];
	// begin inline asm
	{add.f16 %rs4,%rs5,%rs6;
}
	// end inline asm
	st.global.u16 	[%rd24+-14], %rs4;
	ld.global.u16 	%rs8, [%rd24+-12];
	ld.global.u16 	%rs9, [%rd25+-12];
	// begin inline asm
	{add.f16 %rs7,%rs8,%rs9;
}
	// end inline asm
	st.global.u16 	[%rd24+-12], %rs7;
	ld.global.u16 	%rs11, [%rd24+-10];
	ld.global.u16 	%rs12, [%rd25+-10];
	// begin inline asm
	{add.f16 %rs10,%rs11,%rs12;
}
	// end inline asm
	st.global.u16 	[%rd24+-10], %rs10;
	ld.global.u16 	%rs14, [%rd24+-8];
	ld.global.u16 	%rs15, [%rd25+-8];
	// begin inline asm
	{add.f16 %rs13,%rs14,%rs15;
}
	// end inline asm
	st.global.u16 	[%rd24+-8], %rs13;
	ld.global.u16 	%rs17, [%rd24+-6];
	ld.global.u16 	%rs18, [%rd25+-6];
	// begin inline asm
	{add.f16 %rs16,%rs17,%rs18;
}
	// end inline asm
	st.global.u16 	[%rd24+-6], %rs16;
	ld.global.u16 	%rs20, [%rd24+-4];
	ld.global.u16 	%rs21, [%rd25+-4];
	// begin inline asm
	{add.f16 %rs19,%rs20,%rs21;
}
	// end inline asm
	st.global.u16 	[%rd24+-4], %rs19;
	ld.global.u16 	%rs23, [%rd24+-2];
	ld.global.u16 	%rs24, [%rd25+-2];
	// begin inline asm
	{add.f16 %rs22,%rs23,%rs24;
}
	// end inline asm
	st.global.u16 	[%rd24+-2], %rs22;
	ld.global.u16 	%rs26, [%rd24];
	ld.global.u16 	%rs27, [%rd25];
	// begin inline asm
	{add.f16 %rs25,%rs26,%rs27;
}
	// end inline asm
	st.global.u16 	[%rd24], %rs25;
	ld.global.u16 	%rs29, [%rd24+2];
	ld.global.u16 	%rs30, [%rd25+2];
	// begin inline asm
	{add.f16 %rs28,%rs29,%rs30;
}
	// end inline asm
	st.global.u16 	[%rd24+2], %rs28;
	ld.global.u16 	%rs32, [%rd24+4];
	ld.global.u16 	%rs33, [%rd25+4];
	// begin inline asm
	{add.f16 %rs31,%rs32,%rs33;
}
	// end inline asm
	st.global.u16 	[%rd24+4], %rs31;
	ld.global.u16 	%rs35, [%rd24+6];
	ld.global.u16 	%rs36, [%rd25+6];
	// begin inline asm
	{add.f16 %rs34,%rs35,%rs36;
}
	// end inline asm
	st.global.u16 	[%rd24+6], %rs34;
	ld.global.u16 	%rs38, [%rd24+8];
	ld.global.u16 	%rs39, [%rd25+8];
	// begin inline asm
	{add.f16 %rs37,%rs38,%rs39;
}
	// end inline asm
	st.global.u16 	[%rd24+8], %rs37;
	ld.global.u16 	%rs41, [%rd24+10];
	ld.global.u16 	%rs42, [%rd25+10];
	// begin inline asm
	{add.f16 %rs40,%rs41,%rs42;
}
	// end inline asm
	st.global.u16 	[%rd24+10], %rs40;
	ld.global.u16 	%rs44, [%rd24+12];
	ld.global.u16 	%rs45, [%rd25+12];
	// begin inline asm
	{add.f16 %rs43,%rs44,%rs45;
}
	// end inline asm
	st.global.u16 	[%rd24+12], %rs43;
	ld.global.u16 	%rs47, [%rd24+14];
	ld.global.u16 	%rs48, [%rd25+14];
	// begin inline asm
	{add.f16 %rs46,%rs47,%rs48;
}
	// end inline asm
	st.global.u16 	[%rd24+14], %rs46;
	add.s32 	%r18, %r18, 16;
	add.s64 	%rd25, %rd25, 32;
	add.s64 	%rd24, %rd24, 32;
	setp.ne.s32 	%p3, %r18, 0;
	@%p3 bra 	$L__BB10_3;
$L__BB10_4:
	setp.eq.s32 	%p4, %r1, 0;
	@%p4 bra 	$L__BB10_13;
	and.b32  	%r7, %r16, 7;
	setp.lt.u32 	%p5, %r1, 8;
	@%p5 bra 	$L__BB10_7;
	mul.wide.u32 	%rd17, %r20, 2;
	add.s64 	%rd18, %rd1, %rd17;
	add.s64 	%rd19, %rd2, %rd17;
	ld.global.u16 	%rs50, [%rd19];
	ld.global.u16 	%rs51, [%rd18];
	// begin inline asm
	{add.f16 %rs49,%rs50,%rs51;
}
	// end inline asm
	st.global.u16 	[%rd19], %rs49;
	ld.global.u16 	%rs53, [%rd19+2];
	ld.global.u16 	%rs54, [%rd18+2];
	// begin inline asm
	{add.f16 %rs52,%rs53,%rs54;
}
	// end inline asm
	st.global.u16 	[%rd19+2], %rs52;
	ld.global.u16 	%rs56, [%rd19+4];
	ld.global.u16 	%rs57, [%rd18+4];
	// begin inline asm
	{add.f16 %rs55,%rs56,%rs57;
}
	// end inline asm
	st.global.u16 	[%rd19+4], %rs55;
	ld.global.u16 	%rs59, [%rd19+6];
	ld.global.u16 	%rs60, [%rd18+6];
	// begin inline asm
	{add.f16 %rs58,%rs59,%rs60;
}
	// end inline asm
	st.global.u16 	[%rd19+6], %rs58;
	ld.global.u16 	%rs62, [%rd19+8];
	ld.global.u16 	%rs63, [%rd18+8];
	// begin inline asm
	{add.f16 %rs61,%rs62,%rs63;
}
	// end inline asm
	st.global.u16 	[%rd19+8], %rs61;
	ld.global.u16 	%rs65, [%rd19+10];
	ld.global.u16 	%rs66, [%rd18+10];
	// begin inline asm
	{add.f16 %rs64,%rs65,%rs66;
}
	// end inline asm
	st.global.u16 	[%rd19+10], %rs64;
	ld.global.u16 	%rs68, [%rd19+12];
	ld.global.u16 	%rs69, [%rd18+12];
	// begin inline asm
	{add.f16 %rs67,%rs68,%rs69;
}
	// end inline asm
	st.global.u16 	[%rd19+12], %rs67;
	ld.global.u16 	%rs71, [%rd19+14];
	ld.global.u16 	%rs72, [%rd18+14];
	// begin inline asm
	{add.f16 %rs70,%rs71,%rs72;
}
	// end inline asm
	st.global.u16 	[%rd19+14], %rs70;
	add.s32 	%r20, %r20, 8;
$L__BB10_7:
	setp.eq.s32 	%p6, %r7, 0;
	@%p6 bra 	$L__BB10_13;
	and.b32  	%r10, %r16, 3;
	setp.lt.u32 	%p7, %r7, 4;
	@%p7 bra 	$L__BB10_10;
	mul.wide.u32 	%rd20, %r20, 2;
	add.s64 	%rd21, %rd1, %rd20;
	add.s64 	%rd22, %rd2, %rd20;
	ld.global.u16 	%rs74, [%rd22];
	ld.global.u16 	%rs75, [%rd21];
	// begin inline asm
	{add.f16 %rs73,%rs74,%rs75;
}
	// end inline asm
	st.global.u16 	[%rd22], %rs73;
	ld.global.u16 	%rs77, [%rd22+2];
	ld.global.u16 	%rs78, [%rd21+2];
	// begin inline asm
	{add.f16 %rs76,%rs77,%rs78;
}
	// end inline asm
	st.global.u16 	[%rd22+2], %rs76;
	ld.global.u16 	%rs80, [%rd22+4];
	ld.global.u16 	%rs81, [%rd21+4];
	// begin inline asm
	{add.f16 %rs79,%rs80,%rs81;
}
	// end inline asm
	st.global.u16 	[%rd22+4], %rs79;
	ld.global.u16 	%rs83, [%rd22+6];
	ld.global.u16 	%rs84, [%rd21+6];
	// begin inline asm
	{add.f16 %rs82,%rs83,%rs84;
}
	// end inline asm
	st.global.u16 	[%rd22+6], %rs82;
	add.s32 	%r20, %r20, 4;
$L__BB10_10:
	setp.eq.s32 	%p8, %r10, 0;
	@%p8 bra 	$L__BB10_13;
	mul.wide.u32 	%rd23, %r20, 2;
	add.s64 	%rd27, %rd2, %rd23;
	add.s64 	%rd26, %rd1, %rd23;
	neg.s32 	%r22, %r10;
$L__BB10_12:
	.pragma "nounroll";
	ld.global.u16 	%rs86, [%rd27];
	ld.global.u16 	%rs87, [%rd26];
	// begin inline asm
	{add.f16 %rs85,%rs86,%rs87;
}
	// end inline asm
	st.global.u16 	[%rd27], %rs85;
	add.s64 	%rd27, %rd27, 2;
	add.s64 	%rd26, %rd26, 2;
	add.s32 	%r22, %r22, 1;
	setp.ne.s32 	%p9, %r22, 0;
	@%p9 bra 	$L__BB10_12;
$L__BB10_13:
	ret;

}
	// .globl	_Z21residual_connectionV2P6__halfS0_i
.visible .entry _Z21residual_connectionV2P6__halfS0_i(
	.param .u64 .ptr .align 1 _Z21residual_connectionV2P6__halfS0_i_param_0,
	.param .u64 .ptr .align 1 _Z21residual_connectionV2P6__halfS0_i_param_1,
	.param .u32 _Z21residual_connectionV2P6__halfS0_i_param_2
)
{
	.reg .b16 	%rs<4>;
	.reg .b32 	%r<5>;
	.reg .b64 	%rd<8>;

	ld.param.u64 	%rd1, [_Z21residual_connectionV2P6__halfS0_i_param_0];
	ld.param.u64 	%rd2, [_Z21residual_connectionV2P6__halfS0_i_param_1];
	cvta.to.global.u64 	%rd3, %rd2;
	cvta.to.global.u64 	%rd4, %rd1;
	mov.u32 	%r1, %tid.x;
	mov.u32 	%r2, %ntid.x;
	mov.u32 	%r3, %ctaid.x;
	mad.lo.s32 	%r4, %r2, %r3, %r1;
	mul.wide.s32 	%rd5, %r4, 2;
	add.s64 	%rd6, %rd3, %rd5;
	add.s64 	%rd7, %rd4, %rd5;
	ld.global.u16 	%rs2, [%rd7];
	ld.global.u16 	%rs3, [%rd6];
	// begin inline asm
	{add.f16 %rs1,%rs2,%rs3;
}
	// end inline asm
	st.global.u16 	[%rd7], %rs1;
	ret;

}
	// .globl	_Z6swigluP6__halfS0_i
.visible .entry _Z6swigluP6__halfS0_i(
	.param .u64 .ptr .align 1 _Z6swigluP6__halfS0_i_param_0,
	.param .u64 .ptr .align 1 _Z6swigluP6__halfS0_i_param_1,
	.param .u32 _Z6swigluP6__halfS0_i_param_2
)
{
	.reg .pred 	%p<10>;
	.reg .b16 	%rs<151>;
	.reg .b32 	%r<49>;
	.reg .b32 	%f<189>;
	.reg .b64 	%rd<22>;

	ld.param.u64 	%rd9, [_Z6swigluP6__halfS0_i_param_0];
	ld.param.u64 	%rd10, [_Z6swigluP6__halfS0_i_param_1];
	ld.param.u32 	%r12, [_Z6swigluP6__halfS0_i_param_2];
	cvta.to.global.u64 	%rd1, %rd10;
	cvta.to.global.u64 	%rd2, %rd9;
	setp.lt.s32 	%p1, %r12, 1;
	@%p1 bra 	$L__BB12_12;
	and.b32  	%r1, %r12, 7;
	setp.lt.u32 	%p2, %r12, 8;
	mov.b32 	%r47, 0;
	@%p2 bra 	$L__BB12_4;
	and.b32  	%r47, %r12, 2147483640;
	neg.s32 	%r45, %r47;
	add.s64 	%rd21, %rd2, 8;
	add.s64 	%rd20, %rd1, 8;
$L__BB12_3:
	.pragma "nounroll";
	ld.global.u16 	%rs2, [%rd21+-8];
	// begin inline asm
	{neg.f16 %rs1,%rs2;
}
	// end inline asm
	// begin inline asm
	{  cvt.f32.f16 %f1, %rs1;}

	// end inline asm
	fma.rn.f32 	%f17, %f1, 0f3BBB989D, 0f3F000000;
	cvt.sat.f32.f32 	%f18, %f17;
	mov.f32 	%f19, 0f4B400001;
	mov.f32 	%f20, 0f437C0000;
	fma.rm.f32 	%f21, %f18, %f20, %f19;
	add.f32 	%f22, %f21, 0fCB40007F;
	neg.f32 	%f23, %f22;
	fma.rn.f32 	%f24, %f1, 0f3FB8AA3B, %f23;
	fma.rn.f32 	%f25, %f1, 0f32A57060, %f24;
	mov.b32 	%r14, %f21;
	shl.b32 	%r15, %r14, 23;
	mov.b32 	%f26, %r15;
	ex2.approx.ftz.f32 	%f27, %f25;
	fma.rn.f32 	%f28, %f27, %f26, 0f3F800000;
	rcp.rn.f32 	%f2, %f28;
	// begin inline asm
	{  cvt.rn.f16.f32 %rs4, %f2;}

	// end inline asm
	// begin inline asm
	{mul.f16 %rs5,%rs2,%rs4;
}
	// end inline asm
	ld.global.u16 	%rs10, [%rd20+-8];
	// begin inline asm
	{mul.f16 %rs8,%rs5,%rs10;
}
	// end inline asm
	st.global.u16 	[%rd21+-8], %rs8;
	ld.global.u16 	%rs16, [%rd21+-6];
	// begin inline asm
	{neg.f16 %rs11,%rs16;
}
	// end inline asm
	// begin inline asm
	{  cvt.f32.f16 %f3, %rs11;}

	// end inline asm
	fma.rn.f32 	%f29, %f3, 0f3BBB989D, 0f3F000000;
	cvt.sat.f32.f32 	%f30, %f29;
	fma.rm.f32 	%f31, %f30, %f20, %f19;
	add.f32 	%f32, %f31, 0fCB40007F;
	neg.f32 	%f33, %f32;
	fma.rn.f32 	%f34, %f3, 0f3FB8AA3B, %f33;
	fma.rn.f32 	%f35, %f3, 0f32A57060, %f34;
	mov.b32 	%r16, %f31;
	shl.b32 	%r17, %r16, 23;
	mov.b32 	%f36, %r17;
	ex2.approx.ftz.f32 	%f37, %f35;
	fma.rn.f32 	%f38, %f37, %f36, 0f3F800000;
	rcp.rn.f32 	%f4, %f38;
	// begin inline asm
	{  cvt.rn.f16.f32 %rs14, %f4;}

	// end inline asm
	// begin inline asm
	{mul.f16 %rs15,%rs16,%rs14;
}
	// end inline asm
	ld.global.u16 	%rs20, [%rd20+-6];
	// begin inline asm
	{mul.f16 %rs18,%rs15,%rs20;
}
	// end inline asm
	st.global.u16 	[%rd21+-6], %rs18;
	ld.global.u16 	%rs26, [%rd21+-4];
	// begin inline asm
	{neg.f16 %rs21,%rs26;
}
	// end inline asm
	// begin inline asm
	{  cvt.f32.f16 %f5, %rs21;}

	// end inline asm
	fma.rn.f32 	%f39, %f5, 0f3BBB989D, 0f3F000000;
	cvt.sat.f32.f32 	%f40, %f39;
	fma.rm.f32 	%f41, %f40, %f20, %f19;
	add.f32 	%f42, %f41, 0fCB40007F;
	neg.f32 	%f43, %f42;
	fma.rn.f32 	%f44, %f5, 0f3FB8AA3B, %f43;
	fma.rn.f32 	%f45, %f5, 0f32A57060, %f44;
	mov.b32 	%r18, %f41;
	shl.b32 	%r19, %r18, 23;
	mov.b32 	%f46, %r19;
	ex2.approx.ftz.f32 	%f47, %f45;
	fma.rn.f32 	%f48, %f47, %f46, 0f3F800000;
	rcp.rn.f32 	%f6, %f48;
	// begin inline asm
	{  cvt.rn.f16.f32 %rs24, %f6;}

	// end inline asm
	// begin inline asm
	{mul.f16 %rs25,%rs26,%rs24;
}
	// end inline asm
	ld.global.u16 	%rs30, [%rd20+-4];
	// begin inline asm
	{mul.f16 %rs28,%rs25,%rs30;
}
	// end inline asm
	st.global.u16 	[%rd21+-4], %rs28;
	ld.global.u16 	%rs36, [%rd21+-2];
	// begin inline asm
	{neg.f16 %rs31,%rs36;
}
	// end inline asm
	// begin inline asm
	{  cvt.f32.f16 %f7, %rs31;}

	// end inline asm
	fma.rn.f32 	%f49, %f7, 0f3BBB989D, 0f3F000000;
	cvt.sat.f32.f32 	%f50, %f49;
	fma.rm.f32 	%f51, %f50, %f20, %f19;
	add.f32 	%f52, %f51, 0fCB40007F;
	neg.f32 	%f53, %f52;
	fma.rn.f32 	%f54, %f7, 0f3FB8AA3B, %f53;
	fma.rn.f32 	%f55, %f7, 0f32A57060, %f54;
	mov.b32 	%r20, %f51;
	shl.b32 	%r21, %r20, 23;
	mov.b32 	%f56, %r21;
	ex2.approx.ftz.f32 	%f57, %f55;
	fma.rn.f32 	%f58, %f57, %f56, 0f3F800000;
	rcp.rn.f32 	%f8, %f58;
	// begin inline asm
	{  cvt.rn.f16.f32 %rs34, %f8;}

	// end inline asm
	// begin inline asm
	{mul.f16 %rs35,%rs36,%rs34;
}
	// end inline asm
	ld.global.u16 	%rs40, [%rd20+-2];
	// begin inline asm
	{mul.f16 %rs38,%rs35,%rs40;
}
	// end inline asm
	st.global.u16 	[%rd21+-2], %rs38;
	ld.global.u16 	%rs46, [%rd21];
	// begin inline asm
	{neg.f16 %rs41,%rs46;
}
	// end inline asm
	// begin inline asm
	{  cvt.f32.f16 %f9, %rs41;}

	// end inline asm
	fma.rn.f32 	%f59, %f9, 0f3BBB989D, 0f3F000000;
	cvt.sat.f32.f32 	%f60, %f59;
	fma.rm.f32 	%f61, %f60, %f20, %f19;
	add.f32 	%f62, %f61, 0fCB40007F;
	neg.f32 	%f63, %f62;
	fma.rn.f32 	%f64, %f9, 0f3FB8AA3B, %f63;
	fma.rn.f32 	%f65, %f9, 0f32A57060, %f64;
	mov.b32 	%r22, %f61;
	shl.b32 	%r23, %r22, 23;
	mov.b32 	%f66, %r23;
	ex2.approx.ftz.f32 	%f67, %f65;
	fma.rn.f32 	%f68, %f67, %f66, 0f3F800000;
	rcp.rn.f32 	%f10, %f68;
	// begin inline asm
	{  cvt.rn.f16.f32 %rs44, %f10;}

	// end inline asm
	// begin inline asm
	{mul.f16 %rs45,%rs46,%rs44;
}
	// end inline asm
	ld.global.u16 	%rs50, [%rd20];
	// begin inline asm
	{mul.f16 %rs48,%rs45,%rs50;
}
	// end inline asm
	st.global.u16 	[%rd21], %rs48;
	ld.global.u16 	%rs52, [%rd21+2];
	// begin inline asm
	{neg.f16 %rs51,%rs52;
}
	// end inline asm
	// begin inline asm
	{  cvt.f32.f16 %f11, %rs51;}

	// end inline asm
	fma.rn.f32 	%f69, %f11, 0f3BBB989D, 0f3F000000;
	cvt.sat.f32.f32 	%f70, %f69;
	fma.rm.f32 	%f71, %f70, %f20, %f19;
	add.f32 	%f72, %f71, 0fCB40007F;
	neg.f32 	%f73, %f72;
	fma.rn.f32 	%f74, %f11, 0f3FB8AA3B, %f73;
	fma.rn.f32 	%f75, %f11, 0f32A57060, %f74;
	mov.b32 	%r24, %f71;
	shl.b32 	%r25, %r24, 23;
	mov.b32 	%f76, %r25;
	ex2.approx.ftz.f32 	%f77, %f75;
	fma.rn.f32 	%f78, %f77, %f76, 0f3F800000;
	rcp.rn.f32 	%f12, %f78;
	// begin inline asm
	{  cvt.rn.f16.f32 %rs54, %f12;}

	// end inline asm
	// begin inline asm
	{mul.f16 %rs55,%rs52,%rs54;
}
	// end inline asm
	ld.global.u16 	%rs60, [%rd20+2];
	// begin inline asm
	{mul.f16 %rs58,%rs55,%rs60;
}
	// end inline asm
	st.global.u16 	[%rd21+2], %rs58;
	ld.global.u16 	%rs62, [%rd21+4];
	// begin inline asm
	{neg.f16 %rs61,%rs62;
}
	// end inline asm
	// begin inline asm
	{  cvt.f32.f16 %f13, %rs61;}

	// end inline asm
	fma.rn.f32 	%f79, %f13, 0f3BBB989D, 0f3F000000;
	cvt.sat.f32.f32 	%f80, %f79;
	fma.rm.f32 	%f81, %f80, %f20, %f19;
	add.f32 	%f82, %f81, 0fCB40007F;
	neg.f32 	%f83, %f82;
	fma.rn.f32 	%f84, %f13, 0f3FB8AA3B, %f83;
	fma.rn.f32 	%f85, %f13, 0f32A57060, %f84;
	mov.b32 	%r26, %f81;
	shl.b32 	%r27, %r26, 23;
	mov.b32 	%f86, %r27;
	ex2.approx.ftz.f32 	%f87, %f85;
	fma.rn.f32 	%f88, %f87, %f86, 0f3F800000;
	rcp.rn.f32 	%f14, %f88;
	// begin inline asm
	{  cvt.rn.f16.f32 %rs64, %f14;}

	// end inline asm
	// begin inline asm
	{mul.f16 %rs65,%rs62,%rs64;
}
	// end inline asm
	ld.global.u16 	%rs70, [%rd20+4];
	// begin inline asm
	{mul.f16 %rs68,%rs65,%rs70;
}
	// end inline asm
	st.global.u16 	[%rd21+4], %rs68;
	ld.global.u16 	%rs72, [%rd21+6];
	// begin inline asm
	{neg.f16 %rs71,%rs72;
}
	// end inline asm
	// begin inline asm
	{  cvt.f32.f16 %f15, %rs71;}

	// end inline asm
	fma.rn.f32 	%f89, %f15, 0f3BBB989D, 0f3F000000;
	cvt.sat.f32.f32 	%f90, %f89;
	fma.rm.f32 	%f91, %f90, %f20, %f19;
	add.f32 	%f92, %f91, 0fCB40007F;
	neg.f32 	%f93, %f92;
	fma.rn.f32 	%f94, %f15, 0f3FB8AA3B, %f93;
	fma.rn.f32 	%f95, %f15, 0f32A57060, %f94;
	mov.b32 	%r28, %f91;
	shl.b32 	%r29, %r28, 23;
	mov.b32 	%f96, %r29;
	ex2.approx.ftz.f32 	%f97, %f95;
	fma.rn.f32 	%f98, %f97, %f96, 0f3F800000;
	rcp.rn.f32 	%f16, %f98;
	// begin inline asm
	{  cvt.rn.f16.f32 %rs74, %f16;}

	// end inline asm
	// begin inline asm
	{mul.f16 %rs75,%rs72,%rs74;
}
	// end inline asm
	ld.global.u16 	%rs80, [%rd20+6];
	// begin inline asm
	{mul.f16 %rs78,%rs75,%rs80;
}
	// end inline asm
	st.global.u16 	[%rd21+6], %rs78;
	add.s32 	%r45, %r45, 8;
	add.s64 	%rd21, %rd21, 16;
	add.s64 	%rd20, %rd20, 16;
	setp.ne.s32 	%p3, %r45, 0;
	@%p3 bra 	$L__BB12_3;
$L__BB12_4:
	setp.eq.s32 	%p4, %r1, 0;
	@%p4 bra 	$L__BB12_12;
	and.b32  	%r7, %r12, 3;
	setp.lt.u32 	%p5, %r1, 4;
	@%p5 bra 	$L__BB12_7;
	mul.wide.u32 	%rd11, %r47, 2;
	add.s64 	%rd12, %rd2, %rd11;
	ld.global.u16 	%rs82, [%rd12];
	// begin inline asm
	{neg.f16 %rs81,%rs82;
}
	// end inline asm
	// begin inline asm
	{  cvt.f32.f16 %f99, %rs81;}

	// end inline asm
	fma.rn.f32 	%f107, %f99, 0f3BBB989D, 0f3F000000;
	cvt.sat.f32.f32 	%f108, %f107;
	mov.f32 	%f109, 0f4B400001;
	mov.f32 	%f110, 0f437C0000;
	fma.rm.f32 	%f111, %f108, %f110, %f109;
	add.f32 	%f112, %f111, 0fCB40007F;
	neg.f32 	%f113, %f112;
	fma.rn.f32 	%f114, %f99, 0f3FB8AA3B, %f113;
	fma.rn.f32 	%f115, %f99, 0f32A57060, %f114;
	mov.b32 	%r30, %f111;
	shl.b32 	%r31, %r30, 23;
	mov.b32 	%f116, %r31;
	ex2.approx.ftz.f32 	%f117, %f115;
	fma.rn.f32 	%f118, %f117, %f116, 0f3F800000;
	rcp.rn.f32 	%f100, %f118;
	// begin inline asm
	{  cvt.rn.f16.f32 %rs84, %f100;}

	// end inline asm
	// begin inline asm
	{mul.f16 %rs85,%rs82,%rs84;
}
	// end inline asm
	add.s64 	%rd13, %rd1, %rd11;
	ld.global.u16 	%rs90, [%rd13];
	// begin inline asm
	{mul.f16 %rs88,%rs85,%rs90;
}
	// end inline asm
	st.global.u16 	[%rd12], %rs88;
	ld.global.u16 	%rs96, [%rd12+2];
	// begin inline asm
	{neg.f16 %rs91,%rs96;
}
	// end inline asm
	// begin inline asm
	{  cvt.f32.f16 %f101, %rs91;}

	// end inline asm
	fma.rn.f32 	%f119, %f101, 0f3BBB989D, 0f3F000000;
	cvt.sat.f32.f32 	%f120, %f119;
	fma.rm.f32 	%f121, %f120, %f110, %f109;
	add.f32 	%f122, %f121, 0fCB40007F;
	neg.f32 	%f123, %f122;
	fma.rn.f32 	%f124, %f101, 0f3FB8AA3B, %f123;
	fma.rn.f32 	%f125, %f101, 0f32A57060, %f124;
	mov.b32 	%r32, %f121;
	shl.b32 	%r33, %r32, 23;
	mov.b32 	%f126, %r33;
	ex2.approx.ftz.f32 	%f127, %f125;
	fma.rn.f32 	%f128, %f127, %f126, 0f3F800000;
	rcp.rn.f32 	%f102, %f128;
	// begin inline asm
	{  cvt.rn.f16.f32 %rs94, %f102;}

	// end inline asm
	// begin inline asm
	{mul.f16 %rs95,%rs96,%rs94;
}
	// end inline asm
	ld.global.u16 	%rs100, [%rd13+2];
	// begin inline asm
	{mul.f16 %rs98,%rs95,%rs100;
}
	// end inline asm
	st.global.u16 	[%rd12+2], %rs98;
	ld.global.u16 	%rs106, [%rd12+4];
	// begin inline asm
	{neg.f16 %rs101,%rs106;
}
	// end inline asm
	// begin inline asm
	{  cvt.f32.f16 %f103, %rs101;}

	// end inline asm
	fma.rn.f32 	%f129, %f103, 0f3BBB989D, 0f3F000000;
	cvt.sat.f32.f32 	%f130, %f129;
	fma.rm.f32 	%f131, %f130, %f110, %f109;
	add.f32 	%f132, %f131, 0fCB40007F;
	neg.f32 	%f133, %f132;
	fma.rn.f32 	%f134, %f103, 0f3FB8AA3B, %f133;
	fma.rn.f32 	%f135, %f103, 0f32A57060, %f134;
	mov.b32 	%r34, %f131;
	shl.b32 	%r35, %r34, 23;
	mov.b32 	%f136, %r35;
	ex2.approx.ftz.f32 	%f137, %f135;
	fma.rn.f32 	%f138, %f137, %f136, 0f3F800000;
	rcp.rn.f32 	%f104, %f138;
	// begin inline asm
	{  cvt.rn.f16.f32 %rs104, %f104;}

	// end inline asm
	// begin inline asm
	{mul.f16 %rs105,%rs106,%rs104;
}
	// end inline asm
	ld.global.u16 	%rs110, [%rd13+4];
	// begin inline asm
	{mul.f16 %rs108,%rs105,%rs110;
}
	// end inline asm
	st.global.u16 	[%rd12+4], %rs108;
	ld.global.u16 	%rs116, [%rd12+6];
	// begin inline asm
	{neg.f16 %rs111,%rs116;
}
	// end inline asm
	// begin inline asm
	{  cvt.f32.f16 %f105, %rs111;}

	// end inline asm
	fma.rn.f32 	%f139, %f105, 0f3BBB989D, 0f3F000000;
	cvt.sat.f32.f32 	%f140, %f139;
	fma.rm.f32 	%f141, %f140, %f110, %f109;
	add.f32 	%f142, %f141, 0fCB40007F;
	neg.f32 	%f143, %f142;
	fma.rn.f32 	%f144, %f105, 0f3FB8AA3B, %f143;
	fma.rn.f32 	%f145, %f105, 0f32A57060, %f144;
	mov.b32 	%r36, %f141;
	shl.b32 	%r37, %r36, 23;
	mov.b32 	%f146, %r37;
	ex2.approx.ftz.f32 	%f147, %f145;
	fma.rn.f32 	%f148, %f147, %f146, 0f3F800000;
	rcp.rn.f32 	%f106, %f148;
	// begin inline asm
	{  cvt.rn.f16.f32 %rs114, %f106;}

	// end inline asm
	// begin inline asm
	{mul.f16 %rs115,%rs116,%rs114;
}
	// end inline asm
	ld.global.u16 	%rs120, [%rd13+6];
	// begin inline asm
	{mul.f16 %rs118,%rs115,%rs120;
}
	// end inline asm
	st.global.u16 	[%rd12+6], %rs118;
	add.s32 	%r47, %r47, 4;
$L__BB12_7:
	setp.eq.s32 	%p6, %r7, 0;
	@%p6 bra 	$L__BB12_12;
	setp.eq.s32 	%p7, %r7, 1;
	@%p7 bra 	$L__BB12_10;
	mul.wide.u32 	%rd14, %r47, 2;
	add.s64 	%rd15, %rd2, %rd14;
	ld.global.u16 	%rs122, [%rd15];
	// begin inline asm
	{neg.f16 %rs121,%rs122;
}
	// end inline asm
	// begin inline asm
	{  cvt.f32.f16 %f149, %rs121;}

	// end inline asm
	fma.rn.f32 	%f153, %f149, 0f3BBB989D, 0f3F000000;
	cvt.sat.f32.f32 	%f154, %f153;
	mov.f32 	%f155, 0f4B400001;
	mov.f32 	%f156, 0f437C0000;
	fma.rm.f32 	%f157, %f154, %f156, %f155;
	add.f32 	%f158, %f157, 0fCB40007F;
	neg.f32 	%f159, %f158;
	fma.rn.f32 	%f160, %f149, 0f3FB8AA3B, %f159;
	fma.rn.f32 	%f161, %f149, 0f32A57060, %f160;
	mov.b32 	%r38, %f157;
	shl.b32 	%r39, %r38, 23;
	mov.b32 	%f162, %r39;
	ex2.approx.ftz.f32 	%f163, %f161;
	fma.rn.f32 	%f164, %f163, %f162, 0f3F800000;
	rcp.rn.f32 	%f150, %f164;
	// begin inline asm
	{  cvt.rn.f16.f32 %rs124, %f150;}

	// end inline asm
	// begin inline asm
	{mul.f16 %rs125,%rs122,%rs124;
}
	// end inline asm
	add.s64 	%rd16, %rd1, %rd14;
	ld.global.u16 	%rs130, [%rd16];
	// begin inline asm
	{mul.f16 %rs128,%rs125,%rs130;
}
	// end inline asm
	st.global.u16 	[%rd15], %rs128;
	ld.global.u16 	%rs136, [%rd15+2];
	// begin inline asm
	{neg.f16 %rs131,%rs136;
}
	// end inline asm
	// begin inline asm
	{  cvt.f32.f16 %f151, %rs131;}

	// end inline asm
	fma.rn.f32 	%f165, %f151, 0f3BBB989D, 0f3F000000;
	cvt.sat.f32.f32 	%f166, %f165;
	fma.rm.f32 	%f167, %f166, %f156, %f155;
	add.f32 	%f168, %f167, 0fCB40007F;
	neg.f32 	%f169, %f168;
	fma.rn.f32 	%f170, %f151, 0f3FB8AA3B, %f169;
	fma.rn.f32 	%f171, %f151, 0f32A57060, %f170;
	mov.b32 	%r40, %f167;
	shl.b32 	%r41, %r40, 23;
	mov.b32 	%f172, %r41;
	ex2.approx.ftz.f32 	%f173, %f171;
	fma.rn.f32 	%f174, %f173, %f172, 0f3F800000;
	rcp.rn.f32 	%f152, %f174;
	// begin inline asm
	{  cvt.rn.f16.f32 %rs134, %f152;}

	// end inline asm
	// begin inline asm
	{mul.f16 %rs135,%rs136,%rs134;
}
	// end inline asm
	ld.global.u16 	%rs140, [%rd16+2];
	// begin inline asm
	{mul.f16 %rs138,%rs135,%rs140;
}
	// end inline asm
	st.global.u16 	[%rd15+2], %rs138;
	add.s32 	%r47, %r47, 2;
$L__BB12_10:
	and.b32  	%r42, %r12, 1;
	setp.eq.b32 	%p8, %r42, 1;
	not.pred 	%p9, %p8;
	@%p9 bra 	$L__BB12_12;
	mul.wide.u32 	%rd17, %r47, 2;
	add.s64 	%rd18, %rd2, %rd17;
	ld.global.u16 	%rs142, [%rd18];
	// begin inline asm
	{neg.f16 %rs141,%rs142;
}
	// end inline asm
	// begin inline asm
	{  cvt.f32.f16 %f175, %rs141;}

	// end inline asm
	fma.rn.f32 	%f177, %f175, 0f3BBB989D, 0f3F000000;
	cvt.sat.f32.f32 	%f178, %f177;
	mov.f32 	%f179, 0f4B400001;
	mov.f32 	%f180, 0f437C0000;
	fma.rm.f32 	%f181, %f178, %f180, %f179;
	add.f32 	%f182, %f181, 0fCB40007F;
	neg.f32 	%f183, %f182;
	fma.rn.f32 	%f184, %f175, 0f3FB8AA3B, %f183;
	fma.rn.f32 	%f185, %f175, 0f32A57060, %f184;
	mov.b32 	%r43, %f181;
	shl.b32 	%r44, %r43, 23;
	mov.b32 	%f186, %r44;
	ex2.approx.ftz.f32 	%f187, %f185;
	fma.rn.f32 	%f188, %f187, %f186, 0f3F800000;
	rcp.rn.f32 	%f176, %f188;
	// begin inline asm
	{  cvt.rn.f16.f32 %rs144, %f176;}

	// end inline asm
	// begin inline asm
	{mul.f16 %rs145,%rs142,%rs144;
}
	// end inline asm
	add.s64 	%rd19, %rd1, %rd17;
	ld.global.u16 	%rs150, [%rd19];
	// begin inline asm
	{mul.f16 %rs148,%rs145,%rs150;
}
	// end inline asm
	st.global.u16 	[%rd18], %rs148;
$L__BB12_12:
	ret;

}
	// .globl	_Z8swigluV2P6__halfS0_i
.visible .entry _Z8swigluV2P6__halfS0_i(
	.param .u64 .ptr .align 1 _Z8swigluV2P6__halfS0_i_param_0,
	.param .u64 .ptr .align 1 _Z8swigluV2P6__halfS0_i_param_1,
	.param .u32 _Z8swigluV2P6__halfS0_i_param_2
)
{
	.reg .b16 	%rs<11>;
	.reg .b32 	%r<7>;
	.reg .b32 	%f<15>;
	.reg .b64 	%rd<8>;

	ld.param.u64 	%rd1, [_Z8swigluV2P6__halfS0_i_param_0];
	ld.param.u64 	%rd2, [_Z8swigluV2P6__halfS0_i_param_1];
	cvta.to.global.u64 	%rd3, %rd2;
	cvta.to.global.u64 	%rd4, %rd1;
	mov.u32 	%r1, %tid.x;
	mov.u32 	%r2, %ntid.x;
	mov.u32 	%r3, %ctaid.x;
	mad.lo.s32 	%r4, %r2, %r3, %r1;
	mul.wide.s32 	%rd5, %r4, 2;
	add.s64 	%rd6, %rd4, %rd5;
	ld.global.u16 	%rs2, [%rd6];
	// begin inline asm
	{neg.f16 %rs1,%rs2;
}
	// end inline asm
	// begin inline asm
	{  cvt.f32.f16 %f1, %rs1;}

	// end inline asm
	fma.rn.f32 	%f3, %f1, 0f3BBB989D, 0f3F000000;
	cvt.sat.f32.f32 	%f4, %f3;
	mov.f32 	%f5, 0f4B400001;
	mov.f32 	%f6, 0f437C0000;
	fma.rm.f32 	%f7, %f4, %f6, %f5;
	add.f32 	%f8, %f7, 0fCB40007F;
	neg.f32 	%f9, %f8;
	fma.rn.f32 	%f10, %f1, 0f3FB8AA3B, %f9;
	fma.rn.f32 	%f11, %f1, 0f32A57060, %f10;
	mov.b32 	%r5, %f7;
	shl.b32 	%r6, %r5, 23;
	mov.b32 	%f12, %r6;
	ex2.approx.ftz.f32 	%f13, %f11;
	fma.rn.f32 	%f14, %f13, %f12, 0f3F800000;
	rcp.rn.f32 	%f2, %f14;
	// begin inline asm
	{  cvt.rn.f16.f32 %rs4, %f2;}

	// end inline asm
	// begin inline asm
	{mul.f16 %rs5,%rs2,%rs4;
}
	// end inline asm
	add.s64 	%rd7, %rd3, %rd5;
	ld.global.u16 	%rs10, [%rd7];
	// begin inline asm
	{mul.f16 %rs8,%rs5,%rs10;
}
	// end inline asm
	st.global.u16 	[%rd6], %rs8;
	ret;

}
	// .globl	_Z12print_vectorP6__halfi
.visible .entry _Z12print_vectorP6__halfi(
	.param .u64 .ptr .align 1 _Z12print_vectorP6__halfi_param_0,
	.param .u32 _Z12print_vectorP6__halfi_param_1
)
{
	.local .align 16 .b8 	__local_depot14[16];
	.reg .b64 	%SP;
	.reg .b64 	%SPL;
	.reg .pred 	%p<10>;
	.reg .b16 	%rs<30>;
	.reg .b32 	%r<111>;
	.reg .b32 	%f<30>;
	.reg .b64 	%rd<32>;
	.reg .b64 	%fd<30>;

	mov.u64 	%SPL, __local_depot14;
	cvta.local.u64 	%SP, %SPL;
	ld.param.u64 	%rd9, [_Z12print_vectorP6__halfi_param_0];
	ld.param.u32 	%r17, [_Z12print_vectorP6__halfi_param_1];
	cvta.to.global.u64 	%rd1, %rd9;
	add.u64 	%rd10, %SP, 0;
	add.u64 	%rd2, %SPL, 0;
	setp.lt.s32 	%p1, %r17, 1;
	@%p1 bra 	$L__BB14_13;
	and.b32  	%r1, %r17, 15;
	setp.lt.u32 	%p2, %r17, 16;
	mov.b32 	%r107, 0;
	@%p2 bra 	$L__BB14_4;
	and.b32  	%r107, %r17, 2147483632;
	add.s64 	%rd30, %rd1, 16;
	mov.b32 	%r105, 0;
	mov.u64 	%rd11, $str;
$L__BB14_3:
	.pragma "nounroll";
	ld.global.u16 	%rs1, [%rd30+-16];
	// begin inline asm
	{  cvt.f32.f16 %f1, %rs1;}

	// end inline asm
	cvt.f64.f32 	%fd1, %f1;
	st.local.u32 	[%rd2], %r105;
	st.local.f64 	[%rd2+8], %fd1;
	cvta.global.u64 	%rd12, %rd11;
	{ // callseq 0, 0
	.param .b64 param0;
	st.param.b64 	[param0], %rd12;
	.param .b64 param1;
	st.param.b64 	[param1], %rd10;
	.param .b32 retval0;
	call.uni (retval0), 
	vprintf, 
	(
	param0, 
	param1
	);
	ld.param.b32 	%r20, [retval0];
	} // callseq 0
	ld.global.u16 	%rs2, [%rd30+-14];
	// begin inline asm
	{  cvt.f32.f16 %f2, %rs2;}

	// end inline asm
	cvt.f64.f32 	%fd2, %f2;
	add.s32 	%r22, %r105, 1;
	st.local.u32 	[%rd2], %r22;
	st.local.f64 	[%rd2+8], %fd2;
	{ // callseq 1, 0
	.param .b64 param0;
	st.param.b64 	[param0], %rd12;
	.param .b64 param1;
	st.param.b64 	[param1], %rd10;
	.param .b32 retval0;
	call.uni (retval0), 
	vprintf, 
	(
	param0, 
	param1
	);
	ld.param.b32 	%r23, [retval0];
	} // callseq 1
	ld.global.u16 	%rs3, [%rd30+-12];
	// begin inline asm
	{  cvt.f32.f16 %f3, %rs3;}

	// end inline asm
	cvt.f64.f32 	%fd3, %f3;
	add.s32 	%r25, %r105, 2;
	st.local.u32 	[%rd2], %r25;
	st.local.f64 	[%rd2+8], %fd3;
	{ // callseq 2, 0
	.param .b64 param0;
	st.param.b64 	[param0], %rd12;
	.param .b64 param1;
	st.param.b64 	[param1], %rd10;
	.param .b32 retval0;
	call.uni (retval0), 
	vprintf, 
	(
	param0, 
	param1
	);
	ld.param.b32 	%r26, [retval0];
	} // callseq 2
	ld.global.u16 	%rs4, [%rd30+-10];
	// begin inline asm
	{  cvt.f32.f16 %f4, %rs4;}

	// end inline asm
	cvt.f64.f32 	%fd4, %f4;
	add.s32 	%r28, %r105, 3;
	st.local.u32 	[%rd2], %r28;
	st.local.f64 	[%rd2+8], %fd4;
	{ // callseq 3, 0
	.param .b64 param0;
	st.param.b64 	[param0], %rd12;
	.param .b64 param1;
	st.param.b64 	[param1], %rd10;
	.param .b32 retval0;
	call.uni (retval0), 
	vprintf, 
	(
	param0, 
	param1
	);
	ld.param.b32 	%r29, [retval0];
	} // callseq 3
	ld.global.u16 	%rs5, [%rd30+-8];
	// begin inline asm
	{  cvt.f32.f16 %f5, %rs5;}

	// end inline asm
	cvt.f64.f32 	%fd5, %f5;
	add.s32 	%r31, %r105, 4;
	st.local.u32 	[%rd2], %r31;
	st.local.f64 	[%rd2+8], %fd5;
	{ // callseq 4, 0
	.param .b64 param0;
	st.param.b64 	[param0], %rd12;
	.param .b64 param1;
	st.param.b64 	[param1], %rd10;
	.param .b32 retval0;
	call.uni (retval0), 
	vprintf, 
	(
	param0, 
	param1
	);
	ld.param.b32 	%r32, [retval0];
	} // callseq 4
	ld.global.u16 	%rs6, [%rd30+-6];
	// begin inline asm
	{  cvt.f32.f16 %f6, %rs6;}

	// end inline asm
	cvt.f64.f32 	%fd6, %f6;
	add.s32 	%r34, %r105, 5;
	st.local.u32 	[%rd2], %r34;
	st.local.f64 	[%rd2+8], %fd6;
	{ // callseq 5, 0
	.param .b64 param0;
	st.param.b64 	[param0], %rd12;
	.param .b64 param1;
	st.param.b64 	[param1], %rd10;
	.param .b32 retval0;
	call.uni (retval0), 
	vprintf, 
	(
	param0, 
	param1
	);
	ld.param.b32 	%r35, [retval0];
	} // callseq 5
	ld.global.u16 	%rs7, [%rd30+-4];
	// begin inline asm
	{  cvt.f32.f16 %f7, %rs7;}

	// end inline asm
	cvt.f64.f32 	%fd7, %f7;
	add.s32 	%r37, %r105, 6;
	st.local.u32 	[%rd2], %r37;
	st.local.f64 	[%rd2+8], %fd7;
	{ // callseq 6, 0
	.param .b64 param0;
	st.param.b64 	[param0], %rd12;
	.param .b64 param1;
	st.param.b64 	[param1], %rd10;
	.param .b32 retval0;
	call.uni (retval0), 
	vprintf, 
	(
	param0, 
	param1
	);
	ld.param.b32 	%r38, [retval0];
	} // callseq 6
	ld.global.u16 	%rs8, [%rd30+-2];
	// begin inline asm
	{  cvt.f32.f16 %f8, %rs8;}

	// end inline asm
	cvt.f64.f32 	%fd8, %f8;
	add.s32 	%r40, %r105, 7;
	st.local.u32 	[%rd2], %r40;
	st.local.f64 	[%rd2+8], %fd8;
	{ // callseq 7, 0
	.param .b64 param0;
	st.param.b64 	[param0], %rd12;
	.param .b64 param1;
	st.param.b64 	[param1], %rd10;
	.param .b32 retval0;
	call.uni (retval0), 
	vprintf, 
	(
	param0, 
	param1
	);
	ld.param.b32 	%r41, [retval0];
	} // callseq 7
	ld.global.u16 	%rs9, [%rd30];
	// begin inline asm
	{  cvt.f32.f16 %f9, %rs9;}

	// end inline asm
	cvt.f64.f32 	%fd9, %f9;
	add.s32 	%r43, %r105, 8;
	st.local.u32 	[%rd2], %r43;
	st.local.f64 	[%rd2+8], %fd9;
	{ // callseq 8, 0
	.param .b64 param0;
	st.param.b64 	[param0], %rd12;
	.param .b64 param1;
	st.param.b64 	[param1], %rd10;
	.param .b32 retval0;
	call.uni (retval0), 
	vprintf, 
	(
	param0, 
	param1
	);
	ld.param.b32 	%r44, [retval0];
	} // callseq 8
	ld.global.u16 	%rs10, [%rd30+2];
	// begin inline asm
	{  cvt.f32.f16 %f10, %rs10;}

	// end inline asm
	cvt.f64.f32 	%fd10, %f10;
	add.s32 	%r46, %r105, 9;
	st.local.u32 	[%rd2], %r46;
	st.local.f64 	[%rd2+8], %fd10;
	{ // callseq 9, 0
	.param .b64 param0;
	st.param.b64 	[param0], %rd12;
	.param .b64 param1;
	st.param.b64 	[param1], %rd10;
	.param .b32 retval0;
	call.uni (retval0), 
	vprintf, 
	(
	param0, 
	param1
	);
	ld.param.b32 	%r47, [retval0];
	} // callseq 9
	ld.global.u16 	%rs11, [%rd30+4];
	// begin inline asm
	{  cvt.f32.f16 %f11, %rs11;}

	// end inline asm
	cvt.f64.f32 	%fd11, %f11;
	add.s32 	%r49, %r105, 10;
	st.local.u32 	[%rd2], %r49;
	st.local.f64 	[%rd2+8], %fd11;
	{ // callseq 10, 0
	.param .b64 param0;
	st.param.b64 	[param0], %rd12;
	.param .b64 param1;
	st.param.b64 	[param1], %rd10;
	.param .b32 retval0;
	call.uni (retval0), 
	vprintf, 
	(
	param0, 
	param1
	);
	ld.param.b32 	%r50, [retval0];
	} // callseq 10
	ld.global.u16 	%rs12, [%rd30+6];
	// begin inline asm
	{  cvt.f32.f16 %f12, %rs12;}

	// end inline asm
	cvt.f64.f32 	%fd12, %f12;
	add.s32 	%r52, %r105, 11;
	st.local.u32 	[%rd2], %r52;
	st.local.f64 	[%rd2+8], %fd12;
	{ // callseq 11, 0
	.param .b64 param0;
	st.param.b64 	[param0], %rd12;
	.param .b64 param1;
	st.param.b64 	[param1], %rd10;
	.param .b32 retval0;
	call.uni (retval0), 
	vprintf, 
	(
	param0, 
	param1
	);
	ld.param.b32 	%r53, [retval0];
	} // callseq 11
	ld.global.u16 	%rs13, [%rd30+8];
	// begin inline asm
	{  cvt.f32.f16 %f13, %rs13;}

	// end inline asm
	cvt.f64.f32 	%fd13, %f13;
	add.s32 	%r55, %r105, 12;
	st.local.u32 	[%rd2], %r55;
	st.local.f64 	[%rd2+8], %fd13;
	{ // callseq 12, 0
	.param .b64 param0;
	st.param.b64 	[param0], %rd12;
	.param .b64 param1;
	st.param.b64 	[param1], %rd10;
	.param .b32 retval0;
	call.uni (retval0), 
	vprintf, 
	(
	param0, 
	param1
	);
	ld.param.b32 	%r56, [retval0];
	} // callseq 12
	ld.global.u16 	%rs14, [%rd30+10];
	// begin inline asm
	{  cvt.f32.f16 %f14, %rs14;}

	// end inline asm
	cvt.f64.f32 	%fd14, %f14;
	add.s32 	%r58, %r105, 13;
	st.local.u32 	[%rd2], %r58;
	st.local.f64 	[%rd2+8], %fd14;
	{ // callseq 13, 0
	.param .b64 param0;
	st.param.b64 	[param0], %rd12;
	.param .b64 param1;
	st.param.b64 	[param1], %rd10;
	.param .b32 retval0;
	call.uni (retval0), 
	vprintf, 
	(
	param0, 
	param1
	);
	ld.param.b32 	%r59, [retval0];
	} // callseq 13
	ld.global.u16 	%rs15, [%rd30+12];
	// begin inline asm
	{  cvt.f32.f16 %f15, %rs15;}

	// end inline asm
	cvt.f64.f32 	%fd15, %f15;
	add.s32 	%r61, %r105, 14;
	st.local.u32 	[%rd2], %r61;
	st.local.f64 	[%rd2+8], %fd15;
	{ // callseq 14, 0
	.param .b64 param0;
	st.param.b64 	[param0], %rd12;
	.param .b64 param1;
	st.param.b64 	[param1], %rd10;
	.param .b32 retval0;
	call.uni (retval0), 
	vprintf, 
	(
	param0, 
	param1
	);
	ld.param.b32 	%r62, [retval0];
	} // callseq 14
	ld.global.u16 	%rs16, [%rd30+14];
	// begin inline asm
	{  cvt.f32.f16 %f16, %rs16;}

	// end inline asm
	cvt.f64.f32 	%fd16, %f16;
	add.s32 	%r64, %r105, 15;
	st.local.u32 	[%rd2], %r64;
	st.local.f64 	[%rd2+8], %fd16;
	{ // callseq 15, 0
	.param .b64 param0;
	st.param.b64 	[param0], %rd12;
	.param .b64 param1;
	st.param.b64 	[param1], %rd10;
	.param .b32 retval0;
	call.uni (retval0), 
	vprintf, 
	(
	param0, 
	param1
	);
	ld.param.b32 	%r65, [retval0];
	} // callseq 15
	add.s64 	%rd30, %rd30, 32;
	add.s32 	%r105, %r105, 16;
	setp.ne.s32 	%p3, %r105, %r107;
	@%p3 bra 	$L__BB14_3;
$L__BB14_4:
	setp.eq.s32 	%p4, %r1, 0;
	@%p4 bra 	$L__BB14_13;
	and.b32  	%r6, %r17, 7;
	setp.lt.u32 	%p5, %r1, 8;
	@%p5 bra 	$L__BB14_7;
	mul.wide.u32 	%rd14, %r107, 2;
	add.s64 	%rd15, %rd1, %rd14;
	ld.global.u16 	%rs17, [%rd15];
	// begin inline asm
	{  cvt.f32.f16 %f17, %rs17;}

	// end inline asm
	cvt.f64.f32 	%fd17, %f17;
	st.local.u32 	[%rd2], %r107;
	st.local.f64 	[%rd2+8], %fd17;
	mov.u64 	%rd16, $str;
	cvta.global.u64 	%rd17, %rd16;
	{ // callseq 16, 0
	.param .b64 param0;
	st.param.b64 	[param0], %rd17;
	.param .b64 param1;
	st.param.b64 	[param1], %rd10;
	.param .b32 retval0;
	call.uni (retval0), 
	vprintf, 
	(
	param0, 
	param1
	);
	ld.param.b32 	%r67, [retval0];
	} // callseq 16
	add.s32 	%r69, %r107, 1;
	ld.global.u16 	%rs18, [%rd15+2];
	// begin inline asm
	{  cvt.f32.f16 %f18, %rs18;}

	// end inline asm
	cvt.f64.f32 	%fd18, %f18;
	st.local.u32 	[%rd2], %r69;
	st.local.f64 	[%rd2+8], %fd18;
	{ // callseq 17, 0
	.param .b64 param0;
	st.param.b64 	[param0], %rd17;
	.param .b64 param1;
	st.param.b64 	[param1], %rd10;
	.param .b32 retval0;
	call.uni (retval0), 
	vprintf, 
	(
	param0, 
	param1
	);
	ld.param.b32 	%r70, [retval0];
	} // callseq 17
	add.s32 	%r72, %r107, 2;
	ld.global.u16 	%rs19, [%rd15+4];
	// begin inline asm
	{  cvt.f32.f16 %f19, %rs19;}

	// end inline asm
	cvt.f64.f32 	%fd19, %f19;
	st.local.u32 	[%rd2], %r72;
	st.local.f64 	[%rd2+8], %fd19;
	{ // callseq 18, 0
	.param .b64 param0;
	st.param.b64 	[param0], %rd17;
	.param .b64 param1;
	st.param.b64 	[param1], %rd10;
	.param .b32 retval0;
	call.uni (retval0), 
	vprintf, 
	(
	param0, 
	param1
	);
	ld.param.b32 	%r73, [retval0];
	} // callseq 18
	add.s32 	%r75, %r107, 3;
	ld.global.u16 	%rs20, [%rd15+6];
	// begin inline asm
	{  cvt.f32.f16 %f20, %rs20;}

	// end inline asm
	cvt.f64.f32 	%fd20, %f20;
	st.local.u32 	[%rd2], %r75;
	st.local.f64 	[%rd2+8], %fd20;
	{ // callseq 19, 0
	.param .b64 param0;
	st.param.b64 	[param0], %rd17;
	.param .b64 param1;
	st.param.b64 	[param1], %rd10;
	.param .b32 retval0;
	call.uni (retval0), 
	vprintf, 
	(
	param0, 
	param1
	);
	ld.param.b32 	%r76, [retval0];
	} // callseq 19
	add.s32 	%r78, %r107, 4;
	ld.global.u16 	%rs21, [%rd15+8];
	// begin inline asm
	{  cvt.f32.f16 %f21, %rs21;}

	// end inline asm
	cvt.f64.f32 	%fd21, %f21;
	st.local.u32 	[%rd2], %r78;
	st.local.f64 	[%rd2+8], %fd21;
	{ // callseq 20, 0
	.param .b64 param0;
	st.param.b64 	[param0], %rd17;
	.param .b64 param1;
	st.param.b64 	[param1], %rd10;
	.param .b32 retval0;
	call.uni (retval0), 
	vprintf, 
	(
	param0, 
	param1
	);
	ld.param.b32 	%r79, [retval0];
	} // callseq 20
	add.s32 	%r81, %r107, 5;
	ld.global.u16 	%rs22, [%rd15+10];
	// begin inline asm
	{  cvt.f32.f16 %f22, %rs22;}

	// end inline asm
	cvt.f64.f32 	%fd22, %f22;
	st.local.u32 	[%rd2], %r81;
	st.local.f64 	[%rd2+8], %fd22;
	{ // callseq 21, 0
	.param .b64 param0;
	st.param.b64 	[param0], %rd17;
	.param .b64 param1;
	st.param.b64 	[param1], %rd10;
	.param .b32 retval0;
	call.uni (retval0), 
	vprintf, 
	(
	param0, 
	param1
	);
	ld.param.b32 	%r82, [retval0];
	} // callseq 21
	add.s32 	%r84, %r107, 6;
	ld.global.u16 	%rs23, [%rd15+12];
	// begin inline asm
	{  cvt.f32.f16 %f23, %rs23;}

	// end inline asm
	cvt.f64.f32 	%fd23, %f23;
	st.local.u32 	[%rd2], %r84;
	st.local.f64 	[%rd2+8], %fd23;
	{ // callseq 22, 0
	.param .b64 param0;
	st.param.b64 	[param0], %rd17;
	.param .b64 param1;
	st.param.b64 	[param1], %rd10;
	.param .b32 retval0;
	call.uni (retval0), 
	vprintf, 
	(
	param0, 
	param1
	);
	ld.param.b32 	%r85, [retval0];
	} // callseq 22
	add.s32 	%r87, %r107, 7;
	ld.global.u16 	%rs24, [%rd15+14];
	// begin inline asm
	{  cvt.f32.f16 %f24, %rs24;}

	// end inline asm
	cvt.f64.f32 	%fd24, %f24;
	st.local.u32 	[%rd2], %r87;
	st.local.f64 	[%rd2+8], %fd24;
	{ // callseq 23, 0
	.param .b64 param0;
	st.param.b64 	[param0], %rd17;
	.param .b64 param1;
	st.param.b64 	[param1], %rd10;
	.param .b32 retval0;
	call.uni (retval0), 
	vprintf, 
	(
	param0, 
	param1
	);
	ld.param.b32 	%r88, [retval0];
	} // callseq 23
	add.s32 	%r107, %r107, 8;
$L__BB14_7:
	setp.eq.s32 	%p6, %r6, 0;
	@%p6 bra 	$L__BB14_13;
	and.b32  	%r9, %r17, 3;
	setp.lt.u32 	%p7, %r6, 4;
	@%p7 bra 	$L__BB14_10;
	mul.wide.u32 	%rd19, %r107, 2;
	add.s64 	%rd20, %rd1, %rd19;
	ld.global.u16 	%rs25, [%rd20];
	// begin inline asm
	{  cvt.f32.f16 %f25, %rs25;}

	// end inline asm
	cvt.f64.f32 	%fd25, %f25;
	st.local.u32 	[%rd2], %r107;
	st.local.f64 	[%rd2+8], %fd25;
	mov.u64 	%rd21, $str;
	cvta.global.u64 	%rd22, %rd21;
	{ // callseq 24, 0
	.param .b64 param0;
	st.param.b64 	[param0], %rd22;
	.param .b64 param1;
	st.param.b64 	[param1], %rd10;
	.param .b32 retval0;
	call.uni (retval0), 
	vprintf, 
	(
	param0, 
	param1
	);
	ld.param.b32 	%r90, [retval0];
	} // callseq 24
	add.s32 	%r92, %r107, 1;
	ld.global.u16 	%rs26, [%rd20+2];
	// begin inline asm
	{  cvt.f32.f16 %f26, %rs26;}

	// end inline asm
	cvt.f64.f32 	%fd26, %f26;
	st.local.u32 	[%rd2], %r92;
	st.local.f64 	[%rd2+8], %fd26;
	{ // callseq 25, 0
	.param .b64 param0;
	st.param.b64 	[param0], %rd22;
	.param .b64 param1;
	st.param.b64 	[param1], %rd10;
	.param .b32 retval0;
	call.uni (retval0), 
	vprintf, 
	(
	param0, 
	param1
	);
	ld.param.b32 	%r93, [retval0];
	} // callseq 25
	add.s32 	%r95, %r107, 2;
	ld.global.u16 	%rs27, [%rd20+4];
	// begin inline asm
	{  cvt.f32.f16 %f27, %rs27;}

	// end inline asm
	cvt.f64.f32 	%fd27, %f27;
	st.local.u32 	[%rd2], %r95;
	st.local.f64 	[%rd2+8], %fd27;
	{ // callseq 26, 0
	.param .b64 param0;
	st.param.b64 	[param0], %rd22;
	.param .b64 param1;
	st.param.b64 	[param1], %rd10;
	.param .b32 retval0;
	call.uni (retval0), 
	vprintf, 
	(
	param0, 
	param1
	);
	ld.param.b32 	%r96, [retval0];
	} // callseq 26
	add.s32 	%r98, %r107, 3;
	ld.global.u16 	%rs28, [%rd20+6];
	// begin inline asm
	{  cvt.f32.f16 %f28, %rs28;}

	// end inline asm
	cvt.f64.f32 	%fd28, %f28;
	st.local.u32 	[%rd2], %r98;
	st.local.f64 	[%rd2+8], %fd28;
	{ // callseq 27, 0
	.param .b64 param0;
	st.param.b64 	[param0], %rd22;
	.param .b64 param1;
	st.param.b64 	[param1], %rd10;
	.param .b32 retval0;
	call.uni (retval0), 
	vprintf, 
	(
	param0, 
	param1
	);
	ld.param.b32 	%r99, [retval0];
	} // callseq 27
	add.s32 	%r107, %r107, 4;
$L__BB14_10:
	setp.eq.s32 	%p8, %r9, 0;
	@%p8 bra 	$L__BB14_13;
	mul.wide.u32 	%rd24, %r107, 2;
	add.s64 	%rd31, %rd1, %rd24;
	neg.s32 	%r109, %r9;
	mov.u64 	%rd25, $str;
$L__BB14_12:
	.pragma "nounroll";
	ld.global.u16 	%rs29, [%rd31];
	// begin inline asm
	{  cvt.f32.f16 %f29, %rs29;}

	// end inline asm
	cvt.f64.f32 	%fd29, %f29;
	st.local.u32 	[%rd2], %r107;
	st.local.f64 	[%rd2+8], %fd29;
	cvta.global.u64 	%rd26, %rd25;
	{ // callseq 28, 0
	.param .b64 param0;
	st.param.b64 	[param0], %rd26;
	.param .b64 param1;
	st.param.b64 	[param1], %rd10;
	.param .b32 retval0;
	call.uni (retval0), 
	vprintf, 
	(
	param0, 
	param1
	);
	ld.param.b32 	%r101, [retval0];
	} // callseq 28
	add.s32 	%r107, %r107, 1;
	add.s64 	%rd31, %rd31, 2;
	add.s32 	%r109, %r109, 1;
	setp.ne.s32 	%p9, %r109, 0;
	@%p9 bra 	$L__BB14_12;
$L__BB14_13:
	mov.u64 	%rd28, $str$1;
	cvta.global.u64 	%rd29, %rd28;
	{ // callseq 29, 0
	.param .b64 param0;
	st.param.b64 	[param0], %rd29;
	.param .b64 param1;
	st.param.b64 	[param1], 0;
	.param .b32 retval0;
	call.uni (retval0), 
	vprintf, 
	(
	param0, 
	param1
	);
	ld.param.b32 	%r103, [retval0];
	} // callseq 29
	ret;

}
	// .globl	_Z16print_vector_intPii
.visible .entry _Z16print_vector_intPii(
	.param .u64 .ptr .align 1 _Z16print_vector_intPii_param_0,
	.param .u32 _Z16print_vector_intPii_param_1
)
{
	.local .align 8 .b8 	__local_depot15[8];
	.reg .b64 	%SP;
	.reg .b64 	%SPL;
	.reg .pred 	%p<10>;
	.reg .b32 	%r<140>;
	.reg .b64 	%rd<32>;

	mov.u64 	%SPL, __local_depot15;
	cvta.local.u64 	%SP, %SPL;
	ld.param.u64 	%rd9, [_Z16print_vector_intPii_param_0];
	ld.param.u32 	%r17, [_Z16print_vector_intPii_param_1];
	cvta.to.global.u64 	%rd1, %rd9;
	add.u64 	%rd10, %SP, 0;
	add.u64 	%rd2, %SPL, 0;
	setp.lt.s32 	%p1, %r17, 1;
	@%p1 bra 	$L__BB15_13;
	and.b32  	%r1, %r17, 15;
	setp.lt.u32 	%p2, %r17, 16;
	mov.b32 	%r136, 0;
	@%p2 bra 	$L__BB15_4;
	and.b32  	%r136, %r17, 2147483632;
	add.s64 	%rd30, %rd1, 32;
	mov.b32 	%r134, 0;
	mov.u64 	%rd11, $str$2;
$L__BB15_3:
	.pragma "nounroll";
	ld.global.u32 	%r20, [%rd30+-32];
	st.local.v2.u32 	[%rd2], {%r134, %r20};
	cvta.global.u64 	%rd12, %rd11;
	{ // callseq 30, 0
	.param .b64 param0;
	st.param.b64 	[param0], %rd12;
	.param .b64 param1;
	st.param.b64 	[param1], %rd10;
	.param .b32 retval0;
	call.uni (retval0), 
	vprintf, 
	(
	param0, 
	param1
	);
	ld.param.b32 	%r21, [retval0];
	} // callseq 30
	ld.global.u32 	%r23, [%rd30+-28];
	add.s32 	%r24, %r134, 1;
	st.local.v2.u32 	[%rd2], {%r24, %r23};
	{ // callseq 31, 0
	.param .b64 param0;
	st.param.b64 	[param0], %rd12;
	.param .b64 param1;
	st.param.b64 	[param1], %rd10;
	.param .b32 retval0;
	call.uni (retval0), 
	vprintf, 
	(
	param0, 
	param1
	);
	ld.param.b32 	%r25, [retval0];
	} // callseq 31
	ld.global.u32 	%r27, [%rd30+-24];
	add.s32 	%r28, %r134, 2;
	st.local.v2.u32 	[%rd2], {%r28, %r27};
	{ // callseq 32, 0
	.param .b64 param0;
	st.param.b64 	[param0], %rd12;
	.param .b64 param1;
	st.param.b64 	[param1], %rd10;
	.param .b32 retval0;
	call.uni (retval0), 
	vprintf, 
	(
	param0, 
	param1
	);
	ld.param.b32 	%r29, [retval0];
	} // callseq 32
	ld.global.u32 	%r31, [%rd30+-20];
	add.s32 	%r32, %r134, 3;
	st.local.v2.u32 	[%rd2], {%r32, %r31};
	{ // callseq 33, 0
	.param .b64 param0;
	st.param.b64 	[param0], %rd12;
	.param .b64 param1;
	st.param.b64 	[param1], %rd10;
	.param .b32 retval0;
	call.uni (retval0), 
	vprintf, 
	(
	param0, 
	param1
	);
	ld.param.b32 	%r33, [retval0];
	} // callseq 33
	ld.global.u32 	%r35, [%rd30+-16];
	add.s32 	%r36, %r134, 4;
	st.local.v2.u32 	[%rd2], {%r36, %r35};
	{ // callseq 34, 0
	.param .b64 param0;
	st.param.b64 	[param0], %rd12;
	.param .b64 param1;
	st.param.b64 	[param1], %rd10;
	.param .b32 retval0;
	call.uni (retval0), 
	vprintf, 
	(
	param0, 
	param1
	);
	ld.param.b32 	%r37, [retval0];
	} // callseq 34
	ld.global.u32 	%r39, [%rd30+-12];
	add.s32 	%r40, %r134, 5;
	st.local.v2.u32 	[%rd2], {%r40, %r39};
	{ // callseq 35, 0
	.param .b64 param0;
	st.param.b64 	[param0], %rd12;
	.param .b64 param1;
	st.param.b64 	[param1], %rd10;
	.param .b32 retval0;
	call.uni (retval0), 
	vprintf, 
	(
	param0, 
	param1
	);
	ld.param.b32 	%r41, [retval0];
	} // callseq 35
	ld.global.u32 	%r43, [%rd30+-8];
	add.s32 	%r44, %r134, 6;
	st.local.v2.u32 	[%rd2], {%r44, %r43};
	{ // callseq 36, 0
	.param .b64 param0;
	st.param.b64 	[param0], %rd12;
	.param .b64 param1;
	st.param.b64 	[param1], %rd10;
	.param .b32 retval0;
	call.uni (retval0), 
	vprintf, 
	(
	param0, 
	param1
	);
	ld.param.b32 	%r45, [retval0];
	} // callseq 36
	ld.global.u32 	%r47, [%rd30+-4];
	add.s32 	%r48, %r134, 7;
	st.local.v2.u32 	[%rd2], {%r48, %r47};
	{ // callseq 37, 0
	.param .b64 param0;
	st.param.b64 	[param0], %rd12;
	.param .b64 param1;
	st.param.b64 	[param1], %rd10;
	.param .b32 retval0;
	call.uni (retval0), 
	vprintf, 
	(
	param0, 
	param1
	);
	ld.param.b32 	%r49, [retval0];
	} // callseq 37
	ld.global.u32 	%r51, [%rd30];
	add.s32 	%r52, %r134, 8;
	st.local.v2.u32 	[%rd2], {%r52, %r51};
	{ // callseq 38, 0
	.param .b64 param0;
	st.param.b64 	[param0], %rd12;
	.param .b64 param1;
	st.param.b64 	[param1], %rd10;
	.param .b32 retval0;
	call.uni (retval0), 
	vprintf, 
	(
	param0, 
	param1
	);
	ld.param.b32 	%r53, [retval0];
	} // callseq 38
	ld.global.u32 	%r55, [%rd30+4];
	add.s32 	%r56, %r134, 9;
	st.local.v2.u32 	[%rd2], {%r56, %r55};
	{ // callseq 39, 0
	.param .b64 param0;
	st.param.b64 	[param0], %rd12;
	.param .b64 param1;
	st.param.b64 	[param1], %rd10;
	.param .b32 retval0;
	call.uni (retval0), 
	vprintf, 
	(
	param0, 
	param1
	);
	ld.param.b32 	%r57, [retval0];
	} // callseq 39
	ld.global.u32 	%r59, [%rd30+8];
	add.s32 	%r60, %r134, 10;
	st.local.v2.u32 	[%rd2], {%r60, %r59};
	{ // callseq 40, 0
	.param .b64 param0;
	st.param.b64 	[param0], %rd12;
	.param .b64 param1;
	st.param.b64 	[param1], %rd10;
	.param .b32 retval0;
	call.uni (retval0), 
	vprintf, 
	(
	param0, 
	param1
	);
	ld.param.b32 	%r61, [retval0];
	} // callseq 40
	ld.global.u32 	%r63, [%rd30+12];
	add.s32 	%r64, %r134, 11;
	st.local.v2.u32 	[%rd2], {%r64, %r63};
	{ // callseq 41, 0
	.param .b64 param0;
	st.param.b64 	[param0], %rd12;
	.param .b64 param1;
	st.param.b64 	[param1], %rd10;
	.param .b32 retval0;
	call.uni (retval0), 
	vprintf, 
	(
	param0, 
	param1
	);
	ld.param.b32 	%r65, [retval0];
	} // callseq 41
	ld.global.u32 	%r67, [%rd30+16];
	add.s32 	%r68, %r134, 12;
	st.local.v2.u32 	[%rd2], {%r68, %r67};
	{ // callseq 42, 0
	.param .b64 param0;
	st.param.b64 	[param0], %rd12;
	.param .b64 param1;
	st.param.b64 	[param1], %rd10;
	.param .b32 retval0;
	call.uni (retval0), 
	vprintf, 
	(
	param0, 
	param1
	);
	ld.param.b32 	%r69, [retval0];
	} // callseq 42
	ld.global.u32 	%r71, [%rd30+20];
	add.s32 	%r72, %r134, 13;
	st.local.v2.u32 	[%rd2], {%r72, %r71};
	{ // callseq 43, 0
	.param .b64 param0;
	st.param.b64 	[param0], %rd12;
	.param .b64 param1;
	st.param.b64 	[param1], %rd10;
	.param .b32 retval0;
	call.uni (retval0), 
	vprintf, 
	(
	param0, 
	param1
	);
	ld.param.b32 	%r73, [retval0];
	} // callseq 43
	ld.global.u32 	%r75, [%rd30+24];
	add.s32 	%r76, %r134, 14;
	st.local.v2.u32 	[%rd2], {%r76, %r75};
	{ // callseq 44, 0
	.param .b64 param0;
	st.param.b64 	[param0], %rd12;
	.param .b64 param1;
	st.param.b64 	[param1], %rd10;
	.param .b32 retval0;
	call.uni (retval0), 
	vprintf, 
	(
	param0, 
	param1
	);
	ld.param.b32 	%r77, [retval0];
	} // callseq 44
	ld.global.u32 	%r79, [%rd30+28];
	add.s32 	%r80, %r134, 15;
	st.local.v2.u32 	[%rd2], {%r80, %r79};
	{ // callseq 45, 0
	.param .b64 param0;
	st.param.b64 	[param0], %rd12;
	.param .b64 param1;
	st.param.b64 	[param1], %rd10;
	.param .b32 retval0;
	call.uni (retval0), 
	vprintf, 
	(
	param0, 
	param1
	);
	ld.param.b32 	%r81, [retval0];
	} // callseq 45
	add.s64 	%rd30, %rd30, 64;
	add.s32 	%r134, %r134, 16;
	setp.ne.s32 	%p3, %r134, %r136;
	@%p3 bra 	$L__BB15_3;
$L__BB15_4:
	setp.eq.s32 	%p4, %r1, 0;
	@%p4 bra 	$L__BB15_13;
	and.b32  	%r6, %r17, 7;
	setp.lt.u32 	%p5, %r1, 8;
	@%p5 bra 	$L__BB15_7;
	mul.wide.u32 	%rd14, %r136, 4;
	add.s64 	%rd15, %rd1, %rd14;
	ld.global.u32 	%r83, [%rd15];
	st.local.v2.u32 	[%rd2], {%r136, %r83};
	mov.u64 	%rd16, $str$2;
	cvta.global.u64 	%rd17, %rd16;
	add.u64 	%rd18, %SP, 0;
	{ // callseq 46, 0
	.param .b64 param0;
	st.param.b64 	[param0], %rd17;
	.param .b64 param1;
	st.param.b64 	[param1], %rd18;
	.param .b32 retval0;
	call.uni (retval0), 
	vprintf, 
	(
	param0, 
	param1
	);
	ld.param.b32 	%r84, [retval0];
	} // callseq 46
	add.s32 	%r86, %r136, 1;
	ld.global.u32 	%r87, [%rd15+4];
	st.local.v2.u32 	[%rd2], {%r86, %r87};
	{ // callseq 47, 0
	.param .b64 param0;
	st.param.b64 	[param0], %rd17;
	.param .b64 param1;
	st.param.b64 	[param1], %rd18;
	.param .b32 retval0;
	call.uni (retval0), 
	vprintf, 
	(
	param0, 
	param1
	);
	ld.param.b32 	%r88, [retval0];
	} // callseq 47
	add.s32 	%r90, %r136, 2;
	ld.global.u32 	%r91, [%rd15+8];
	st.local.v2.u32 	[%rd2], {%r90, %r91};
	{ // callseq 48, 0
	.param .b64 param0;
	st.param.b64 	[param0], %rd17;
	.param .b64 param1;
	st.param.b64 	[param1], %rd18;
	.param .b32 retval0;
	call.uni (retval0), 
	vprintf, 
	(
	param0, 
	param1
	);
	ld.param.b32 	%r92, [retval0];
	} // callseq 48
	add.s32 	%r94, %r136, 3;
	ld.global.u32 	%r95, [%rd15+12];
	st.local.v2.u32 	[%rd2], {%r94, %r95};
	{ // callseq 49, 0
	.param .b64 param0;
	st.param.b64 	[param0], %rd17;
	.param .b64 param1;
	st.param.b64 	[param1], %rd18;
	.param .b32 retval0;
	call.uni (retval0), 
	vprintf, 
	(
	param0, 
	param1
	);
	ld.param.b32 	%r96, [retval0];
	} // callseq 49
	add.s32 	%r98, %r136, 4;
	ld.global.u32 	%r99, [%rd15+16];
	st.local.v2.u32 	[%rd2], {%r98, %r99};
	{ // callseq 50, 0
	.param .b64 param0;
	st.param.b64 	[param0], %rd17;
	.param .b64 param1;
	st.param.b64 	[param1], %rd18;
	.param .b32 retval0;
	call.uni (retval0), 
	vprintf, 
	(
	param0, 
	param1
	);
	ld.param.b32 	%r100, [retval0];
	} // callseq 50
	add.s32 	%r102, %r136, 5;
	ld.global.u32 	%r103, [%rd15+20];
	st.local.v2.u32 	[%rd2], {%r102, %r103};
	{ // callseq 51, 0
	.param .b64 param0;
	st.param.b64 	[param0], %rd17;
	.param .b64 param1;
	st.param.b64 	[param1], %rd18;
	.param .b32 retval0;
	call.uni (retval0), 
	vprintf, 
	(
	param0, 
	param1
	);
	ld.param.b32 	%r104, [retval0];
	} // callseq 51
	add.s32 	%r106, %r136, 6;
	ld.global.u32 	%r107, [%rd15+24];
	st.local.v2.u32 	[%rd2], {%r106, %r107};
	{ // callseq 52, 0
	.param .b64 param0;
	st.param.b64 	[param0], %rd17;
	.param .b64 param1;
	st.param.b64 	[param1], %rd18;
	.param .b32 retval0;
	call.uni (retval0), 
	vprintf, 
	(
	param0, 
	param1
	);
	ld.param.b32 	%r108, [retval0];
	} // callseq 52
	add.s32 	%r110, %r136, 7;
	ld.global.u32 	%r111, [%rd15+28];
	st.local.v2.u32 	[%rd2], {%r110, %r111};
	{ // callseq 53, 0
	.param .b64 param0;
	st.param.b64 	[param0], %rd17;
	.param .b64 param1;
	st.param.b64 	[param1], %rd18;
	.param .b32 retval0;
	call.uni (retval0), 
	vprintf, 
	(
	param0, 
	param1
	);
	ld.param.b32 	%r112, [retval0];
	} // callseq 53
	add.s32 	%r136, %r136, 8;
$L__BB15_7:
	setp.eq.s32 	%p6, %r6, 0;
	@%p6 bra 	$L__BB15_13;
	and.b32  	%r9, %r17, 3;
	setp.lt.u32 	%p7, %r6, 4;
	@%p7 bra 	$L__BB15_10;
	mul.wide.u32 	%rd19, %r136, 4;
	add.s64 	%rd20, %rd1, %rd19;
	ld.global.u32 	%r114, [%rd20];
	st.local.v2.u32 	[%rd2], {%r136, %r114};
	mov.u64 	%rd21, $str$2;
	cvta.global.u64 	%rd22, %rd21;
	add.u64 	%rd23, %SP, 0;
	{ // callseq 54, 0
	.param .b64 param0;
	st.param.b64 	[param0], %rd22;
	.param .b64 param1;
	st.param.b64 	[param1], %rd23;
	.param .b32 retval0;
	call.uni (retval0), 
	vprintf, 
	(
	param0, 
	param1
	);
	ld.param.b32 	%r115, [retval0];
	} // callseq 54
	add.s32 	%r117, %r136, 1;
	ld.global.u32 	%r118, [%rd20+4];
	st.local.v2.u32 	[%rd2], {%r117, %r118};
	{ // callseq 55, 0
	.param .b64 param0;
	st.param.b64 	[param0], %rd22;
	.param .b64 param1;
	st.param.b64 	[param1], %rd23;
	.param .b32 retval0;
	call.uni (retval0), 
	vprintf, 
	(
	param0, 
	param1
	);
	ld.param.b32 	%r119, [retval0];
	} // callseq 55
	add.s32 	%r121, %r136, 2;
	ld.global.u32 	%r122, [%rd20+8];
	st.local.v2.u32 	[%rd2], {%r121, %r122};
	{ // callseq 56, 0
	.param .b64 param0;
	st.param.b64 	[param0], %rd22;
	.param .b64 param1;
	st.param.b64 	[param1], %rd23;
	.param .b32 retval0;
	call.uni (retval0), 
	vprintf, 
	(
	param0, 
	param1
	);
	ld.param.b32 	%r123, [retval0];
	} // callseq 56
	add.s32 	%r125, %r136, 3;
	ld.global.u32 	%r126, [%rd20+12];
	st.local.v2.u32 	[%rd2], {%r125, %r126};
	{ // callseq 57, 0
	.param .b64 param0;
	st.param.b64 	[param0], %rd22;
	.param .b64 param1;
	st.param.b64 	[param1], %rd23;
	.param .b32 retval0;
	call.uni (retval0), 
	vprintf, 
	(
	param0, 
	param1
	);
	ld.param.b32 	%r127, [retval0];
	} // callseq 57
	add.s32 	%r136, %r136, 4;
$L__BB15_10:
	setp.eq.s32 	%p8, %r9, 0;
	@%p8 bra 	$L__BB15_13;
	mul.wide.u32 	%rd24, %r136, 4;
	add.s64 	%rd31, %rd1, %rd24;
	neg.s32 	%r138, %r9;
	mov.u64 	%rd25, $str$2;
	add.u64 	%rd27, %SP, 0;
$L__BB15_12:
	.pragma "nounroll";
	ld.global.u32 	%r129, [%rd31];
	st.local.v2.u32 	[%rd2], {%r136, %r129};
	cvta.global.u64 	%rd26, %rd25;
	{ // callseq 58, 0
	.param .b64 param0;
	st.param.b64 	[param0], %rd26;
	.param .b64 param1;
	st.param.b64 	[param1], %rd27;
	.param .b32 retval0;
	call.uni (retval0), 
	vprintf, 
	(
	param0, 
	param1
	);
	ld.param.b32 	%r130, [retval0];
	} // callseq 58
	add.s32 	%r136, %r136, 1;
	add.s64 	%rd31, %rd31, 4;
	add.s32 	%r138, %r138, 1;
	setp.ne.s32 	%p9, %r138, 0;
	@%p9 bra 	$L__BB15_12;
$L__BB15_13:
	mov.u64 	%rd28, $str$1;
	cvta.global.u64 	%rd29, %rd28;
	{ // callseq 59, 0
	.param .b64 param0;
	st.param.b64 	[param0], %rd29;
	.param .b64 param1;
	st.param.b64 	[param1], 0;
	.param .b32 retval0;
	call.uni (retval0), 
	vprintf, 
	(
	param0, 
	param1
	);
	ld.param.b32 	%r132, [retval0];
	} // callseq 59
	ret;

}
	// .globl	_Z15get_content_rowP6__halfS0_Pii
.visible .entry _Z15get_content_rowP6__halfS0_Pii(
	.param .u64 .ptr .align 1 _Z15get_content_rowP6__halfS0_Pii_param_0,
	.param .u64 .ptr .align 1 _Z15get_content_rowP6__halfS0_Pii_param_1,
	.param .u64 .ptr .align 1 _Z15get_content_rowP6__halfS0_Pii_param_2,
	.param .u32 _Z15get_content_rowP6__halfS0_Pii_param_3
)
{
	.reg .pred 	%p<10>;
	.reg .b16 	%rs<30>;
	.reg .b32 	%r<82>;
	.reg .b64 	%rd<147>;

	ld.param.u64 	%rd16, [_Z15get_content_rowP6__halfS0_Pii_param_0];
	ld.param.u64 	%rd17, [_Z15get_content_rowP6__halfS0_Pii_param_1];
	ld.param.u64 	%rd18, [_Z15get_content_rowP6__halfS0_Pii_param_2];
	ld.param.u32 	%r16, [_Z15get_content_rowP6__halfS0_Pii_param_3];
	cvta.to.global.u64 	%rd1, %rd16;
	cvta.to.global.u64 	%rd2, %rd17;
	cvta.to.global.u64 	%rd3, %rd18;
	setp.lt.s32 	%p1, %r16, 1;
	@%p1 bra 	$L__BB16_13;
	add.s32 	%r18, %r16, -1;
	and.b32  	%r1, %r16, 15;
	setp.lt.u32 	%p2, %r18, 15;
	mov.b32 	%r79, 0;
	@%p2 bra 	$L__BB16_4;
	and.b32  	%r79, %r16, 2147483632;
	neg.s32 	%r77, %r79;
	add.s64 	%rd4, %rd2, 30;
	add.s64 	%rd143, %rd1, 16;
	mov.b64 	%rd144, 0;
$L__BB16_3:
	.pragma "nounroll";
	ld.global.u32 	%r19, [%rd3];
	mul.lo.s32 	%r20, %r19, %r16;
	cvt.s64.s32 	%rd20, %r20;
	add.s64 	%rd21, %rd144, %rd20;
	shl.b64 	%rd22, %rd21, 1;
	add.s64 	%rd23, %rd4, %rd22;
	ld.global.u16 	%rs1, [%rd23+-30];
	st.global.u16 	[%rd143+-16], %rs1;
	ld.global.u32 	%r21, [%rd3];
	mul.lo.s32 	%r22, %r21, %r16;
	cvt.s64.s32 	%rd24, %r22;
	add.s64 	%rd25, %rd144, %rd24;
	shl.b64 	%rd26, %rd25, 1;
	add.s64 	%rd27, %rd4, %rd26;
	ld.global.u16 	%rs2, [%rd27+-28];
	st.global.u16 	[%rd143+-14], %rs2;
	ld.global.u32 	%r23, [%rd3];
	mul.lo.s32 	%r24, %r23, %r16;
	cvt.s64.s32 	%rd28, %r24;
	add.s64 	%rd29, %rd144, %rd28;
	shl.b64 	%rd30, %rd29, 1;
	add.s64 	%rd31, %rd4, %rd30;
	ld.global.u16 	%rs3, [%rd31+-26];
	st.global.u16 	[%rd143+-12], %rs3;
	ld.global.u32 	%r25, [%rd3];
	mul.lo.s32 	%r26, %r25, %r16;
	cvt.s64.s32 	%rd32, %r26;
	add.s64 	%rd33, %rd144, %rd32;
	shl.b64 	%rd34, %rd33, 1;
	add.s64 	%rd35, %rd4, %rd34;
	ld.global.u16 	%rs4, [%rd35+-24];
	st.global.u16 	[%rd143+-10], %rs4;
	ld.global.u32 	%r27, [%rd3];
	mul.lo.s32 	%r28, %r27, %r16;
	cvt.s64.s32 	%rd36, %r28;
	add.s64 	%rd37, %rd144, %rd36;
	shl.b64 	%rd38, %rd37, 1;
	add.s64 	%rd39, %rd4, %rd38;
	ld.global.u16 	%rs5, [%rd39+-22];
	st.global.u16 	[%rd143+-8], %rs5;
	ld.global.u32 	%r29, [%rd3];
	mul.lo.s32 	%r30, %r29, %r16;
	cvt.s64.s32 	%rd40, %r30;
	add.s64 	%rd41, %rd144, %rd40;
	shl.b64 	%rd42, %rd41, 1;
	add.s64 	%rd43, %rd4, %rd42;
	ld.global.u16 	%rs6, [%rd43+-20];
	st.global.u16 	[%rd143+-6], %rs6;
	ld.global.u32 	%r31, [%rd3];
	mul.lo.s32 	%r32, %r31, %r16;
	cvt.s64.s32 	%rd44, %r32;
	add.s64 	%rd45, %rd144, %rd44;
	shl.b64 	%rd46, %rd45, 1;
	add.s64 	%rd47, %rd4, %rd46;
	ld.global.u16 	%rs7, [%rd47+-18];
	st.global.u16 	[%rd143+-4], %rs7;
	ld.global.u32 	%r33, [%rd3];
	mul.lo.s32 	%r34, %r33, %r16;
	cvt.s64.s32 	%rd48, %r34;
	add.s64 	%rd49, %rd144, %rd48;
	shl.b64 	%rd50, %rd49, 1;
	add.s64 	%rd51, %rd4, %rd50;
	ld.global.u16 	%rs8, [%rd51+-16];
	st.global.u16 	[%rd143+-2], %rs8;
	ld.global.u32 	%r35, [%rd3];
	mul.lo.s32 	%r36, %r35, %r16;
	cvt.s64.s32 	%rd52, %r36;
	add.s64 	%rd53, %rd144, %rd52;
	shl.b64 	%rd54, %rd53, 1;
	add.s64 	%rd55, %rd4, %rd54;
	ld.global.u16 	%rs9, [%rd55+-14];
	st.global.u16 	[%rd143], %rs9;
	ld.global.u32 	%r37, [%rd3];
	mul.lo.s32 	%r38, %r37, %r16;
	cvt.s64.s32 	%rd56, %r38;
	add.s64 	%rd57, %rd144, %rd56;
	shl.b64 	%rd58, %rd57, 1;
	add.s64 	%rd59, %rd4, %rd58;
	ld.global.u16 	%rs10, [%rd59+-12];
	st.global.u16 	[%rd143+2], %rs10;
	ld.global.u32 	%r39, [%rd3];
	mul.lo.s32 	%r40, %r39, %r16;
	cvt.s64.s32 	%rd60, %r40;
	add.s64 	%rd61, %rd144, %rd60;
	shl.b64 	%rd62, %rd61, 1;
	add.s64 	%rd63, %rd4, %rd62;
	ld.global.u16 	%rs11, [%rd63+-10];
	st.global.u16 	[%rd143+4], %rs11;
	ld.global.u32 	%r41, [%rd3];
	mul.lo.s32 	%r42, %r41, %r16;
	cvt.s64.s32 	%rd64, %r42;
	add.s64 	%rd65, %rd144, %rd64;
	shl.b64 	%rd66, %rd65, 1;
	add.s64 	%rd67, %rd4, %rd66;
	ld.global.u16 	%rs12, [%rd67+-8];
	st.global.u16 	[%rd143+6], %rs12;
	ld.global.u32 	%r43, [%rd3];
	mul.lo.s32 	%r44, %r43, %r16;
	cvt.s64.s32 	%rd68, %r44;
	add.s64 	%rd69, %rd144, %rd68;
	shl.b64 	%rd70, %rd69, 1;
	add.s64 	%rd71, %rd4, %rd70;
	ld.global.u16 	%rs13, [%rd71+-6];
	st.global.u16 	[%rd143+8], %rs13;
	ld.global.u32 	%r45, [%rd3];
	mul.lo.s32 	%r46, %r45, %r16;
	cvt.s64.s32 	%rd72, %r46;
	add.s64 	%rd73, %rd144, %rd72;
	shl.b64 	%rd74, %rd73, 1;
	add.s64 	%rd75, %rd4, %rd74;
	ld.global.u16 	%rs14, [%rd75+-4];
	st.global.u16 	[%rd143+10], %rs14;
	ld.global.u32 	%r47, [%rd3];
	mul.lo.s32 	%r48, %r47, %r16;
	cvt.s64.s32 	%rd76, %r48;
	add.s64 	%rd77, %rd144, %rd76;
	shl.b64 	%rd78, %rd77, 1;
	add.s64 	%rd79, %rd4, %rd78;
	ld.global.u16 	%rs15, [%rd79+-2];
	st.global.u16 	[%rd143+12], %rs15;
	ld.global.u32 	%r49, [%rd3];
	mul.lo.s32 	%r50, %r49, %r16;
	cvt.s64.s32 	%rd80, %r50;
	add.s64 	%rd81, %rd144, %rd80;
	shl.b64 	%rd82, %rd81, 1;
	add.s64 	%rd83, %rd4, %rd82;
	ld.global.u16 	%rs16, [%rd83];
	st.global.u16 	[%rd143+14], %rs16;
	add.s32 	%r77, %r77, 16;
	add.s64 	%rd144, %rd144, 16;
	add.s64 	%rd143, %rd143, 32;
	setp.ne.s32 	%p3, %r77, 0;
	@%p3 bra 	$L__BB16_3;
$L__BB16_4:
	setp.eq.s32 	%p4, %r1, 0;
	@%p4 bra 	$L__BB16_13;
	and.b32  	%r7, %r16, 7;
	setp.lt.u32 	%p5, %r1, 8;
	@%p5 bra 	$L__BB16_7;
	cvt.u64.u32 	%rd84, %r79;
	mul.wide.u32 	%rd85, %r79, 2;
	add.s64 	%rd86, %rd1, %rd85;
	ld.global.u32 	%r51, [%rd3];
	mul.lo.s32 	%r52, %r51, %r16;
	cvt.s64.s32 	%rd87, %r52;
	add.s64 	%rd88, %rd87, %rd84;
	shl.b64 	%rd89, %rd88, 1;
	add.s64 	%rd90, %rd2, %rd89;
	ld.global.u16 	%rs17, [%rd90];
	st.global.u16 	[%rd86], %rs17;
	ld.global.u32 	%r53, [%rd3];
	mul.lo.s32 	%r54, %r53, %r16;
	cvt.s64.s32 	%rd91, %r54;
	add.s64 	%rd92, %rd91, %rd84;
	shl.b64 	%rd93, %rd92, 1;
	add.s64 	%rd94, %rd2, %rd93;
	ld.global.u16 	%rs18, [%rd94+2];
	st.global.u16 	[%rd86+2], %rs18;
	ld.global.u32 	%r55, [%rd3];
	mul.lo.s32 	%r56, %r55, %r16;
	cvt.s64.s32 	%rd95, %r56;
	add.s64 	%rd96, %rd95, %rd84;
	shl.b64 	%rd97, %rd96, 1;
	add.s64 	%rd98, %rd2, %rd97;
	ld.global.u16 	%rs19, [%rd98+4];
	st.global.u16 	[%rd86+4], %rs19;
	ld.global.u32 	%r57, [%rd3];
	mul.lo.s32 	%r58, %r57, %r16;
	cvt.s64.s32 	%rd99, %r58;
	add.s64 	%rd100, %rd99, %rd84;
	shl.b64 	%rd101, %rd100, 1;
	add.s64 	%rd102, %rd2, %rd101;
	ld.global.u16 	%rs20, [%rd102+6];
	st.global.u16 	[%rd86+6], %rs20;
	ld.global.u32 	%r59, [%rd3];
	mul.lo.s32 	%r60, %r59, %r16;
	cvt.s64.s32 	%rd103, %r60;
	add.s64 	%rd104, %rd103, %rd84;
	shl.b64 	%rd105, %rd104, 1;
	add.s64 	%rd106, %rd2, %rd105;
	ld.global.u16 	%rs21, [%rd106+8];
	st.global.u16 	[%rd86+8], %rs21;
	ld.global.u32 	%r61, [%rd3];
	mul.lo.s32 	%r62, %r61, %r16;
	cvt.s64.s32 	%rd107, %r62;
	add.s64 	%rd108, %rd107, %rd84;
	shl.b64 	%rd109, %rd108, 1;
	add.s64 	%rd110, %rd2, %rd109;
	ld.global.u16 	%rs22, [%rd110+10];
	st.global.u16 	[%rd86+10], %rs22;
	ld.global.u32 	%r63, [%rd3];
	mul.lo.s32 	%r64, %r63, %r16;
	cvt.s64.s32 	%rd111, %r64;
	add.s64 	%rd112, %rd111, %rd84;
	shl.b64 	%rd113, %rd112, 1;
	add.s64 	%rd114, %rd2, %rd113;
	ld.global.u16 	%rs23, [%rd114+12];
	st.global.u16 	[%rd86+12], %rs23;
	ld.global.u32 	%r65, [%rd3];
	mul.lo.s32 	%r66, %r65, %r16;
	cvt.s64.s32 	%rd115, %r66;
	add.s64 	%rd116, %rd115, %rd84;
	shl.b64 	%rd117, %rd116, 1;
	add.s64 	%rd118, %rd2, %rd117;
	ld.global.u16 	%rs24, [%rd118+14];
	st.global.u16 	[%rd86+14], %rs24;
	add.s32 	%r79, %r79, 8;
$L__BB16_7:
	setp.eq.s32 	%p6, %r7, 0;
	@%p6 bra 	$L__BB16_13;
	and.b32  	%r10, %r16, 3;
	setp.lt.u32 	%p7, %r7, 4;
	@%p7 bra 	$L__BB16_10;
	cvt.u64.u32 	%rd119, %r79;
	mul.wide.u32 	%rd120, %r79, 2;
	add.s64 	%rd121, %rd1, %rd120;
	ld.global.u32 	%r67, [%rd3];
	mul.lo.s32 	%r68, %r67, %r16;
	cvt.s64.s32 	%rd122, %r68;
	add.s64 	%rd123, %rd122, %rd119;
	shl.b64 	%rd124, %rd123, 1;
	add.s64 	%rd125, %rd2, %rd124;
	ld.global.u16 	%rs25, [%rd125];
	st.global.u16 	[%rd121], %rs25;
	ld.global.u32 	%r69, [%rd3];
	mul.lo.s32 	%r70, %r69, %r16;
	cvt.s64.s32 	%rd126, %r70;
	add.s64 	%rd127, %rd126, %rd119;
	shl.b64 	%rd128, %rd127, 1;
	add.s64 	%rd129, %rd2, %rd128;
	ld.global.u16 	%rs26, [%rd129+2];
	st.global.u16 	[%rd121+2], %rs26;
	ld.global.u32 	%r71, [%rd3];
	mul.lo.s32 	%r72, %r71, %r16;
	cvt.s64.s32 	%rd130, %r72;
	add.s64 	%rd131, %rd130, %rd119;
	shl.b64 	%rd132, %rd131, 1;
	add.s64 	%rd133, %rd2, %rd132;
	ld.global.u16 	%rs27, [%rd133+4];
	st.global.u16 	[%rd121+4], %rs27;
	ld.global.u32 	%r73, [%rd3];
	mul.lo.s32 	%r74, %r73, %r16;
	cvt.s64.s32 	%rd134, %r74;
	add.s64 	%rd135, %rd134, %rd119;
	shl.b64 	%rd136, %rd135, 1;
	add.s64 	%rd137, %rd2, %rd136;
	ld.global.u16 	%rs28, [%rd137+6];
	st.global.u16 	[%rd121+6], %rs28;
	add.s32 	%r79, %r79, 4;
$L__BB16_10:
	setp.eq.s32 	%p8, %r10, 0;
	@%p8 bra 	$L__BB16_13;
	cvt.u64.u32 	%rd146, %r79;
	mul.wide.u32 	%rd138, %r79, 2;
	add.s64 	%rd145, %rd1, %rd138;
	neg.s32 	%r81, %r10;
$L__BB16_12:
	.pragma "nounroll";
	ld.global.u32 	%r75, [%rd3];
	mul.lo.s32 	%r76, %r75, %r16;
	cvt.s64.s32 	%rd139, %r76;
	add.s64 	%rd140, %rd146, %rd139;
	shl.b64 	%rd141, %rd140, 1;
	add.s64 	%rd142, %rd2, %rd141;
	ld.global.u16 	%rs29, [%rd142];
	st.global.u16 	[%rd145], %rs29;
	add.s64 	%rd146, %rd146, 1;
	add.s64 	%rd145, %rd145, 2;
	add.s32 	%r81, %r81, 1;
	setp.ne.s32 	%p9, %r81, 0;
	@%p9 bra 	$L__BB16_12;
$L__BB16_13:
	ret;

}
	// .globl	_Z13static_kernelP6__halfS0_Pii
.visible .entry _Z13static_kernelP6__halfS0_Pii(
	.param .u64 .ptr .align 1 _Z13static_kernelP6__halfS0_Pii_param_0,
	.param .u64 .ptr .align 1 _Z13static_kernelP6__halfS0_Pii_param_1,
	.param .u64 .ptr .align 1 _Z13static_kernelP6__halfS0_Pii_param_2,
	.param .u32 _Z13static_kernelP6__halfS0_Pii_param_3
)
{
	.local .align 8 .b8 	__local_depot17[24];
	.reg .b64 	%SP;
	.reg .b64 	%SPL;
	.reg .b16 	%rs<3>;
	.reg .b32 	%r<5>;
	.reg .b32 	%f<3>;
	.reg .b64 	%rd<11>;
	.reg .b64 	%fd<3>;

	mov.u64 	%SPL, __local_depot17;
	cvta.local.u64 	%SP, %SPL;
	ld.param.u64 	%rd1, [_Z13static_kernelP6__halfS0_Pii_param_0];
	ld.param.u64 	%rd2, [_Z13static_kernelP6__halfS0_Pii_param_1];
	ld.param.u64 	%rd3, [_Z13static_kernelP6__halfS0_Pii_param_2];
	ld.param.u32 	%r1, [_Z13static_kernelP6__halfS0_Pii_param_3];
	cvta.to.global.u64 	%rd4, %rd3;
	cvta.to.global.u64 	%rd5, %rd2;
	cvta.to.global.u64 	%rd6, %rd1;
	add.u64 	%rd7, %SP, 0;
	add.u64 	%rd8, %SPL, 0;
	ld.global.u16 	%rs1, [%rd6];
	// begin inline asm
	{  cvt.f32.f16 %f1, %rs1;}

	// end inline asm
	cvt.f64.f32 	%fd1, %f1;
	ld.global.u16 	%rs2, [%rd5];
	// begin inline asm
	{  cvt.f32.f16 %f2, %rs2;}

	// end inline asm
	cvt.f64.f32 	%fd2, %f2;
	ld.global.u32 	%r2, [%rd4];
	st.local.f64 	[%rd8], %fd1;
	st.local.f64 	[%rd8+8], %fd2;
	st.local.v2.u32 	[%rd8+16], {%r2, %r1};
	mov.u64 	%rd9, $str$3;
	cvta.global.u64 	%rd10, %rd9;
	{ // callseq 60, 0
	.param .b64 param0;
	st.param.b64 	[param0], %rd10;
	.param .b64 param1;
	st.param.b64 	[param1], %rd7;
	.param .b32 retval0;
	call.uni (retval0), 
	vprintf, 
	(
	param0, 
	param1
	);
	ld.param.b32 	%r3, [retval0];
	} // callseq 60
	ret;

}
	// .globl	_Z10clockBlockl
.visible .entry _Z10clockBlockl(
	.param .u64 _Z10clockBlockl_param_0
)
{
	.local .align 8 .b8 	__local_depot18[8];
	.reg .b64 	%SP;
	.reg .b64 	%SPL;
	.reg .b32 	%r<3>;
	.reg .b64 	%rd<6>;

	mov.u64 	%SPL, __local_depot18;
	cvta.local.u64 	%SP, %SPL;
	ld.param.u64 	%rd1, [_Z10clockBlockl_param_0];
	add.u64 	%rd2, %SP, 0;
	add.u64 	%rd3, %SPL, 0;
	st.local.u64 	[%rd3], %rd1;
	mov.u64 	%rd4, $str$4;
	cvta.global.u64 	%rd5, %rd4;
	{ // callseq 61, 0
	.param .b64 param0;
	st.param.b64 	[param0], %rd5;
	.param .b64 param1;
	st.param.b64 	[param1], %rd2;
	.param .b32 retval0;
	call.uni (retval0), 
	vprintf, 
	(
	param0, 
	param1
	);
	ld.param.b32 	%r1, [retval0];
	} // callseq 61
	ret;

}
	// .globl	_Z18device_temperatureP6__halfiS_
.visible .entry _Z18device_temperatureP6__halfiS_(
	.param .u64 .ptr .align 1 _Z18device_temperatureP6__halfiS__param_0,
	.param .u32 _Z18device_temperatureP6__halfiS__param_1,
	.param .align 2 .b8 _Z18device_temperatureP6__halfiS__param_2[2]
)
{
	.reg .pred 	%p<16>;
	.reg .b16 	%rs<88>;
	.reg .b32 	%r<15>;
	.reg .b32 	%f<41>;
	.reg .b64 	%rd<12>;

	ld.param.u16 	%rs21, [_Z18device_temperatureP6__halfiS__param_2];
	ld.param.u64 	%rd8, [_Z18device_temperatureP6__halfiS__param_0];
	ld.param.u32 	%r10, [_Z18device_temperatureP6__halfiS__param_1];
	cvta.to.global.u64 	%rd1, %rd8;
	setp.lt.s32 	%p1, %r10, 1;
	@%p1 bra 	$L__BB19_22;
	// begin inline asm
	{  cvt.f32.f16 %f13, %rs21;}

	// end inline asm
	// begin inline asm
	{rcp.approx.ftz.f32 %f14, %f13;
}
	// end inline asm
	neg.f32 	%f2, %f13;
	and.b32  	%r1, %r10, 3;
	setp.lt.u32 	%p2, %r10, 4;
	mov.b32 	%r13, 0;
	@%p2 bra 	$L__BB19_16;
	and.b32  	%r13, %r10, 2147483644;
	neg.s32 	%r12, %r13;
	add.s64 	%rd10, %rd1, 4;
$L__BB19_3:
	ld.global.u16 	%rs23, [%rd10+-4];
	// begin inline asm
	{  cvt.f32.f16 %f16, %rs23;}

	// end inline asm
	mul.f32 	%f17, %f16, %f14;
	// begin inline asm
	{  cvt.rn.f16.f32 %rs83, %f17;}

	// end inline asm
	// begin inline asm
	{abs.f16 %rs25,%rs83;
}
	// end inline asm
	mov.b16 	%rs29, 143;
	// begin inline asm
	{ .reg .pred __$temp3;
  setp.lt.f16  __$temp3, %rs25, %rs29;
  selp.u16 %rs27, 1, 0, __$temp3;}
	// end inline asm
	setp.eq.s16 	%p3, %rs27, 0;
	@%p3 bra 	$L__BB19_6;
	mov.f32 	%f18, 0f00000000;
	// begin inline asm
	{  cvt.rn.f16.f32 %rs30, %f18;}

	// end inline asm
	// begin inline asm
	{ .reg .pred __$temp3;
  setp.lt.f16  __$temp3, %rs30, %rs25;
  selp.u16 %rs31, 1, 0, __$temp3;}
	// end inline asm
	setp.eq.s16 	%p4, %rs31, 0;
	@%p4 bra 	$L__BB19_6;
	fma.rn.f32 	%f20, %f2, %f17, %f16;
	fma.rn.f32 	%f19, %f14, %f20, %f17;
	// begin inline asm
	{  cvt.rn.f16.f32 %rs83, %f19;}

	// end inline asm
$L__BB19_6:
	st.global.u16 	[%rd10+-4], %rs83;
	ld.global.u16 	%rs35, [%rd10+-2];
	// begin inline asm
	{  cvt.f32.f16 %f21, %rs35;}

	// end inline asm
	mul.f32 	%f22, %f21, %f14;
	// begin inline asm
	{  cvt.rn.f16.f32 %rs84, %f22;}

	// end inline asm
	// begin inline asm
	{abs.f16 %rs37,%rs84;
}
	// end inline asm
	mov.b16 	%rs41, 143;
	// begin inline asm
	{ .reg .pred __$temp3;
  setp.lt.f16  __$temp3, %rs37, %rs41;
  selp.u16 %rs39, 1, 0, __$temp3;}
	// end inline asm
	setp.eq.s16 	%p5, %rs39, 0;
	@%p5 bra 	$L__BB19_9;
	mov.f32 	%f23, 0f00000000;
	// begin inline asm
	{  cvt.rn.f16.f32 %rs42, %f23;}

	// end inline asm
	// begin inline asm
	{ .reg .pred __$temp3;
  setp.lt.f16  __$temp3, %rs42, %rs37;
  selp.u16 %rs43, 1, 0, __$temp3;}
	// end inline asm
	setp.eq.s16 	%p6, %rs43, 0;
	@%p6 bra 	$L__BB19_9;
	fma.rn.f32 	%f25, %f2, %f22, %f21;
	fma.rn.f32 	%f24, %f14, %f25, %f22;
	// begin inline asm
	{  cvt.rn.f16.f32 %rs84, %f24;}

	// end inline asm
$L__BB19_9:
	st.global.u16 	[%rd10+-2], %rs84;
	ld.global.u16 	%rs47, [%rd10];
	// begin inline asm
	{  cvt.f32.f16 %f26, %rs47;}

	// end inline asm
	mul.f32 	%f27, %f26, %f14;
	// begin inline asm
	{  cvt.rn.f16.f32 %rs85, %f27;}

	// end inline asm
	// begin inline asm
	{abs.f16 %rs49,%rs85;
}
	// end inline asm
	mov.b16 	%rs53, 143;
	// begin inline asm
	{ .reg .pred __$temp3;
  setp.lt.f16  __$temp3, %rs49, %rs53;
  selp.u16 %rs51, 1, 0, __$temp3;}
	// end inline asm
	setp.eq.s16 	%p7, %rs51, 0;
	@%p7 bra 	$L__BB19_12;
	mov.f32 	%f28, 0f00000000;
	// begin inline asm
	{  cvt.rn.f16.f32 %rs54, %f28;}

	// end inline asm
	// begin inline asm
	{ .reg .pred __$temp3;
  setp.lt.f16  __$temp3, %rs54, %rs49;
  selp.u16 %rs55, 1, 0, __$temp3;}
	// end inline asm
	setp.eq.s16 	%p8, %rs55, 0;
	@%p8 bra 	$L__BB19_12;
	fma.rn.f32 	%f30, %f2, %f27, %f26;
	fma.rn.f32 	%f29, %f14, %f30, %f27;
	// begin inline asm
	{  cvt.rn.f16.f32 %rs85, %f29;}

	// end inline asm
$L__BB19_12:
	st.global.u16 	[%rd10], %rs85;
	ld.global.u16 	%rs59, [%rd10+2];
	// begin inline asm
	{  cvt.f32.f16 %f31, %rs59;}

	// end inline asm
	mul.f32 	%f32, %f31, %f14;
	// begin inline asm
	{  cvt.rn.f16.f32 %rs86, %f32;}

	// end inline asm
	// begin inline asm
	{abs.f16 %rs61,%rs86;
}
	// end inline asm
	mov.b16 	%rs65, 143;
	// begin inline asm
	{ .reg .pred __$temp3;
  setp.lt.f16  __$temp3, %rs61, %rs65;
  selp.u16 %rs63, 1, 0, __$temp3;}
	// end inline asm
	setp.eq.s16 	%p9, %rs63, 0;
	@%p9 bra 	$L__BB19_15;
	mov.f32 	%f33, 0f00000000;
	// begin inline asm
	{  cvt.rn.f16.f32 %rs66, %f33;}

	// end inline asm
	// begin inline asm
	{ .reg .pred __$temp3;
  setp.lt.f16  __$temp3, %rs66, %rs61;
  selp.u16 %rs67, 1, 0, __$temp3;}
	// end inline asm
	setp.eq.s16 	%p10, %rs67, 0;
	@%p10 bra 	$L__BB19_15;
	fma.rn.f32 	%f35, %f2, %f32, %f31;
	fma.rn.f32 	%f34, %f14, %f35, %f32;
	// begin inline asm
	{  cvt.rn.f16.f32 %rs86, %f34;}

	// end inline asm
$L__BB19_15:
	st.global.u16 	[%rd10+2], %rs86;
	add.s32 	%r12, %r12, 4;
	add.s64 	%rd10, %rd10, 8;
	setp.ne.s32 	%p11, %r12, 0;
	@%p11 bra 	$L__BB19_3;
$L__BB19_16:
	setp.eq.s32 	%p12, %r1, 0;
	@%p12 bra 	$L__BB19_22;
	mul.wide.u32 	%rd9, %r13, 2;
	add.s64 	%rd11, %rd1, %rd9;
	neg.s32 	%r14, %r1;
$L__BB19_18:
	.pragma "nounroll";
	ld.global.u16 	%rs71, [%rd11];
	// begin inline asm
	{  cvt.f32.f16 %f36, %rs71;}

	// end inline asm
	mul.f32 	%f37, %f36, %f14;
	// begin inline asm
	{  cvt.rn.f16.f32 %rs87, %f37;}

	// end inline asm
	// begin inline asm
	{abs.f16 %rs73,%rs87;
}
	// end inline asm
	mov.b16 	%rs77, 143;
	// begin inline asm
	{ .reg .pred __$temp3;
  setp.lt.f16  __$temp3, %rs73, %rs77;
  selp.u16 %rs75, 1, 0, __$temp3;}
	// end inline asm
	setp.eq.s16 	%p13, %rs75, 0;
	@%p13 bra 	$L__BB19_21;
	mov.f32 	%f38, 0f00000000;
	// begin inline asm
	{  cvt.rn.f16.f32 %rs78, %f38;}

	// end inline asm
	// begin inline asm
	{ .reg .pred __$temp3;
  setp.lt.f16  __$temp3, %rs78, %rs73;
  selp.u16 %rs79, 1, 0, __$temp3;}
	// end inline asm
	setp.eq.s16 	%p14, %rs79, 0;
	@%p14 bra 	$L__BB19_21;
	fma.rn.f32 	%f40, %f2, %f37, %f36;
	fma.rn.f32 	%f39, %f14, %f40, %f37;
	// begin inline asm
	{  cvt.rn.f16.f32 %rs87, %f39;}

	// end inline asm
$L__BB19_21:
	st.global.u16 	[%rd11], %rs87;
	add.s64 	%rd11, %rd11, 2;
	add.s32 	%r14, %r14, 1;
	setp.ne.s32 	%p15, %r14, 0;
	@%p15 bra 	$L__BB19_18;
$L__BB19_22:
	ret;

}
	// .globl	_Z6samplePiP7SampleriP9ProbIndexffPyP6__half
.visible .entry _Z6samplePiP7SampleriP9ProbIndexffPyP6__half(
	.param .u64 .ptr .align 1 _Z6samplePiP7SampleriP9ProbIndexffPyP6__half_param_0,
	.param .u64 .ptr .align 1 _Z6samplePiP7SampleriP9ProbIndexffPyP6__half_param_1,
	.param .u32 _Z6samplePiP7SampleriP9ProbIndexffPyP6__half_param_2,
	.param .u64 .ptr .align 1 _Z6samplePiP7SampleriP9ProbIndexffPyP6__half_param_3,
	.param .f32 _Z6samplePiP7SampleriP9ProbIndexffPyP6__half_param_4,
	.param .f32 _Z6samplePiP7SampleriP9ProbIndexffPyP6__half_param_5,
	.param .u64 .ptr .align 1 _Z6samplePiP7SampleriP9ProbIndexffPyP6__half_param_6,
	.param .u64 .ptr .align 1 _Z6samplePiP7SampleriP9ProbIndexffPyP6__half_param_7
)
{
	.local .align 8 .b8 	__local_depot20[8];
	.reg .b64 	%SP;
	.reg .b64 	%SPL;
	.reg .pred 	%p<170>;
	.reg .b16 	%rs<748>;
	.reg .b32 	%r<322>;
	.reg .b32 	%f<285>;
	.reg .b64 	%rd<113>;
	.reg .b64 	%fd<2>;

	mov.u64 	%SPL, __local_depot20;
	cvta.local.u64 	%SP, %SPL;
	ld.param.u64 	%rd25, [_Z6samplePiP7SampleriP9ProbIndexffPyP6__half_param_0];
	ld.param.u32 	%r132, [_Z6samplePiP7SampleriP9ProbIndexffPyP6__half_param_2];
	ld.param.u64 	%rd27, [_Z6samplePiP7SampleriP9ProbIndexffPyP6__half_param_3];
	ld.param.f32 	%f37, [_Z6samplePiP7SampleriP9ProbIndexffPyP6__half_param_4];
	ld.param.f32 	%f38, [_Z6samplePiP7SampleriP9ProbIndexffPyP6__half_param_5];
	ld.param.u64 	%rd26, [_Z6samplePiP7SampleriP9ProbIndexffPyP6__half_param_6];
	ld.param.u64 	%rd28, [_Z6samplePiP7SampleriP9ProbIndexffPyP6__half_param_7];
	cvta.to.global.u64 	%rd1, %rd25;
	cvta.to.global.u64 	%rd2, %rd27;
	cvta.to.global.u64 	%rd3, %rd28;
	setp.eq.f32 	%p1, %f37, 0f00000000;
	@%p1 bra 	$L__BB20_39;
	setp.lt.s32 	%p2, %r132, 1;
	@%p2 bra 	$L__BB20_23;
	// begin inline asm
	{  cvt.rn.f16.f32 %rs152, %f37;}

	// end inline asm
	// begin inline asm
	{  cvt.f32.f16 %f40, %rs152;}

	// end inline asm
	// begin inline asm
	{rcp.approx.ftz.f32 %f41, %f40;
}
	// end inline asm
	neg.f32 	%f2, %f40;
	add.s32 	%r134, %r132, -1;
	and.b32  	%r1, %r132, 3;
	setp.lt.u32 	%p3, %r134, 3;
	mov.b32 	%r264, 0;
	@%p3 bra 	$L__BB20_17;
	and.b32  	%r264, %r132, 2147483644;
	mov.b32 	%r263, 0;
$L__BB20_4:
	mul.wide.u32 	%rd29, %r263, 2;
	add.s64 	%rd5, %rd3, %rd29;
	ld.global.u16 	%rs154, [%rd5];
	// begin inline asm
	{  cvt.f32.f16 %f43, %rs154;}

	// end inline asm
	mul.f32 	%f44, %f43, %f41;
	// begin inline asm
	{  cvt.rn.f16.f32 %rs697, %f44;}

	// end inline asm
	// begin inline asm
	{abs.f16 %rs156,%rs697;
}
	// end inline asm
	mov.b16 	%rs160, 143;
	// begin inline asm
	{ .reg .pred __$temp3;
  setp.lt.f16  __$temp3, %rs156, %rs160;
  selp.u16 %rs158, 1, 0, __$temp3;}
	// end inline asm
	setp.eq.s16 	%p4, %rs158, 0;
	@%p4 bra 	$L__BB20_7;
	mov.f32 	%f45, 0f00000000;
	// begin inline asm
	{  cvt.rn.f16.f32 %rs161, %f45;}

	// end inline asm
	// begin inline asm
	{ .reg .pred __$temp3;
  setp.lt.f16  __$temp3, %rs161, %rs156;
  selp.u16 %rs162, 1, 0, __$temp3;}
	// end inline asm
	setp.eq.s16 	%p5, %rs162, 0;
	@%p5 bra 	$L__BB20_7;
	fma.rn.f32 	%f47, %f2, %f44, %f43;
	fma.rn.f32 	%f46, %f41, %f47, %f44;
	// begin inline asm
	{  cvt.rn.f16.f32 %rs697, %f46;}

	// end inline asm
$L__BB20_7:
	st.global.u16 	[%rd5], %rs697;
	ld.global.u16 	%rs166, [%rd5+2];
	// begin inline asm
	{  cvt.f32.f16 %f48, %rs166;}

	// end inline asm
	mul.f32 	%f49, %f48, %f41;
	// begin inline asm
	{  cvt.rn.f16.f32 %rs698, %f49;}

	// end inline asm
	// begin inline asm
	{abs.f16 %rs168,%rs698;
}
	// end inline asm
	mov.b16 	%rs172, 143;
	// begin inline asm
	{ .reg .pred __$temp3;
  setp.lt.f16  __$temp3, %rs168, %rs172;
  selp.u16 %rs170, 1, 0, __$temp3;}
	// end inline asm
	setp.eq.s16 	%p6, %rs170, 0;
	@%p6 bra 	$L__BB20_10;
	mov.f32 	%f50, 0f00000000;
	// begin inline asm
	{  cvt.rn.f16.f32 %rs173, %f50;}

	// end inline asm
	// begin inline asm
	{ .reg .pred __$temp3;
  setp.lt.f16  __$temp3, %rs173, %rs168;
  selp.u16 %rs174, 1, 0, __$temp3;}
	// end inline asm
	setp.eq.s16 	%p7, %rs174, 0;
	@%p7 bra 	$L__BB20_10;
	fma.rn.f32 	%f52, %f2, %f49, %f48;
	fma.rn.f32 	%f51, %f41, %f52, %f49;
	// begin inline asm
	{  cvt.rn.f16.f32 %rs698, %f51;}

	// end inline asm
$L__BB20_10:
	st.global.u16 	[%rd5+2], %rs698;
	ld.global.u16 	%rs178, [%rd5+4];
	// begin inline asm
	{  cvt.f32.f16 %f53, %rs178;}

	// end inline asm
	mul.f32 	%f54, %f53, %f41;
	// begin inline asm
	{  cvt.rn.f16.f32 %rs699, %f54;}

	// end inline asm
	// begin inline asm
	{abs.f16 %rs180,%rs699;
}
	// end inline asm
	mov.b16 	%rs184, 143;
	// begin inline asm
	{ .reg .pred __$temp3;
  setp.lt.f16  __$temp3, %rs180, %rs184;
  selp.u16 %rs182, 1, 0, __$temp3;}
	// end inline asm
	setp.eq.s16 	%p8, %rs182, 0;
	@%p8 bra 	$L__BB20_13;
	mov.f32 	%f55, 0f00000000;
	// begin inline asm
	{  cvt.rn.f16.f32 %rs185, %f55;}

	// end inline asm
	// begin inline asm
	{ .reg .pred __$temp3;
  setp.lt.f16  __$temp3, %rs185, %rs180;
  selp.u16 %rs186, 1, 0, __$temp3;}
	// end inline asm
	setp.eq.s16 	%p9, %rs186, 0;
	@%p9 bra 	$L__BB20_13;
	fma.rn.f32 	%f57, %f2, %f54, %f53;
	fma.rn.f32 	%f56, %f41, %f57, %f54;
	// begin inline asm
	{  cvt.rn.f16.f32 %rs699, %f56;}

	// end inline asm
$L__BB20_13:
	st.global.u16 	[%rd5+4], %rs699;
	ld.global.u16 	%rs190, [%rd5+6];
	// begin inline asm
	{  cvt.f32.f16 %f58, %rs190;}

	// end inline asm
	mul.f32 	%f59, %f58, %f41;
	// begin inline asm
	{  cvt.rn.f16.f32 %rs700, %f59;}

	// end inline asm
	// begin inline asm
	{abs.f16 %rs192,%rs700;
}
	// end inline asm
	mov.b16 	%rs196, 143;
	// begin inline asm
	{ .reg .pred __$temp3;
  setp.lt.f16  __$temp3, %rs192, %rs196;
  selp.u16 %rs194, 1, 0, __$temp3;}
	// end inline asm
	setp.eq.s16 	%p10, %rs194, 0;
	@%p10 bra 	$L__BB20_16;
	mov.f32 	%f60, 0f00000000;
	// begin inline asm
	{  cvt.rn.f16.f32 %rs197, %f60;}

	// end inline asm
	// begin inline asm
	{ .reg .pred __$temp3;
  setp.lt.f16  __$temp3, %rs197, %rs192;
  selp.u16 %rs198, 1, 0, __$temp3;}
	// end inline asm
	setp.eq.s16 	%p11, %rs198, 0;
	@%p11 bra 	$L__BB20_16;
	fma.rn.f32 	%f62, %f2, %f59, %f58;
	fma.rn.f32 	%f61, %f41, %f62, %f59;
	// begin inline asm
	{  cvt.rn.f16.f32 %rs700, %f61;}

	// end inline asm
$L__BB20_16:
	st.global.u16 	[%rd5+6], %rs700;
	add.s32 	%r263, %r263, 4;
	setp.ne.s32 	%p12, %r263, %r264;
	@%p12 bra 	$L__BB20_4;
$L__BB20_17:
	setp.eq.s32 	%p13, %r1, 0;
	@%p13 bra 	$L__BB20_23;
	mov.b32 	%r266, 0;
$L__BB20_19:
	.pragma "nounroll";
	mul.wide.u32 	%rd30, %r264, 2;
	add.s64 	%rd6, %rd3, %rd30;
	ld.global.u16 	%rs202, [%rd6];
	// begin inline asm
	{  cvt.f32.f16 %f63, %rs202;}

	// end inline asm
	mul.f32 	%f64, %f63, %f41;
	// begin inline asm
	{  cvt.rn.f16.f32 %rs701, %f64;}

	// end inline asm
	// begin inline asm
	{abs.f16 %rs204,%rs701;
}
	// end inline asm
	mov.b16 	%rs208, 143;
	// begin inline asm
	{ .reg .pred __$temp3;
  setp.lt.f16  __$temp3, %rs204, %rs208;
  selp.u16 %rs206, 1, 0, __$temp3;}
	// end inline asm
	setp.eq.s16 	%p14, %rs206, 0;
	@%p14 bra 	$L__BB20_22;
	mov.f32 	%f65, 0f00000000;
	// begin inline asm
	{  cvt.rn.f16.f32 %rs209, %f65;}

	// end inline asm
	// begin inline asm
	{ .reg .pred __$temp3;
  setp.lt.f16  __$temp3, %rs209, %rs204;
  selp.u16 %rs210, 1, 0, __$temp3;}
	// end inline asm
	setp.eq.s16 	%p15, %rs210, 0;
	@%p15 bra 	$L__BB20_22;
	fma.rn.f32 	%f67, %f2, %f64, %f63;
	fma.rn.f32 	%f66, %f41, %f67, %f64;
	// begin inline asm
	{  cvt.rn.f16.f32 %rs701, %f66;}

	// end inline asm
$L__BB20_22:
	st.global.u16 	[%rd6], %rs701;
	add.s32 	%r264, %r264, 1;
	add.s32 	%r266, %r266, 1;
	setp.ne.s32 	%p16, %r266, %r1;
	@%p16 bra 	$L__BB20_19;
$L__BB20_23:
	ld.global.u16 	%rs710, [%rd3];
	setp.lt.s32 	%p17, %r132, 2;
	@%p17 bra 	$L__BB20_36;
	add.s32 	%r15, %r132, -1;
	add.s32 	%r138, %r132, -2;
	and.b32  	%r16, %r15, 15;
	setp.lt.u32 	%p18, %r138, 15;
	mov.b32 	%r269, 1;
	@%p18 bra 	$L__BB20_27;
	and.b32  	%r17, %r15, -16;
	mov.b32 	%r267, 1;
$L__BB20_26:
	.pragma "nounroll";
	mul.wide.u32 	%rd31, %r267, 2;
	add.s64 	%rd32, %rd3, %rd31;
	ld.global.u16 	%rs216, [%rd32];
	// begin inline asm
	{ .reg .pred __$temp3;
  setp.gt.f16  __$temp3, %rs216, %rs710;
  selp.u16 %rs215, 1, 0, __$temp3;}
	// end inline asm
	setp.eq.s16 	%p19, %rs215, 0;
	selp.b16 	%rs220, %rs710, %rs216, %p19;
	ld.global.u16 	%rs219, [%rd32+2];
	// begin inline asm
	{ .reg .pred __$temp3;
  setp.gt.f16  __$temp3, %rs219, %rs220;
  selp.u16 %rs218, 1, 0, __$temp3;}
	// end inline asm
	setp.eq.s16 	%p20, %rs218, 0;
	selp.b16 	%rs223, %rs220, %rs219, %p20;
	ld.global.u16 	%rs222, [%rd32+4];
	// begin inline asm
	{ .reg .pred __$temp3;
  setp.gt.f16  __$temp3, %rs222, %rs223;
  selp.u16 %rs221, 1, 0, __$temp3;}
	// end inline asm
	setp.eq.s16 	%p21, %rs221, 0;
	selp.b16 	%rs226, %rs223, %rs222, %p21;
	ld.global.u16 	%rs225, [%rd32+6];
	// begin inline asm
	{ .reg .pred __$temp3;
  setp.gt.f16  __$temp3, %rs225, %rs226;
  selp.u16 %rs224, 1, 0, __$temp3;}
	// end inline asm
	setp.eq.s16 	%p22, %rs224, 0;
	selp.b16 	%rs229, %rs226, %rs225, %p22;
	ld.global.u16 	%rs228, [%rd32+8];
	// begin inline asm
	{ .reg .pred __$temp3;
  setp.gt.f16  __$temp3, %rs228, %rs229;
  selp.u16 %rs227, 1, 0, __$temp3;}
	// end inline asm
	setp.eq.s16 	%p23, %rs227, 0;
	selp.b16 	%rs232, %rs229, %rs228, %p23;
	ld.global.u16 	%rs231, [%rd32+10];
	// begin inline asm
	{ .reg .pred __$temp3;
  setp.gt.f16  __$temp3, %rs231, %rs232;
  selp.u16 %rs230, 1, 0, __$temp3;}
	// end inline asm
	setp.eq.s16 	%p24, %rs230, 0;
	selp.b16 	%rs235, %rs232, %rs231, %p24;
	ld.global.u16 	%rs234, [%rd32+12];
	// begin inline asm
	{ .reg .pred __$temp3;
  setp.gt.f16  __$temp3, %rs234, %rs235;
  selp.u16 %rs233, 1, 0, __$temp3;}
	// end inline asm
	setp.eq.s16 	%p25, %rs233, 0;
	selp.b16 	%rs238, %rs235, %rs234, %p25;
	ld.global.u16 	%rs237, [%rd32+14];
	// begin inline asm
	{ .reg .pred __$temp3;
  setp.gt.f16  __$temp3, %rs237, %rs238;
  selp.u16 %rs236, 1, 0, __$temp3;}
	// end inline asm
	setp.eq.s16 	%p26, %rs236, 0;
	selp.b16 	%rs241, %rs238, %rs237, %p26;
	ld.global.u16 	%rs240, [%rd32+16];
	// begin inline asm
	{ .reg .pred __$temp3;
  setp.gt.f16  __$temp3, %rs240, %rs241;
  selp.u16 %rs239, 1, 0, __$temp3;}
	// end inline asm
	setp.eq.s16 	%p27, %rs239, 0;
	selp.b16 	%rs244, %rs241, %rs240, %p27;
	ld.global.u16 	%rs243, [%rd32+18];
	// begin inline asm
	{ .reg .pred __$temp3;
  setp.gt.f16  __$temp3, %rs243, %rs244;
  selp.u16 %rs242, 1, 0, __$temp3;}
	// end inline asm
	setp.eq.s16 	%p28, %rs242, 0;
	selp.b16 	%rs247, %rs244, %rs243, %p28;
	ld.global.u16 	%rs246, [%rd32+20];
	// begin inline asm
	{ .reg .pred __$temp3;
  setp.gt.f16  __$temp3, %rs246, %rs247;
  selp.u16 %rs245, 1, 0, __$temp3;}
	// end inline asm
	setp.eq.s16 	%p29, %rs245, 0;
	selp.b16 	%rs250, %rs247, %rs246, %p29;
	ld.global.u16 	%rs249, [%rd32+22];
	// begin inline asm
	{ .reg .pred __$temp3;
  setp.gt.f16  __$temp3, %rs249, %rs250;
  selp.u16 %rs248, 1, 0, __$temp3;}
	// end inline asm
	setp.eq.s16 	%p30, %rs248, 0;
	selp.b16 	%rs253, %rs250, %rs249, %p30;
	ld.global.u16 	%rs252, [%rd32+24];
	// begin inline asm
	{ .reg .pred __$temp3;
  setp.gt.f16  __$temp3, %rs252, %rs253;
  selp.u16 %rs251, 1, 0, __$temp3;}
	// end inline asm
	setp.eq.s16 	%p31, %rs251, 0;
	selp.b16 	%rs256, %rs253, %rs252, %p31;
	ld.global.u16 	%rs255, [%rd32+26];
	// begin inline asm
	{ .reg .pred __$temp3;
  setp.gt.f16  __$temp3, %rs255, %rs256;
  selp.u16 %rs254, 1, 0, __$temp3;}
	// end inline asm
	setp.eq.s16 	%p32, %rs254, 0;
	selp.b16 	%rs259, %rs256, %rs255, %p32;
	ld.global.u16 	%rs258, [%rd32+28];
	// begin inline asm
	{ .reg .pred __$temp3;
  setp.gt.f16  __$temp3, %rs258, %rs259;
  selp.u16 %rs257, 1, 0, __$temp3;}
	// end inline asm
	setp.eq.s16 	%p33, %rs257, 0;
	selp.b16 	%rs262, %rs259, %rs258, %p33;
	ld.global.u16 	%rs261, [%rd32+30];
	// begin inline asm
	{ .reg .pred __$temp3;
  setp.gt.f16  __$temp3, %rs261, %rs262;
  selp.u16 %rs260, 1, 0, __$temp3;}
	// end inline asm
	setp.eq.s16 	%p34, %rs260, 0;
	selp.b16 	%rs710, %rs262, %rs261, %p34;
	add.s32 	%r269, %r267, 16;
	add.s32 	%r140, %r267, 15;
	setp.ne.s32 	%p35, %r140, %r17;
	mov.u32 	%r267, %r269;
	@%p35 bra 	$L__BB20_26;
$L__BB20_27:
	setp.eq.s32 	%p36, %r16, 0;
	@%p36 bra 	$L__BB20_36;
	and.b32  	%r21, %r15, 7;
	setp.lt.u32 	%p37, %r16, 8;
	@%p37 bra 	$L__BB20_30;
	mul.wide.u32 	%rd33, %r269, 2;
	add.s64 	%rd34, %rd3, %rd33;
	ld.global.u16 	%rs265, [%rd34];
	// begin inline asm
	{ .reg .pred __$temp3;
  setp.gt.f16  __$temp3, %rs265, %rs710;
  selp.u16 %rs264, 1, 0, __$temp3;}
	// end inline asm
	setp.eq.s16 	%p38, %rs264, 0;
	selp.b16 	%rs269, %rs710, %rs265, %p38;
	ld.global.u16 	%rs268, [%rd34+2];
	// begin inline asm
	{ .reg .pred __$temp3;
  setp.gt.f16  __$temp3, %rs268, %rs269;
  selp.u16 %rs267, 1, 0, __$temp3;}
	// end inline asm
	setp.eq.s16 	%p39, %rs267, 0;
	selp.b16 	%rs272, %rs269, %rs268, %p39;
	ld.global.u16 	%rs271, [%rd34+4];
	// begin inline asm
	{ .reg .pred __$temp3;
  setp.gt.f16  __$temp3, %rs271, %rs272;
  selp.u16 %rs270, 1, 0, __$temp3;}
	// end inline asm
	setp.eq.s16 	%p40, %rs270, 0;
	selp.b16 	%rs275, %rs272, %rs271, %p40;
	ld.global.u16 	%rs274, [%rd34+6];
	// begin inline asm
	{ .reg .pred __$temp3;
  setp.gt.f16  __$temp3, %rs274, %rs275;
  selp.u16 %rs273, 1, 0, __$temp3;}
	// end inline asm
	setp.eq.s16 	%p41, %rs273, 0;
	selp.b16 	%rs278, %rs275, %rs274, %p41;
	ld.global.u16 	%rs277, [%rd34+8];
	// begin inline asm
	{ .reg .pred __$temp3;
  setp.gt.f16  __$temp3, %rs277, %rs278;
  selp.u16 %rs276, 1, 0, __$temp3;}
	// end inline asm
	setp.eq.s16 	%p42, %rs276, 0;
	selp.b16 	%rs281, %rs278, %rs277, %p42;
	ld.global.u16 	%rs280, [%rd34+10];
	// begin inline asm
	{ .reg .pred __$temp3;
  setp.gt.f16  __$temp3, %rs280, %rs281;
  selp.u16 %rs279, 1, 0, __$temp3;}
	// end inline asm
	setp.eq.s16 	%p43, %rs279, 0;
	selp.b16 	%rs284, %rs281, %rs280, %p43;
	ld.global.u16 	%rs283, [%rd34+12];
	// begin inline asm
	{ .reg .pred __$temp3;
  setp.gt.f16  __$temp3, %rs283, %rs284;
  selp.u16 %rs282, 1, 0, __$temp3;}
	// end inline asm
	setp.eq.s16 	%p44, %rs282, 0;
	selp.b16 	%rs287, %rs284, %rs283, %p44;
	ld.global.u16 	%rs286, [%rd34+14];
	// begin inline asm
	{ .reg .pred __$temp3;
  setp.gt.f16  __$temp3, %rs286, %rs287;
  selp.u16 %rs285, 1, 0, __$temp3;}
	// end inline asm
	setp.eq.s16 	%p45, %rs285, 0;
	selp.b16 	%rs710, %rs287, %rs286, %p45;
	add.s32 	%r269, %r269, 8;
$L__BB20_30:
	setp.eq.s32 	%p46, %r21, 0;
	@%p46 bra 	$L__BB20_36;
	and.b32  	%r24, %r15, 3;
	setp.lt.u32 	%p47, %r21, 4;
	@%p47 bra 	$L__BB20_33;
	mul.wide.u32 	%rd35, %r269, 2;
	add.s64 	%rd36, %rd3, %rd35;
	ld.global.u16 	%rs290, [%rd36];
	// begin inline asm
	{ .reg .pred __$temp3;
  setp.gt.f16  __$temp3, %rs290, %rs710;
  selp.u16 %rs289, 1, 0, __$temp3;}
	// end inline asm
	setp.eq.s16 	%p48, %rs289, 0;
	selp.b16 	%rs294, %rs710, %rs290, %p48;
	ld.global.u16 	%rs293, [%rd36+2];
	// begin inline asm
	{ .reg .pred __$temp3;
  setp.gt.f16  __$temp3, %rs293, %rs294;
  selp.u16 %rs292, 1, 0, __$temp3;}
	// end inline asm
	setp.eq.s16 	%p49, %rs292, 0;
	selp.b16 	%rs297, %rs294, %rs293, %p49;
	ld.global.u16 	%rs296, [%rd36+4];
	// begin inline asm
	{ .reg .pred __$temp3;
  setp.gt.f16  __$temp3, %rs296, %rs297;
  selp.u16 %rs295, 1, 0, __$temp3;}
	// end inline asm
	setp.eq.s16 	%p50, %rs295, 0;
	selp.b16 	%rs300, %rs297, %rs296, %p50;
	ld.global.u16 	%rs299, [%rd36+6];
	// begin inline asm
	{ .reg .pred __$temp3;
  setp.gt.f16  __$temp3, %rs299, %rs300;
  selp.u16 %rs298, 1, 0, __$temp3;}
	// end inline asm
	setp.eq.s16 	%p51, %rs298, 0;
	selp.b16 	%rs710, %rs300, %rs299, %p51;
	add.s32 	%r269, %r269, 4;
$L__BB20_33:
	setp.eq.s32 	%p52, %r24, 0;
	@%p52 bra 	$L__BB20_36;
	mov.b32 	%r272, 0;
$L__BB20_35:
	.pragma "nounroll";
	mul.wide.u32 	%rd37, %r269, 2;
	add.s64 	%rd38, %rd3, %rd37;
	ld.global.u16 	%rs302, [%rd38];
	// begin inline asm
	{ .reg .pred __$temp3;
  setp.gt.f16  __$temp3, %rs302, %rs710;
  selp.u16 %rs301, 1, 0, __$temp3;}
	// end inline asm
	setp.eq.s16 	%p53, %rs301, 0;
	selp.b16 	%rs710, %rs710, %rs302, %p53;
	add.s32 	%r269, %r269, 1;
	add.s32 	%r272, %r272, 1;
	setp.ne.s32 	%p54, %r272, %r24;
	@%p54 bra 	$L__BB20_35;
$L__BB20_36:
	setp.lt.s32 	%p55, %r132, 1;
	mov.f32 	%f68, 0f00000000;
	// begin inline asm
	{  cvt.rn.f16.f32 %rs724, %f68;}

	// end inline asm
	mov.u16 	%rs717, %rs724;
	@%p55 bra 	$L__BB20_119;
	add.s32 	%r143, %r132, -1;
	and.b32  	%r31, %r132, 7;
	setp.lt.u32 	%p56, %r143, 7;
	mov.b32 	%r273, 0;
	mov.u16 	%rs717, %rs724;
	@%p56 bra 	$L__BB20_111;
	and.b32  	%r273, %r132, 2147483640;
	mov.b32 	%r276, 0;
	mov.u16 	%rs717, %rs724;
	bra.uni 	$L__BB20_110;
$L__BB20_39:
	mov.b32 	%r232, 0;
	st.global.u32 	[%rd1], %r232;
	setp.lt.s32 	%p132, %r132, 2;
	@%p132 bra 	$L__BB20_226;
	ld.global.u16 	%rs681, [%rd3];
	add.s32 	%r3, %r132, -1;
	add.s32 	%r234, %r132, -2;
	and.b32  	%r4, %r3, 15;
	setp.lt.u32 	%p133, %r234, 15;
	mov.b32 	%r318, 1;
	@%p133 bra 	$L__BB20_75;
	and.b32  	%r5, %r3, -16;
	mov.b32 	%r262, 1;
$L__BB20_42:
	.pragma "nounroll";
	mul.wide.u32 	%rd106, %r262, 2;
	add.s64 	%rd4, %rd3, %rd106;
	ld.global.u16 	%rs594, [%rd4];
	// begin inline asm
	{ .reg .pred __$temp3;
  setp.gt.f16  __$temp3, %rs594, %rs681;
  selp.u16 %rs593, 1, 0, __$temp3;}
	// end inline asm
	setp.eq.s16 	%p134, %rs593, 0;
	@%p134 bra 	$L__BB20_44;
	st.global.u32 	[%rd1], %r262;
	ld.global.u16 	%rs681, [%rd4];
$L__BB20_44:
	ld.global.u16 	%rs597, [%rd4+2];
	// begin inline asm
	{ .reg .pred __$temp3;
  setp.gt.f16  __$temp3, %rs597, %rs681;
  selp.u16 %rs596, 1, 0, __$temp3;}
	// end inline asm
	setp.eq.s16 	%p135, %rs596, 0;
	@%p135 bra 	$L__BB20_46;
	add.s32 	%r236, %r262, 1;
	st.global.u32 	[%rd1], %r236;
	ld.global.u16 	%rs681, [%rd4+2];
$L__BB20_46:
	ld.global.u16 	%rs600, [%rd4+4];
	// begin inline asm
	{ .reg .pred __$temp3;
  setp.gt.f16  __$temp3, %rs600, %rs681;
  selp.u16 %rs599, 1, 0, __$temp3;}
	// end inline asm
	setp.eq.s16 	%p136, %rs599, 0;
	@%p136 bra 	$L__BB20_48;
	add.s32 	%r237, %r262, 2;
	st.global.u32 	[%rd1], %r237;
	ld.global.u16 	%rs681, [%rd4+4];
$L__BB20_48:
	ld.global.u16 	%rs603, [%rd4+6];
	// begin inline asm
	{ .reg .pred __$temp3;
  setp.gt.f16  __$temp3, %rs603, %rs681;
  selp.u16 %rs602, 1, 0, __$temp3;}
	// end inline asm
	setp.eq.s16 	%p137, %rs602, 0;
	@%p137 bra 	$L__BB20_50;
	add.s32 	%r238, %r262, 3;
	st.global.u32 	[%rd1], %r238;
	ld.global.u16 	%rs681, [%rd4+6];
$L__BB20_50:
	ld.global.u16 	%rs606, [%rd4+8];
	// begin inline asm
	{ .reg .pred __$temp3;
  setp.gt.f16  __$temp3, %rs606, %rs681;
  selp.u16 %rs605, 1, 0, __$temp3;}
	// end inline asm
	setp.eq.s16 	%p138, %rs605, 0;
	@%p138 bra 	$L__BB20_52;
	add.s32 	%r239, %r262, 4;
	st.global.u32 	[%rd1], %r239;
	ld.global.u16 	%rs681, [%rd4+8];
$L__BB20_52:
	ld.global.u16 	%rs609, [%rd4+10];
	// begin inline asm
	{ .reg .pred __$temp3;
  setp.gt.f16  __$temp3, %rs609, %rs681;
  selp.u16 %rs608, 1, 0, __$temp3;}
	// end inline asm
	setp.eq.s16 	%p139, %rs608, 0;
	@%p139 bra 	$L__BB20_54;
	add.s32 	%r240, %r262, 5;
	st.global.u32 	[%rd1], %r240;
	ld.global.u16 	%rs681, [%rd4+10];
$L__BB20_54:
	ld.global.u16 	%rs612, [%rd4+12];
	// begin inline asm
	{ .reg .pred __$temp3;
  setp.gt.f16  __$temp3, %rs612, %rs681;
  selp.u16 %rs611, 1, 0, __$temp3;}
	// end inline asm
	setp.eq.s16 	%p140, %rs611, 0;
	@%p140 bra 	$L__BB20_56;
	add.s32 	%r241, %r262, 6;
	st.global.u32 	[%rd1], %r241;
	ld.global.u16 	%rs681, [%rd4+12];
$L__BB20_56:
	ld.global.u16 	%rs615, [%rd4+14];
	// begin inline asm
	{ .reg .pred __$temp3;
  setp.gt.f16  __$temp3, %rs615, %rs681;
  selp.u16 %rs614, 1, 0, __$temp3;}
	// end inline asm
	setp.eq.s16 	%p141, %rs614, 0;
	@%p141 bra 	$L__BB20_58;
	add.s32 	%r242, %r262, 7;
	st.global.u32 	[%rd1], %r242;
	ld.global.u16 	%rs681, [%rd4+14];
$L__BB20_58:
	ld.global.u16 	%rs618, [%rd4+16];
	// begin inline asm
	{ .reg .pred __$temp3;
  setp.gt.f16  __$temp3, %rs618, %rs681;
  selp.u16 %rs617, 1, 0, __$temp3;}
	// end inline asm
	setp.eq.s16 	%p142, %rs617, 0;
	@%p142 bra 	$L__BB20_60;
	add.s32 	%r243, %r262, 8;
	st.global.u32 	[%rd1], %r243;
	ld.global.u16 	%rs681, [%rd4+16];
$L__BB20_60:
	ld.global.u16 	%rs621, [%rd4+18];
	// begin inline asm
	{ .reg .pred __$temp3;
  setp.gt.f16  __$temp3, %rs621, %rs681;
  selp.u16 %rs620, 1, 0, __$temp3;}
	// end inline asm
	setp.eq.s16 	%p143, %rs620, 0;
	@%p143 bra 	$L__BB20_62;
	add.s32 	%r244, %r262, 9;
	st.global.u32 	[%rd1], %r244;
	ld.global.u16 	%rs681, [%rd4+18];
$L__BB20_62:
	ld.global.u16 	%rs624, [%rd4+20];
	// begin inline asm
	{ .reg .pred __$temp3;
  setp.gt.f16  __$temp3, %rs624, %rs681;
  selp.u16 %rs623, 1, 0, __$temp3;}
	// end inline asm
	setp.eq.s16 	%p144, %rs623, 0;
	@%p144 bra 	$L__BB20_64;
	add.s32 	%r245, %r262, 10;
	st.global.u32 	[%rd1], %r245;
	ld.global.u16 	%rs681, [%rd4+20];
$L__BB20_64:
	ld.global.u16 	%rs627, [%rd4+22];
	// begin inline asm
	{ .reg .pred __$temp3;
  setp.gt.f16  __$temp3, %rs627, %rs681;
  selp.u16 %rs626, 1, 0, __$temp3;}
	// end inline asm
	setp.eq.s16 	%p145, %rs626, 0;
	@%p145 bra 	$L__BB20_66;
	add.s32 	%r246, %r262, 11;
	st.global.u32 	[%rd1], %r246;
	ld.global.u16 	%rs681, [%rd4+22];
$L__BB20_66:
	ld.global.u16 	%rs630, [%rd4+24];
	// begin inline asm
	{ .reg .pred __$temp3;
  setp.gt.f16  __$temp3, %rs630, %rs681;
  selp.u16 %rs629, 1, 0, __$temp3;}
	// end inline asm
	setp.eq.s16 	%p146, %rs629, 0;
	@%p146 bra 	$L__BB20_68;
	add.s32 	%r247, %r262, 12;
	st.global.u32 	[%rd1], %r247;
	ld.global.u16 	%rs681, [%rd4+24];
$L__BB20_68:
	ld.global.u16 	%rs633, [%rd4+26];
	// begin inline asm
	{ .reg .pred __$temp3;
  setp.gt.f16  __$temp3, %rs633, %rs681;
  selp.u16 %rs632, 1, 0, __$temp3;}
	// end inline asm
	setp.eq.s16 	%p147, %rs632, 0;
	@%p147 bra 	$L__BB20_70;
	add.s32 	%r248, %r262, 13;
	st.global.u32 	[%rd1], %r248;
	ld.global.u16 	%rs681, [%rd4+26];
$L__BB20_70:
	ld.global.u16 	%rs636, [%rd4+28];
	// begin inline asm
	{ .reg .pred __$temp3;
  setp.gt.f16  __$temp3, %rs636, %rs681;
  selp.u16 %rs635, 1, 0, __$temp3;}
	// end inline asm
	setp.eq.s16 	%p148, %rs635, 0;
	@%p148 bra 	$L__BB20_72;
	add.s32 	%r249, %r262, 14;
	st.global.u32 	[%rd1], %r249;
	ld.global.u16 	%rs681, [%rd4+28];
$L__BB20_72:
	ld.global.u16 	%rs639, [%rd4+30];
	// begin inline asm
	{ .reg .pred __$temp3;
  setp.gt.f16  __$temp3, %rs639, %rs681;
  selp.u16 %rs638, 1, 0, __$temp3;}
	// end inline asm
	setp.eq.s16 	%p149, %rs638, 0;
	@%p149 bra 	$L__BB20_74;
	add.s32 	%r250, %r262, 15;
	st.global.u32 	[%rd1], %r250;
	ld.global.u16 	%rs681, [%rd4+30];
$L__BB20_74:
	add.s32 	%r318, %r262, 16;
	add.s32 	%r251, %r262, 15;
	setp.eq.s32 	%p150, %r251, %r5;
	mov.u32 	%r262, %r318;
	@%p150 bra 	$L__BB20_75;
	bra.uni 	$L__BB20_42;
$L__BB20_75:
	setp.eq.s32 	%p151, %r4, 0;
	@%p151 bra 	$L__BB20_226;
	and.b32  	%r121, %r3, 7;
	setp.lt.u32 	%p152, %r4, 8;
	@%p152 bra 	$L__BB20_94;
	mul.wide.u32 	%rd107, %r318, 2;
	add.s64 	%rd20, %rd3, %rd107;
	ld.global.u16 	%rs642, [%rd20];
	// begin inline asm
	{ .reg .pred __$temp3;
  setp.gt.f16  __$temp3, %rs642, %rs681;
  selp.u16 %rs641, 1, 0, __$temp3;}
	// end inline asm
	setp.eq.s16 	%p153, %rs641, 0;
	@%p153 bra 	$L__BB20_79;
	st.global.u32 	[%rd1], %r318;
	ld.global.u16 	%rs681, [%rd20];
$L__BB20_79:
	ld.global.u16 	%rs645, [%rd20+2];
	// begin inline asm
	{ .reg .pred __$temp3;
  setp.gt.f16  __$temp3, %rs645, %rs681;
  selp.u16 %rs644, 1, 0, __$temp3;}
	// end inline asm
	setp.eq.s16 	%p154, %rs644, 0;
	@%p154 bra 	$L__BB20_81;
	add.s32 	%r252, %r318, 1;
	st.global.u32 	[%rd1], %r252;
	ld.global.u16 	%rs681, [%rd20+2];
$L__BB20_81:
	ld.global.u16 	%rs648, [%rd20+4];
	// begin inline asm
	{ .reg .pred __$temp3;
  setp.gt.f16  __$temp3, %rs648, %rs681;
  selp.u16 %rs647, 1, 0, __$temp3;}
	// end inline asm
	setp.eq.s16 	%p155, %rs647, 0;
	@%p155 bra 	$L__BB20_83;
	add.s32 	%r253, %r318, 2;
	st.global.u32 	[%rd1], %r253;
	ld.global.u16 	%rs681, [%rd20+4];
$L__BB20_83:
	ld.global.u16 	%rs651, [%rd20+6];
	// begin inline asm
	{ .reg .pred __$temp3;
  setp.gt.f16  __$temp3, %rs651, %rs681;
  selp.u16 %rs650, 1, 0, __$temp3;}
	// end inline asm
	setp.eq.s16 	%p156, %rs650, 0;
	@%p156 bra 	$L__BB20_85;
	add.s32 	%r254, %r318, 3;
	st.global.u32 	[%rd1], %r254;
	ld.global.u16 	%rs681, [%rd20+6];
$L__BB20_85:
	ld.global.u16 	%rs654, [%rd20+8];
	// begin inline asm
	{ .reg .pred __$temp3;
  setp.gt.f16  __$temp3, %rs654, %rs681;
  selp.u16 %rs653, 1, 0, __$temp3;}
	// end inline asm
	setp.eq.s16 	%p157, %rs653, 0;
	@%p157 bra 	$L__BB20_87;
	add.s32 	%r255, %r318, 4;
	st.global.u32 	[%rd1], %r255;
	ld.global.u16 	%rs681, [%rd20+8];
$L__BB20_87:
	ld.global.u16 	%rs657, [%rd20+10];
	// begin inline asm
	{ .reg .pred __$temp3;
  setp.gt.f16  __$temp3, %rs657, %rs681;
  selp.u16 %rs656, 1, 0, __$temp3;}
	// end inline asm
	setp.eq.s16 	%p158, %rs656, 0;
	@%p158 bra 	$L__BB20_89;
	add.s32 	%r256, %r318, 5;
	st.global.u32 	[%rd1], %r256;
	ld.global.u16 	%rs681, [%rd20+10];
$L__BB20_89:
	ld.global.u16 	%rs660, [%rd20+12];
	// begin inline asm
	{ .reg .pred __$temp3;
  setp.gt.f16  __$temp3, %rs660, %rs681;
  selp.u16 %rs659, 1, 0, __$temp3;}
	// end inline asm
	setp.eq.s16 	%p159, %rs659, 0;
	@%p159 bra 	$L__BB20_91;
	add.s32 	%r257, %r318, 6;
	st.global.u32 	[%rd1], %r257;
	ld.global.u16 	%rs681, [%rd20+12];
$L__BB20_91:
	ld.global.u16 	%rs663, [%rd20+14];
	// begin inline asm
	{ .reg .pred __$temp3;
  setp.gt.f16  __$temp3, %rs663, %rs681;
  selp.u16 %rs662, 1, 0, __$temp3;}
	// end inline asm
	setp.eq.s16 	%p160, %rs662, 0;
	@%p160 bra 	$L__BB20_93;
	add.s32 	%r258, %r318, 7;
	st.global.u32 	[%rd1], %r258;
	ld.global.u16 	%rs681, [%rd20+14];
$L__BB20_93:
	add.s32 	%r318, %r318, 8;
$L__BB20_94:
	setp.eq.s32 	%p161, %r121, 0;
	@%p161 bra 	$L__BB20_226;
	and.b32  	%r124, %r3, 3;
	setp.lt.u32 	%p162, %r121, 4;
	@%p162 bra 	$L__BB20_105;
	mul.wide.u32 	%rd108, %r318, 2;
	add.s64 	%rd21, %rd3, %rd108;
	ld.global.u16 	%rs666, [%rd21];
	// begin inline asm
	{ .reg .pred __$temp3;
  setp.gt.f16  __$temp3, %rs666, %rs681;
  selp.u16 %rs665, 1, 0, __$temp3;}
	// end inline asm
	setp.eq.s16 	%p163, %rs665, 0;
	@%p163 bra 	$L__BB20_98;
	st.global.u32 	[%rd1], %r318;
	ld.global.u16 	%rs681, [%rd21];
$L__BB20_98:
	ld.global.u16 	%rs669, [%rd21+2];
	// begin inline asm
	{ .reg .pred __$temp3;
  setp.gt.f16  __$temp3, %rs669, %rs681;
  selp.u16 %rs668, 1, 0, __$temp3;}
	// end inline asm
	setp.eq.s16 	%p164, %rs668, 0;
	@%p164 bra 	$L__BB20_100;
	add.s32 	%r259, %r318, 1;
	st.global.u32 	[%rd1], %r259;
	ld.global.u16 	%rs681, [%rd21+2];
$L__BB20_100:
	ld.global.u16 	%rs672, [%rd21+4];
	// begin inline asm
	{ .reg .pred __$temp3;
  setp.gt.f16  __$temp3, %rs672, %rs681;
  selp.u16 %rs671, 1, 0, __$temp3;}
	// end inline asm
	setp.eq.s16 	%p165, %rs671, 0;
	@%p165 bra 	$L__BB20_102;
	add.s32 	%r260, %r318, 2;
	st.global.u32 	[%rd1], %r260;
	ld.global.u16 	%rs681, [%rd21+4];
$L__BB20_102:
	ld.global.u16 	%rs675, [%rd21+6];
	// begin inline asm
	{ .reg .pred __$temp3;
  setp.gt.f16  __$temp3, %rs675, %rs681;
  selp.u16 %rs674, 1, 0, __$temp3;}
	// end inline asm
	setp.eq.s16 	%p166, %rs674, 0;
	@%p166 bra 	$L__BB20_104;
	add.s32 	%r261, %r318, 3;
	st.global.u32 	[%rd1], %r261;
	ld.global.u16 	%rs681, [%rd21+6];
$L__BB20_104:
	add.s32 	%r318, %r318, 4;
$L__BB20_105:
	setp.eq.s32 	%p167, %r124, 0;
	@%p167 bra 	$L__BB20_226;
	mul.wide.u32 	%rd109, %r318, 2;
	add.s64 	%rd112, %rd3, %rd109;
	neg.s32 	%r320, %r124;
$L__BB20_107:
	.pragma "nounroll";
	ld.global.u16 	%rs678, [%rd112];
	// begin inline asm
	{ .reg .pred __$temp3;
  setp.gt.f16  __$temp3, %rs678, %rs681;
  selp.u16 %rs677, 1, 0, __$temp3;}
	// end inline asm
	setp.eq.s16 	%p168, %rs677, 0;
	@%p168 bra 	$L__BB20_109;
	st.global.u32 	[%rd1], %r318;
	ld.global.u16 	%rs681, [%rd112];
$L__BB20_109:
	add.s32 	%r318, %r318, 1;
	add.s64 	%rd112, %rd112, 2;
	add.s32 	%r320, %r320, 1;
	setp.ne.s32 	%p169, %r320, 0;
	@%p169 bra 	$L__BB20_107;
	bra.uni 	$L__BB20_226;
$L__BB20_110:
	.pragma "nounroll";
	mul.wide.u32 	%rd39, %r276, 2;
	add.s64 	%rd40, %rd3, %rd39;
	ld.global.u16 	%rs307, [%rd40];
	// begin inline asm
	{sub.f16 %rs306,%rs307,%rs710;
}
	// end inline asm
	// begin inline asm
	{  cvt.f32.f16 %f69, %rs306;}

	// end inline asm
	fma.rn.f32 	%f85, %f69, 0f3BBB989D, 0f3F000000;
	cvt.sat.f32.f32 	%f86, %f85;
	mov.f32 	%f87, 0f4B400001;
	mov.f32 	%f88, 0f437C0000;
	fma.rm.f32 	%f89, %f86, %f88, %f87;
	add.f32 	%f90, %f89, 0fCB40007F;
	neg.f32 	%f91, %f90;
	fma.rn.f32 	%f92, %f69, 0f3FB8AA3B, %f91;
	fma.rn.f32 	%f93, %f69, 0f32A57060, %f92;
	mov.b32 	%r145, %f89;
	shl.b32 	%r146, %r145, 23;
	mov.b32 	%f94, %r146;
	ex2.approx.ftz.f32 	%f95, %f93;
	mul.f32 	%f70, %f95, %f94;
	// begin inline asm
	{  cvt.rn.f16.f32 %rs310, %f70;}

	// end inline asm
	st.global.u16 	[%rd40], %rs310;
	// begin inline asm
	{add.f16 %rs311,%rs717,%rs310;
}
	// end inline asm
	ld.global.u16 	%rs315, [%rd40+2];
	// begin inline asm
	{sub.f16 %rs314,%rs315,%rs710;
}
	// end inline asm
	// begin inline asm
	{  cvt.f32.f16 %f71, %rs314;}

	// end inline asm
	fma.rn.f32 	%f96, %f71, 0f3BBB989D, 0f3F000000;
	cvt.sat.f32.f32 	%f97, %f96;
	fma.rm.f32 	%f98, %f97, %f88, %f87;
	add.f32 	%f99, %f98, 0fCB40007F;
	neg.f32 	%f100, %f99;
	fma.rn.f32 	%f101, %f71, 0f3FB8AA3B, %f100;
	fma.rn.f32 	%f102, %f71, 0f32A57060, %f101;
	mov.b32 	%r147, %f98;
	shl.b32 	%r148, %r147, 23;
	mov.b32 	%f103, %r148;
	ex2.approx.ftz.f32 	%f104, %f102;
	mul.f32 	%f72, %f104, %f103;
	// begin inline asm
	{  cvt.rn.f16.f32 %rs318, %f72;}

	// end inline asm
	st.global.u16 	[%rd40+2], %rs318;
	// begin inline asm
	{add.f16 %rs319,%rs311,%rs318;
}
	// end inline asm
	ld.global.u16 	%rs323, [%rd40+4];
	// begin inline asm
	{sub.f16 %rs322,%rs323,%rs710;
}
	// end inline asm
	// begin inline asm
	{  cvt.f32.f16 %f73, %rs322;}

	// end inline asm
	fma.rn.f32 	%f105, %f73, 0f3BBB989D, 0f3F000000;
	cvt.sat.f32.f32 	%f106, %f105;
	fma.rm.f32 	%f107, %f106, %f88, %f87;
	add.f32 	%f108, %f107, 0fCB40007F;
	neg.f32 	%f109, %f108;
	fma.rn.f32 	%f110, %f73, 0f3FB8AA3B, %f109;
	fma.rn.f32 	%f111, %f73, 0f32A57060, %f110;
	mov.b32 	%r149, %f107;
	shl.b32 	%r150, %r149, 23;
	mov.b32 	%f112, %r150;
	ex2.approx.ftz.f32 	%f113, %f111;
	mul.f32 	%f74, %f113, %f112;
	// begin inline asm
	{  cvt.rn.f16.f32 %rs326, %f74;}

	// end inline asm
	st.global.u16 	[%rd40+4], %rs326;
	// begin inline asm
	{add.f16 %rs327,%rs319,%rs326;
}
	// end inline asm
	ld.global.u16 	%rs331, [%rd40+6];
	// begin inline asm
	{sub.f16 %rs330,%rs331,%rs710;
}
	// end inline asm
	// begin inline asm
	{  cvt.f32.f16 %f75, %rs330;}

	// end inline asm
	fma.rn.f32 	%f114, %f75, 0f3BBB989D, 0f3F000000;
	cvt.sat.f32.f32 	%f115, %f114;
	fma.rm.f32 	%f116, %f115, %f88, %f87;
	add.f32 	%f117, %f116, 0fCB40007F;
	neg.f32 	%f118, %f117;
	fma.rn.f32 	%f119, %f75, 0f3FB8AA3B, %f118;
	fma.rn.f32 	%f120, %f75, 0f32A57060, %f119;
	mov.b32 	%r151, %f116;
	shl.b32 	%r152, %r151, 23;
	mov.b32 	%f121, %r152;
	ex2.approx.ftz.f32 	%f122, %f120;
	mul.f32 	%f76, %f122, %f121;
	// begin inline asm
	{  cvt.rn.f16.f32 %rs334, %f76;}

	// end inline asm
	st.global.u16 	[%rd40+6], %rs334;
	// begin inline asm
	{add.f16 %rs335,%rs327,%rs334;
}
	// end inline asm
	ld.global.u16 	%rs339, [%rd40+8];
	// begin inline asm
	{sub.f16 %rs338,%rs339,%rs710;
}
	// end inline asm
	// begin inline asm
	{  cvt.f32.f16 %f77, %rs338;}

	// end inline asm
	fma.rn.f32 	%f123, %f77, 0f3BBB989D, 0f3F000000;
	cvt.sat.f32.f32 	%f124, %f123;
	fma.rm.f32 	%f125, %f124, %f88, %f87;
	add.f32 	%f126, %f125, 0fCB40007F;
	neg.f32 	%f127, %f126;
	fma.rn.f32 	%f128, %f77, 0f3FB8AA3B, %f127;
	fma.rn.f32 	%f129, %f77, 0f32A57060, %f128;
	mov.b32 	%r153, %f125;
	shl.b32 	%r154, %r153, 23;
	mov.b32 	%f130, %r154;
	ex2.approx.ftz.f32 	%f131, %f129;
	mul.f32 	%f78, %f131, %f130;
	// begin inline asm
	{  cvt.rn.f16.f32 %rs342, %f78;}

	// end inline asm
	st.global.u16 	[%rd40+8], %rs342;
	// begin inline asm
	{add.f16 %rs343,%rs335,%rs342;
}
	// end inline asm
	ld.global.u16 	%rs347, [%rd40+10];
	// begin inline asm
	{sub.f16 %rs346,%rs347,%rs710;
}
	// end inline asm
	// begin inline asm
	{  cvt.f32.f16 %f79, %rs346;}

	// end inline asm
	fma.rn.f32 	%f132, %f79, 0f3BBB989D, 0f3F000000;
	cvt.sat.f32.f32 	%f133, %f132;
	fma.rm.f32 	%f134, %f133, %f88, %f87;
	add.f32 	%f135, %f134, 0fCB40007F;
	neg.f32 	%f136, %f135;
	fma.rn.f32 	%f137, %f79, 0f3FB8AA3B, %f136;
	fma.rn.f32 	%f138, %f79, 0f32A57060, %f137;
	mov.b32 	%r155, %f134;
	shl.b32 	%r156, %r155, 23;
	mov.b32 	%f139, %r156;
	ex2.approx.ftz.f32 	%f140, %f138;
	mul.f32 	%f80, %f140, %f139;
	// begin inline asm
	{  cvt.rn.f16.f32 %rs350, %f80;}

	// end inline asm
	st.global.u16 	[%rd40+10], %rs350;
	// begin inline asm
	{add.f16 %rs351,%rs343,%rs350;
}
	// end inline asm
	ld.global.u16 	%rs355, [%rd40+12];
	// begin inline asm
	{sub.f16 %rs354,%rs355,%rs710;
}
	// end inline asm
	// begin inline asm
	{  cvt.f32.f16 %f81, %rs354;}

	// end inline asm
	fma.rn.f32 	%f141, %f81, 0f3BBB989D, 0f3F000000;
	cvt.sat.f32.f32 	%f142, %f141;
	fma.rm.f32 	%f143, %f142, %f88, %f87;
	add.f32 	%f144, %f143, 0fCB40007F;
	neg.f32 	%f145, %f144;
	fma.rn.f32 	%f146, %f81, 0f3FB8AA3B, %f145;
	fma.rn.f32 	%f147, %f81, 0f32A57060, %f146;
	mov.b32 	%r157, %f143;
	shl.b32 	%r158, %r157, 23;
	mov.b32 	%f148, %r158;
	ex2.approx.ftz.f32 	%f149, %f147;
	mul.f32 	%f82, %f149, %f148;
	// begin inline asm
	{  cvt.rn.f16.f32 %rs358, %f82;}

	// end inline asm
	st.global.u16 	[%rd40+12], %rs358;
	// begin inline asm
	{add.f16 %rs359,%rs351,%rs358;
}
	// end inline asm
	ld.global.u16 	%rs363, [%rd40+14];
	// begin inline asm
	{sub.f16 %rs362,%rs363,%rs710;
}
	// end inline asm
	// begin inline asm
	{  cvt.f32.f16 %f83, %rs362;}

	// end inline asm
	fma.rn.f32 	%f150, %f83, 0f3BBB989D, 0f3F000000;
	cvt.sat.f32.f32 	%f151, %f150;
	fma.rm.f32 	%f152, %f151, %f88, %f87;
	add.f32 	%f153, %f152, 0fCB40007F;
	neg.f32 	%f154, %f153;
	fma.rn.f32 	%f155, %f83, 0f3FB8AA3B, %f154;
	fma.rn.f32 	%f156, %f83, 0f32A57060, %f155;
	mov.b32 	%r159, %f152;
	shl.b32 	%r160, %r159, 23;
	mov.b32 	%f157, %r160;
	ex2.approx.ftz.f32 	%f158, %f156;
	mul.f32 	%f84, %f158, %f157;
	// begin inline asm
	{  cvt.rn.f16.f32 %rs366, %f84;}

	// end inline asm
	st.global.u16 	[%rd40+14], %rs366;
	// begin inline asm
	{add.f16 %rs717,%rs359,%rs366;
}
	// end inline asm
	add.s32 	%r276, %r276, 8;
	setp.eq.s32 	%p57, %r276, %r273;
	@%p57 bra 	$L__BB20_111;
	bra.uni 	$L__BB20_110;
$L__BB20_111:
	setp.eq.s32 	%p58, %r31, 0;
	@%p58 bra 	$L__BB20_119;
	and.b32  	%r34, %r132, 3;
	setp.lt.u32 	%p59, %r31, 4;
	@%p59 bra 	$L__BB20_114;
	mul.wide.u32 	%rd41, %r273, 2;
	add.s64 	%rd42, %rd3, %rd41;
	ld.global.u16 	%rs372, [%rd42];
	// begin inline asm
	{sub.f16 %rs371,%rs372,%rs710;
}
	// end inline asm
	// begin inline asm
	{  cvt.f32.f16 %f159, %rs371;}

	// end inline asm
	fma.rn.f32 	%f167, %f159, 0f3BBB989D, 0f3F000000;
	cvt.sat.f32.f32 	%f168, %f167;
	mov.f32 	%f169, 0f4B400001;
	mov.f32 	%f170, 0f437C0000;
	fma.rm.f32 	%f171, %f168, %f170, %f169;
	add.f32 	%f172, %f171, 0fCB40007F;
	neg.f32 	%f173, %f172;
	fma.rn.f32 	%f174, %f159, 0f3FB8AA3B, %f173;
	fma.rn.f32 	%f175, %f159, 0f32A57060, %f174;
	mov.b32 	%r161, %f171;
	shl.b32 	%r162, %r161, 23;
	mov.b32 	%f176, %r162;
	ex2.approx.ftz.f32 	%f177, %f175;
	mul.f32 	%f160, %f177, %f176;
	// begin inline asm
	{  cvt.rn.f16.f32 %rs375, %f160;}

	// end inline asm
	st.global.u16 	[%rd42], %rs375;
	// begin inline asm
	{add.f16 %rs376,%rs717,%rs375;
}
	// end inline asm
	ld.global.u16 	%rs380, [%rd42+2];
	// begin inline asm
	{sub.f16 %rs379,%rs380,%rs710;
}
	// end inline asm
	// begin inline asm
	{  cvt.f32.f16 %f161, %rs379;}

	// end inline asm
	fma.rn.f32 	%f178, %f161, 0f3BBB989D, 0f3F000000;
	cvt.sat.f32.f32 	%f179, %f178;
	fma.rm.f32 	%f180, %f179, %f170, %f169;
	add.f32 	%f181, %f180, 0fCB40007F;
	neg.f32 	%f182, %f181;
	fma.rn.f32 	%f183, %f161, 0f3FB8AA3B, %f182;
	fma.rn.f32 	%f184, %f161, 0f32A57060, %f183;
	mov.b32 	%r163, %f180;
	shl.b32 	%r164, %r163, 23;
	mov.b32 	%f185, %r164;
	ex2.approx.ftz.f32 	%f186, %f184;
	mul.f32 	%f162, %f186, %f185;
	// begin inline asm
	{  cvt.rn.f16.f32 %rs383, %f162;}

	// end inline asm
	st.global.u16 	[%rd42+2], %rs383;
	// begin inline asm
	{add.f16 %rs384,%rs376,%rs383;
}
	// end inline asm
	ld.global.u16 	%rs388, [%rd42+4];
	// begin inline asm
	{sub.f16 %rs387,%rs388,%rs710;
}
	// end inline asm
	// begin inline asm
	{  cvt.f32.f16 %f163, %rs387;}

	// end inline asm
	fma.rn.f32 	%f187, %f163, 0f3BBB989D, 0f3F000000;
	cvt.sat.f32.f32 	%f188, %f187;
	fma.rm.f32 	%f189, %f188, %f170, %f169;
	add.f32 	%f190, %f189, 0fCB40007F;
	neg.f32 	%f191, %f190;
	fma.rn.f32 	%f192, %f163, 0f3FB8AA3B, %f191;
	fma.rn.f32 	%f193, %f163, 0f32A57060, %f192;
	mov.b32 	%r165, %f189;
	shl.b32 	%r166, %r165, 23;
	mov.b32 	%f194, %r166;
	ex2.approx.ftz.f32 	%f195, %f193;
	mul.f32 	%f164, %f195, %f194;
	// begin inline asm
	{  cvt.rn.f16.f32 %rs391, %f164;}

	// end inline asm
	st.global.u16 	[%rd42+4], %rs391;
	// begin inline asm
	{add.f16 %rs392,%rs384,%rs391;
}
	// end inline asm
	ld.global.u16 	%rs396, [%rd42+6];
	// begin inline asm
	{sub.f16 %rs395,%rs396,%rs710;
}
	// end inline asm
	// begin inline asm
	{  cvt.f32.f16 %f165, %rs395;}

	// end inline asm
	fma.rn.f32 	%f196, %f165, 0f3BBB989D, 0f3F000000;
	cvt.sat.f32.f32 	%f197, %f196;
	fma.rm.f32 	%f198, %f197, %f170, %f169;
	add.f32 	%f199, %f198, 0fCB40007F;
	neg.f32 	%f200, %f199;
	fma.rn.f32 	%f201, %f165, 0f3FB8AA3B, %f200;
	fma.rn.f32 	%f202, %f165, 0f32A57060, %f201;
	mov.b32 	%r167, %f198;
	shl.b32 	%r168, %r167, 23;
	mov.b32 	%f203, %r168;
	ex2.approx.ftz.f32 	%f204, %f202;
	mul.f32 	%f166, %f204, %f203;
	// begin inline asm
	{  cvt.rn.f16.f32 %rs399, %f166;}

	// end inline asm
	st.global.u16 	[%rd42+6], %rs399;
	// begin inline asm
	{add.f16 %rs717,%rs392,%rs399;
}
	// end inline asm
	add.s32 	%r273, %r273, 4;
$L__BB20_114:
	setp.eq.s32 	%p60, %r34, 0;
	@%p60 bra 	$L__BB20_119;
	setp.eq.s32 	%p61, %r34, 1;
	@%p61 bra 	$L__BB20_117;
	mul.wide.u32 	%rd43, %r273, 2;
	add.s64 	%rd44, %rd3, %rd43;
	ld.global.u16 	%rs405, [%rd44];
	// begin inline asm
	{sub.f16 %rs404,%rs405,%rs710;
}
	// end inline asm
	// begin inline asm
	{  cvt.f32.f16 %f205, %rs404;}

	// end inline asm
	fma.rn.f32 	%f209, %f205, 0f3BBB989D, 0f3F000000;
	cvt.sat.f32.f32 	%f210, %f209;
	mov.f32 	%f211, 0f4B400001;
	mov.f32 	%f212, 0f437C0000;
	fma.rm.f32 	%f213, %f210, %f212, %f211;
	add.f32 	%f214, %f213, 0fCB40007F;
	neg.f32 	%f215, %f214;
	fma.rn.f32 	%f216, %f205, 0f3FB8AA3B, %f215;
	fma.rn.f32 	%f217, %f205, 0f32A57060, %f216;
	mov.b32 	%r169, %f213;
	shl.b32 	%r170, %r169, 23;
	mov.b32 	%f218, %r170;
	ex2.approx.ftz.f32 	%f219, %f217;
	mul.f32 	%f206, %f219, %f218;
	// begin inline asm
	{  cvt.rn.f16.f32 %rs408, %f206;}

	// end inline asm
	st.global.u16 	[%rd44], %rs408;
	// begin inline asm
	{add.f16 %rs409,%rs717,%rs408;
}
	// end inline asm
	ld.global.u16 	%rs413, [%rd44+2];
	// begin inline asm
	{sub.f16 %rs412,%rs413,%rs710;
}
	// end inline asm
	// begin inline asm
	{  cvt.f32.f16 %f207, %rs412;}

	// end inline asm
	fma.rn.f32 	%f220, %f207, 0f3BBB989D, 0f3F000000;
	cvt.sat.f32.f32 	%f221, %f220;
	fma.rm.f32 	%f222, %f221, %f212, %f211;
	add.f32 	%f223, %f222, 0fCB40007F;
	neg.f32 	%f224, %f223;
	fma.rn.f32 	%f225, %f207, 0f3FB8AA3B, %f224;
	fma.rn.f32 	%f226, %f207, 0f32A57060, %f225;
	mov.b32 	%r171, %f222;
	shl.b32 	%r172, %r171, 23;
	mov.b32 	%f227, %r172;
	ex2.approx.ftz.f32 	%f228, %f226;
	mul.f32 	%f208, %f228, %f227;
	// begin inline asm
	{  cvt.rn.f16.f32 %rs416, %f208;}

	// end inline asm
	st.global.u16 	[%rd44+2], %rs416;
	// begin inline asm
	{add.f16 %rs717,%rs409,%rs416;
}
	// end inline asm
	add.s32 	%r273, %r273, 2;
$L__BB20_117:
	and.b32  	%r173, %r132, 1;
	setp.eq.b32 	%p62, %r173, 1;
	not.pred 	%p63, %p62;
	@%p63 bra 	$L__BB20_119;
	mul.wide.u32 	%rd45, %r273, 2;
	add.s64 	%rd46, %rd3, %rd45;
	ld.global.u16 	%rs421, [%rd46];
	// begin inline asm
	{sub.f16 %rs420,%rs421,%rs710;
}
	// end inline asm
	// begin inline asm
	{  cvt.f32.f16 %f229, %rs420;}

	// end inline asm
	fma.rn.f32 	%f231, %f229, 0f3BBB989D, 0f3F000000;
	cvt.sat.f32.f32 	%f232, %f231;
	mov.f32 	%f233, 0f4B400001;
	mov.f32 	%f234, 0f437C0000;
	fma.rm.f32 	%f235, %f232, %f234, %f233;
	add.f32 	%f236, %f235, 0fCB40007F;
	neg.f32 	%f237, %f236;
	fma.rn.f32 	%f238, %f229, 0f3FB8AA3B, %f237;
	fma.rn.f32 	%f239, %f229, 0f32A57060, %f238;
	mov.b32 	%r174, %f235;
	shl.b32 	%r175, %r174, 23;
	mov.b32 	%f240, %r175;
	ex2.approx.ftz.f32 	%f241, %f239;
	mul.f32 	%f230, %f241, %f240;
	// begin inline asm
	{  cvt.rn.f16.f32 %rs424, %f230;}

	// end inline asm
	st.global.u16 	[%rd46], %rs424;
	// begin inline asm
	{add.f16 %rs717,%rs717,%rs424;
}
	// end inline asm
$L__BB20_119:
	setp.lt.s32 	%p64, %r132, 1;
	@%p64 bra 	$L__BB20_141;
	// begin inline asm
	{  cvt.f32.f16 %f242, %rs717;}

	// end inline asm
	// begin inline asm
	{rcp.approx.ftz.f32 %f243, %f242;
}
	// end inline asm
	neg.f32 	%f14, %f242;
	add.s32 	%r177, %r132, -1;
	and.b32  	%r39, %r132, 3;
	setp.lt.u32 	%p65, %r177, 3;
	mov.b32 	%r278, 0;
	@%p65 bra 	$L__BB20_135;
	and.b32  	%r278, %r132, 2147483644;
	mov.b32 	%r277, 0;
$L__BB20_122:
	mul.wide.u32 	%rd47, %r277, 2;
	add.s64 	%rd7, %rd3, %rd47;
	ld.global.u16 	%rs429, [%rd7];
	// begin inline asm
	{  cvt.f32.f16 %f245, %rs429;}

	// end inline asm
	mul.f32 	%f246, %f245, %f243;
	// begin inline asm
	{  cvt.rn.f16.f32 %rs719, %f246;}

	// end inline asm
	// begin inline asm
	{abs.f16 %rs431,%rs719;
}
	// end inline asm
	mov.b16 	%rs435, 143;
	// begin inline asm
	{ .reg .pred __$temp3;
  setp.lt.f16  __$temp3, %rs431, %rs435;
  selp.u16 %rs433, 1, 0, __$temp3;}
	// end inline asm
	setp.eq.s16 	%p66, %rs433, 0;
	@%p66 bra 	$L__BB20_125;
	// begin inline asm
	{ .reg .pred __$temp3;
  setp.lt.f16  __$temp3, %rs724, %rs431;
  selp.u16 %rs436, 1, 0, __$temp3;}
	// end inline asm
	setp.eq.s16 	%p67, %rs436, 0;
	@%p67 bra 	$L__BB20_125;
	fma.rn.f32 	%f248, %f14, %f246, %f245;
	fma.rn.f32 	%f247, %f243, %f248, %f246;
	// begin inline asm
	{  cvt.rn.f16.f32 %rs719, %f247;}

	// end inline asm
$L__BB20_125:
	st.global.u16 	[%rd7], %rs719;
	ld.global.u16 	%rs440, [%rd7+2];
	// begin inline asm
	{  cvt.f32.f16 %f249, %rs440;}

	// end inline asm
	mul.f32 	%f250, %f249, %f243;
	// begin inline asm
	{  cvt.rn.f16.f32 %rs720, %f250;}

	// end inline asm
	// begin inline asm
	{abs.f16 %rs442,%rs720;
}
	// end inline asm
	mov.b16 	%rs446, 143;
	// begin inline asm
	{ .reg .pred __$temp3;
  setp.lt.f16  __$temp3, %rs442, %rs446;
  selp.u16 %rs444, 1, 0, __$temp3;}
	// end inline asm
	setp.eq.s16 	%p68, %rs444, 0;
	@%p68 bra 	$L__BB20_128;
	// begin inline asm
	{ .reg .pred __$temp3;
  setp.lt.f16  __$temp3, %rs724, %rs442;
  selp.u16 %rs447, 1, 0, __$temp3;}
	// end inline asm
	setp.eq.s16 	%p69, %rs447, 0;
	@%p69 bra 	$L__BB20_128;
	fma.rn.f32 	%f252, %f14, %f250, %f249;
	fma.rn.f32 	%f251, %f243, %f252, %f250;
	// begin inline asm
	{  cvt.rn.f16.f32 %rs720, %f251;}

	// end inline asm
$L__BB20_128:
	st.global.u16 	[%rd7+2], %rs720;
	ld.global.u16 	%rs451, [%rd7+4];
	// begin inline asm
	{  cvt.f32.f16 %f253, %rs451;}

	// end inline asm
	mul.f32 	%f254, %f253, %f243;
	// begin inline asm
	{  cvt.rn.f16.f32 %rs721, %f254;}

	// end inline asm
	// begin inline asm
	{abs.f16 %rs453,%rs721;
}
	// end inline asm
	mov.b16 	%rs457, 143;
	// begin inline asm
	{ .reg .pred __$temp3;
  setp.lt.f16  __$temp3, %rs453, %rs457;
  selp.u16 %rs455, 1, 0, __$temp3;}
	// end inline asm
	setp.eq.s16 	%p70, %rs455, 0;
	@%p70 bra 	$L__BB20_131;
	// begin inline asm
	{ .reg .pred __$temp3;
  setp.lt.f16  __$temp3, %rs724, %rs453;
  selp.u16 %rs458, 1, 0, __$temp3;}
	// end inline asm
	setp.eq.s16 	%p71, %rs458, 0;
	@%p71 bra 	$L__BB20_131;
	fma.rn.f32 	%f256, %f14, %f254, %f253;
	fma.rn.f32 	%f255, %f243, %f256, %f254;
	// begin inline asm
	{  cvt.rn.f16.f32 %rs721, %f255;}

	// end inline asm
$L__BB20_131:
	st.global.u16 	[%rd7+4], %rs721;
	ld.global.u16 	%rs462, [%rd7+6];
	// begin inline asm
	{  cvt.f32.f16 %f257, %rs462;}

	// end inline asm
	mul.f32 	%f258, %f257, %f243;
	// begin inline asm
	{  cvt.rn.f16.f32 %rs722, %f258;}

	// end inline asm
	// begin inline asm
	{abs.f16 %rs464,%rs722;
}
	// end inline asm
	mov.b16 	%rs468, 143;
	// begin inline asm
	{ .reg .pred __$temp3;
  setp.lt.f16  __$temp3, %rs464, %rs468;
  selp.u16 %rs466, 1, 0, __$temp3;}
	// end inline asm
	setp.eq.s16 	%p72, %rs466, 0;
	@%p72 bra 	$L__BB20_134;
	// begin inline asm
	{ .reg .pred __$temp3;
  setp.lt.f16  __$temp3, %rs724, %rs464;
  selp.u16 %rs469, 1, 0, __$temp3;}
	// end inline asm
	setp.eq.s16 	%p73, %rs469, 0;
	@%p73 bra 	$L__BB20_134;
	fma.rn.f32 	%f260, %f14, %f258, %f257;
	fma.rn.f32 	%f259, %f243, %f260, %f258;
	// begin inline asm
	{  cvt.rn.f16.f32 %rs722, %f259;}

	// end inline asm
$L__BB20_134:
	st.global.u16 	[%rd7+6], %rs722;
	add.s32 	%r277, %r277, 4;
	setp.ne.s32 	%p74, %r277, %r278;
	@%p74 bra 	$L__BB20_122;
$L__BB20_135:
	setp.eq.s32 	%p75, %r39, 0;
	@%p75 bra 	$L__BB20_141;
	mov.b32 	%r280, 0;
$L__BB20_137:
	.pragma "nounroll";
	mul.wide.u32 	%rd48, %r278, 2;
	add.s64 	%rd8, %rd3, %rd48;
	ld.global.u16 	%rs473, [%rd8];
	// begin inline asm
	{  cvt.f32.f16 %f261, %rs473;}

	// end inline asm
	mul.f32 	%f262, %f261, %f243;
	// begin inline asm
	{  cvt.rn.f16.f32 %rs723, %f262;}

	// end inline asm
	// begin inline asm
	{abs.f16 %rs475,%rs723;
}
	// end inline asm
	mov.b16 	%rs479, 143;
	// begin inline asm
	{ .reg .pred __$temp3;
  setp.lt.f16  __$temp3, %rs475, %rs479;
  selp.u16 %rs477, 1, 0, __$temp3;}
	// end inline asm
	setp.eq.s16 	%p76, %rs477, 0;
	@%p76 bra 	$L__BB20_140;
	// begin inline asm
	{ .reg .pred __$temp3;
  setp.lt.f16  __$temp3, %rs724, %rs475;
  selp.u16 %rs480, 1, 0, __$temp3;}
	// end inline asm
	setp.eq.s16 	%p77, %rs480, 0;
	@%p77 bra 	$L__BB20_140;
	fma.rn.f32 	%f264, %f14, %f262, %f261;
	fma.rn.f32 	%f263, %f243, %f264, %f262;
	// begin inline asm
	{  cvt.rn.f16.f32 %rs723, %f263;}

	// end inline asm
$L__BB20_140:
	st.global.u16 	[%rd8], %rs723;
	add.s32 	%r278, %r278, 1;
	add.s32 	%r280, %r280, 1;
	setp.ne.s32 	%p78, %r280, %r39;
	@%p78 bra 	$L__BB20_137;
$L__BB20_141:
	cvta.to.global.u64 	%rd49, %rd26;
	ld.global.u64 	%rd50, [%rd49];
	shr.u64 	%rd51, %rd50, 12;
	xor.b64  	%rd52, %rd51, %rd50;
	shl.b64 	%rd53, %rd52, 25;
	xor.b64  	%rd54, %rd53, %rd52;
	shr.u64 	%rd55, %rd54, 27;
	xor.b64  	%rd56, %rd55, %rd54;
	st.global.u64 	[%rd49], %rd56;
	mul.lo.s64 	%rd57, %rd56, 2685821657736338717;
	shr.u64 	%rd58, %rd57, 40;
	cvt.u32.u64 	%r180, %rd58;
	cvt.rn.f32.u32 	%f265, %r180;
	mul.f32 	%f25, %f265, 0f33800000;
	setp.gtu.f32 	%p79, %f38, 0f00000000;
	setp.ltu.f32 	%p80, %f38, 0f3F800000;
	and.pred  	%p81, %p79, %p80;
	@%p81 bra 	$L__BB20_148;
	setp.lt.s32 	%p129, %r132, 1;
	// begin inline asm
	{  cvt.rn.f16.f32 %rs586, %f25;}

	// end inline asm
	@%p129 bra 	$L__BB20_146;
	mov.b32 	%r282, 0;
$L__BB20_144:
	mul.wide.u32 	%rd100, %r282, 2;
	add.s64 	%rd101, %rd3, %rd100;
	ld.global.u16 	%rs589, [%rd101];
	// begin inline asm
	{add.f16 %rs724,%rs724,%rs589;
}
	// end inline asm
	// begin inline asm
	{ .reg .pred __$temp3;
  setp.lt.f16  __$temp3, %rs586, %rs724;
  selp.u16 %rs590, 1, 0, __$temp3;}
	// end inline asm
	setp.ne.s16 	%p130, %rs590, 0;
	@%p130 bra 	$L__BB20_147;
	add.s32 	%r282, %r282, 1;
	setp.ne.s32 	%p131, %r282, %r132;
	@%p131 bra 	$L__BB20_144;
$L__BB20_146:
	add.s32 	%r282, %r132, -1;
$L__BB20_147:
	st.global.u32 	[%rd1], %r282;
	add.u64 	%rd102, %SP, 0;
	add.u64 	%rd103, %SPL, 0;
	st.local.u64 	[%rd103], %rd25;
	mov.u64 	%rd104, $str$5;
	cvta.global.u64 	%rd105, %rd104;
	{ // callseq 62, 0
	.param .b64 param0;
	st.param.b64 	[param0], %rd105;
	.param .b64 param1;
	st.param.b64 	[param1], %rd102;
	.param .b32 retval0;
	call.uni (retval0), 
	vprintf, 
	(
	param0, 
	param1
	);
	ld.param.b32 	%r230, [retval0];
	} // callseq 62
	bra.uni 	$L__BB20_226;
$L__BB20_148:
	// begin inline asm
	{  cvt.rn.f16.f32 %rs484, %f38;}

	// end inline asm
	mov.f64 	%fd1, 0d3FF0000000000000;
	// begin inline asm
	{  cvt.rn.f16.f64 %rs485, %fd1;}

	// end inline asm
	// begin inline asm
	{sub.f16 %rs486,%rs485,%rs484;
}
	// end inline asm
	add.s32 	%r181, %r132, -1;
	// begin inline asm
	cvt.rn.f16.s32 %rs489, %r181;
	// end inline asm
	// begin inline asm
	{  cvt.f32.f16 %f267, %rs486;}

	// end inline asm
	// begin inline asm
	{  cvt.f32.f16 %f268, %rs489;}

	// end inline asm
	// begin inline asm
	{rcp.approx.ftz.f32 %f269, %f268;
}
	// end inline asm
	mul.f32 	%f271, %f267, %f269;
	// begin inline asm
	{  cvt.rn.f16.f32 %rs725, %f271;}

	// end inline asm
	// begin inline asm
	{abs.f16 %rs493,%rs725;
}
	// end inline asm
	mov.b16 	%rs497, 143;
	// begin inline asm
	{ .reg .pred __$temp3;
  setp.lt.f16  __$temp3, %rs493, %rs497;
  selp.u16 %rs495, 1, 0, __$temp3;}
	// end inline asm
	setp.eq.s16 	%p82, %rs495, 0;
	@%p82 bra 	$L__BB20_151;
	// begin inline asm
	{ .reg .pred __$temp3;
  setp.lt.f16  __$temp3, %rs724, %rs493;
  selp.u16 %rs498, 1, 0, __$temp3;}
	// end inline asm
	setp.eq.s16 	%p83, %rs498, 0;
	@%p83 bra 	$L__BB20_151;
	neg.f32 	%f273, %f268;
	fma.rn.f32 	%f274, %f273, %f271, %f267;
	fma.rn.f32 	%f272, %f269, %f274, %f271;
	// begin inline asm
	{  cvt.rn.f16.f32 %rs725, %f272;}

	// end inline asm
$L__BB20_151:
	setp.lt.s32 	%p84, %r132, 1;
	mov.b32 	%r301, 0;
	@%p84 bra 	$L__BB20_192;
	and.b32  	%r55, %r132, 7;
	setp.lt.u32 	%p85, %r181, 7;
	mov.b32 	%r284, 0;
	mov.u32 	%r301, %r284;
	@%p85 bra 	$L__BB20_171;
	and.b32  	%r284, %r132, 2147483640;
	mov.b32 	%r299, 0;
	mov.u32 	%r301, %r299;
$L__BB20_154:
	.pragma "nounroll";
	mul.wide.u32 	%rd59, %r299, 2;
	add.s64 	%rd13, %rd3, %rd59;
	ld.global.u16 	%rs503, [%rd13];
	// begin inline asm
	{ .reg .pred __$temp3;
  setp.ge.f16  __$temp3, %rs503, %rs725;
  selp.u16 %rs502, 1, 0, __$temp3;}
	// end inline asm
	setp.eq.s16 	%p86, %rs502, 0;
	@%p86 bra 	$L__BB20_156;
	mul.wide.s32 	%rd60, %r301, 8;
	add.s64 	%rd61, %rd2, %rd60;
	st.global.u32 	[%rd61+4], %r299;
	ld.global.u16 	%rs505, [%rd13];
	st.global.u16 	[%rd61], %rs505;
	add.s32 	%r301, %r301, 1;
$L__BB20_156:
	ld.global.u16 	%rs507, [%rd13+2];
	// begin inline asm
	{ .reg .pred __$temp3;
  setp.ge.f16  __$temp3, %rs507, %rs725;
  selp.u16 %rs506, 1, 0, __$temp3;}
	// end inline asm
	setp.eq.s16 	%p87, %rs506, 0;
	@%p87 bra 	$L__BB20_158;
	add.s32 	%r186, %r299, 1;
	mul.wide.s32 	%rd62, %r301, 8;
	add.s64 	%rd63, %rd2, %rd62;
	st.global.u32 	[%rd63+4], %r186;
	ld.global.u16 	%rs509, [%rd13+2];
	st.global.u16 	[%rd63], %rs509;
	add.s32 	%r301, %r301, 1;
$L__BB20_158:
	ld.global.u16 	%rs511, [%rd13+4];
	// begin inline asm
	{ .reg .pred __$temp3;
  setp.ge.f16  __$temp3, %rs511, %rs725;
  selp.u16 %rs510, 1, 0, __$temp3;}
	// end inline asm
	setp.eq.s16 	%p88, %rs510, 0;
	@%p88 bra 	$L__BB20_160;
	add.s32 	%r187, %r299, 2;
	mul.wide.s32 	%rd64, %r301, 8;
	add.s64 	%rd65, %rd2, %rd64;
	st.global.u32 	[%rd65+4], %r187;
	ld.global.u16 	%rs513, [%rd13+4];
	st.global.u16 	[%rd65], %rs513;
	add.s32 	%r301, %r301, 1;
$L__BB20_160:
	ld.global.u16 	%rs515, [%rd13+6];
	// begin inline asm
	{ .reg .pred __$temp3;
  setp.ge.f16  __$temp3, %rs515, %rs725;
  selp.u16 %rs514, 1, 0, __$temp3;}
	// end inline asm
	setp.eq.s16 	%p89, %rs514, 0;
	@%p89 bra 	$L__BB20_162;
	add.s32 	%r188, %r299, 3;
	mul.wide.s32 	%rd66, %r301, 8;
	add.s64 	%rd67, %rd2, %rd66;
	st.global.u32 	[%rd67+4], %r188;
	ld.global.u16 	%rs517, [%rd13+6];
	st.global.u16 	[%rd67], %rs517;
	add.s32 	%r301, %r301, 1;
$L__BB20_162:
	ld.global.u16 	%rs519, [%rd13+8];
	// begin inline asm
	{ .reg .pred __$temp3;
  setp.ge.f16  __$temp3, %rs519, %rs725;
  selp.u16 %rs518, 1, 0, __$temp3;}
	// end inline asm
	setp.eq.s16 	%p90, %rs518, 0;
	@%p90 bra 	$L__BB20_164;
	add.s32 	%r189, %r299, 4;
	mul.wide.s32 	%rd68, %r301, 8;
	add.s64 	%rd69, %rd2, %rd68;
	st.global.u32 	[%rd69+4], %r189;
	ld.global.u16 	%rs521, [%rd13+8];
	st.global.u16 	[%rd69], %rs521;
	add.s32 	%r301, %r301, 1;
$L__BB20_164:
	ld.global.u16 	%rs523, [%rd13+10];
	// begin inline asm
	{ .reg .pred __$temp3;
  setp.ge.f16  __$temp3, %rs523, %rs725;
  selp.u16 %rs522, 1, 0, __$temp3;}
	// end inline asm
	setp.eq.s16 	%p91, %rs522, 0;
	@%p91 bra 	$L__BB20_166;
	add.s32 	%r190, %r299, 5;
	mul.wide.s32 	%rd70, %r301, 8;
	add.s64 	%rd71, %rd2, %rd70;
	st.global.u32 	[%rd71+4], %r190;
	ld.global.u16 	%rs525, [%rd13+10];
	st.global.u16 	[%rd71], %rs525;
	add.s32 	%r301, %r301, 1;
$L__BB20_166:
	ld.global.u16 	%rs527, [%rd13+12];
	// begin inline asm
	{ .reg .pred __$temp3;
  setp.ge.f16  __$temp3, %rs527, %rs725;
  selp.u16 %rs526, 1, 0, __$temp3;}
	// end inline asm
	setp.eq.s16 	%p92, %rs526, 0;
	@%p92 bra 	$L__BB20_168;
	add.s32 	%r191, %r299, 6;
	mul.wide.s32 	%rd72, %r301, 8;
	add.s64 	%rd73, %rd2, %rd72;
	st.global.u32 	[%rd73+4], %r191;
	ld.global.u16 	%rs529, [%rd13+12];
	st.global.u16 	[%rd73], %rs529;
	add.s32 	%r301, %r301, 1;
$L__BB20_168:
	ld.global.u16 	%rs531, [%rd13+14];
	// begin inline asm
	{ .reg .pred __$temp3;
  setp.ge.f16  __$temp3, %rs531, %rs725;
  selp.u16 %rs530, 1, 0, __$temp3;}
	// end inline asm
	setp.eq.s16 	%p93, %rs530, 0;
	@%p93 bra 	$L__BB20_170;
	add.s32 	%r192, %r299, 7;
	mul.wide.s32 	%rd74, %r301, 8;
	add.s64 	%rd75, %rd2, %rd74;
	st.global.u32 	[%rd75+4], %r192;
	ld.global.u16 	%rs533, [%rd13+14];
	st.global.u16 	[%rd75], %rs533;
	add.s32 	%r301, %r301, 1;
$L__BB20_170:
	add.s32 	%r299, %r299, 8;
	setp.eq.s32 	%p94, %r299, %r284;
	@%p94 bra 	$L__BB20_171;
	bra.uni 	$L__BB20_154;
$L__BB20_171:
	setp.eq.s32 	%p95, %r55, 0;
	@%p95 bra 	$L__BB20_192;
	and.b32  	%r60, %r132, 3;
	setp.lt.u32 	%p96, %r55, 4;
	@%p96 bra 	$L__BB20_182;
	mul.wide.u32 	%rd76, %r284, 2;
	add.s64 	%rd9, %rd3, %rd76;
	ld.global.u16 	%rs535, [%rd9];
	// begin inline asm
	{ .reg .pred __$temp3;
  setp.ge.f16  __$temp3, %rs535, %rs725;
  selp.u16 %rs534, 1, 0, __$temp3;}
	// end inline asm
	setp.eq.s16 	%p97, %rs534, 0;
	@%p97 bra 	$L__BB20_175;
	mul.wide.s32 	%rd77, %r301, 8;
	add.s64 	%rd78, %rd2, %rd77;
	st.global.u32 	[%rd78+4], %r284;
	ld.global.u16 	%rs537, [%rd9];
	st.global.u16 	[%rd78], %rs537;
	add.s32 	%r301, %r301, 1;
$L__BB20_175:
	ld.global.u16 	%rs539, [%rd9+2];
	// begin inline asm
	{ .reg .pred __$temp3;
  setp.ge.f16  __$temp3, %rs539, %rs725;
  selp.u16 %rs538, 1, 0, __$temp3;}
	// end inline asm
	setp.eq.s16 	%p98, %rs538, 0;
	@%p98 bra 	$L__BB20_177;
	add.s32 	%r194, %r284, 1;
	mul.wide.s32 	%rd79, %r301, 8;
	add.s64 	%rd80, %rd2, %rd79;
	st.global.u32 	[%rd80+4], %r194;
	ld.global.u16 	%rs541, [%rd9+2];
	st.global.u16 	[%rd80], %rs541;
	add.s32 	%r301, %r301, 1;
$L__BB20_177:
	ld.global.u16 	%rs543, [%rd9+4];
	// begin inline asm
	{ .reg .pred __$temp3;
  setp.ge.f16  __$temp3, %rs543, %rs725;
  selp.u16 %rs542, 1, 0, __$temp3;}
	// end inline asm
	setp.eq.s16 	%p99, %rs542, 0;
	@%p99 bra 	$L__BB20_179;
	add.s32 	%r195, %r284, 2;
	mul.wide.s32 	%rd81, %r301, 8;
	add.s64 	%rd82, %rd2, %rd81;
	st.global.u32 	[%rd82+4], %r195;
	ld.global.u16 	%rs545, [%rd9+4];
	st.global.u16 	[%rd82], %rs545;
	add.s32 	%r301, %r301, 1;
$L__BB20_179:
	ld.global.u16 	%rs547, [%rd9+6];
	// begin inline asm
	{ .reg .pred __$temp3;
  setp.ge.f16  __$temp3, %rs547, %rs725;
  selp.u16 %rs546, 1, 0, __$temp3;}
	// end inline asm
	setp.eq.s16 	%p100, %rs546, 0;
	@%p100 bra 	$L__BB20_181;
	add.s32 	%r196, %r284, 3;
	mul.wide.s32 	%rd83, %r301, 8;
	add.s64 	%rd84, %rd2, %rd83;
	st.global.u32 	[%rd84+4], %r196;
	ld.global.u16 	%rs549, [%rd9+6];
	st.global.u16 	[%rd84], %rs549;
	add.s32 	%r301, %r301, 1;
$L__BB20_181:
	add.s32 	%r284, %r284, 4;
$L__BB20_182:
	setp.eq.s32 	%p101, %r60, 0;
	@%p101 bra 	$L__BB20_192;
	setp.eq.s32 	%p102, %r60, 1;
	@%p102 bra 	$L__BB20_189;
	mul.wide.u32 	%rd85, %r284, 2;
	add.s64 	%rd10, %rd3, %rd85;
	ld.global.u16 	%rs551, [%rd10];
	// begin inline asm
	{ .reg .pred __$temp3;
  setp.ge.f16  __$temp3, %rs551, %rs725;
  selp.u16 %rs550, 1, 0, __$temp3;}
	// end inline asm
	setp.eq.s16 	%p103, %rs550, 0;
	@%p103 bra 	$L__BB20_186;
	mul.wide.s32 	%rd86, %r301, 8;
	add.s64 	%rd87, %rd2, %rd86;
	st.global.u32 	[%rd87+4], %r284;
	ld.global.u16 	%rs553, [%rd10];
	st.global.u16 	[%rd87], %rs553;
	add.s32 	%r301, %r301, 1;
$L__BB20_186:
	ld.global.u16 	%rs555, [%rd10+2];
	// begin inline asm
	{ .reg .pred __$temp3;
  setp.ge.f16  __$temp3, %rs555, %rs725;
  selp.u16 %rs554, 1, 0, __$temp3;}
	// end inline asm
	setp.eq.s16 	%p104, %rs554, 0;
	@%p104 bra 	$L__BB20_188;
	add.s32 	%r198, %r284, 1;
	mul.wide.s32 	%rd88, %r301, 8;
	add.s64 	%rd89, %rd2, %rd88;
	st.global.u32 	[%rd89+4], %r198;
	ld.global.u16 	%rs557, [%rd10+2];
	st.global.u16 	[%rd89], %rs557;
	add.s32 	%r301, %r301, 1;
$L__BB20_188:
	add.s32 	%r284, %r284, 2;
$L__BB20_189:
	and.b32  	%r199, %r132, 1;
	setp.eq.b32 	%p105, %r199, 1;
	not.pred 	%p106, %p105;
	@%p106 bra 	$L__BB20_192;
	mul.wide.u32 	%rd90, %r284, 2;
	add.s64 	%rd11, %rd3, %rd90;
	ld.global.u16 	%rs559, [%rd11];
	// begin inline asm
	{ .reg .pred __$temp3;
  setp.ge.f16  __$temp3, %rs559, %rs725;
  selp.u16 %rs558, 1, 0, __$temp3;}
	// end inline asm
	setp.eq.s16 	%p107, %rs558, 0;
	@%p107 bra 	$L__BB20_192;
	mul.wide.s32 	%rd91, %r301, 8;
	add.s64 	%rd92, %rd2, %rd91;
	st.global.u32 	[%rd92+4], %r284;
	ld.global.u16 	%rs561, [%rd11];
	st.global.u16 	[%rd92], %rs561;
	add.s32 	%r301, %r301, 1;
$L__BB20_192:
	setp.lt.s32 	%p108, %r301, 2;
	@%p108 bra 	$L__BB20_216;
	add.s32 	%r83, %r301, -2;
	add.s64 	%rd12, %rd2, 20;
	mov.b32 	%r310, 1;
	mov.b32 	%r311, 0;
	mov.u32 	%r309, %r301;
$L__BB20_194:
	mov.u32 	%r103, %r311;
	mov.u32 	%r311, %r310;
	add.s32 	%r309, %r309, -1;
	setp.le.s32 	%p109, %r301, %r311;
	@%p109 bra 	$L__BB20_215;
	and.b32  	%r107, %r309, 3;
	sub.s32 	%r203, %r83, %r103;
	setp.lt.u32 	%p110, %r203, 3;
	mov.b32 	%r313, 0;
	@%p110 bra 	$L__BB20_206;
	and.b32  	%r313, %r309, -4;
	neg.s32 	%r312, %r313;
	mov.u64 	%rd110, %rd12;
$L__BB20_197:
	ld.global.u16 	%rs110, [%rd110+-20];
	ld.global.u16 	%rs726, [%rd110+-12];
	// begin inline asm
	{ .reg .pred __$temp3;
  setp.lt.f16  __$temp3, %rs110, %rs726;
  selp.u16 %rs562, 1, 0, __$temp3;}
	// end inline asm
	setp.eq.s16 	%p111, %rs562, 0;
	@%p111 bra 	$L__BB20_199;
	ld.global.u32 	%r204, [%rd110+-16];
	.pragma "used_bytes_mask 3";
	ld.global.u32 	%r205, [%rd110+-12];
	ld.global.u32 	%r206, [%rd110+-8];
	st.global.u32 	[%rd110+-20], %r205;
	st.global.u32 	[%rd110+-16], %r206;
	st.global.u16 	[%rd110+-12], %rs110;
	st.global.u32 	[%rd110+-8], %r204;
	mov.u16 	%rs726, %rs110;
$L__BB20_199:
	ld.global.u16 	%rs727, [%rd110+-4];
	// begin inline asm
	{ .reg .pred __$temp3;
  setp.lt.f16  __$temp3, %rs726, %rs727;
  selp.u16 %rs565, 1, 0, __$temp3;}
	// end inline asm
	setp.eq.s16 	%p112, %rs565, 0;
	@%p112 bra 	$L__BB20_201;
	ld.global.u32 	%r207, [%rd110+-8];
	.pragma "used_bytes_mask 3";
	ld.global.u32 	%r208, [%rd110+-4];
	ld.global.u32 	%r209, [%rd110];
	st.global.u32 	[%rd110+-12], %r208;
	st.global.u32 	[%rd110+-8], %r209;
	st.global.u16 	[%rd110+-4], %rs726;
	st.global.u32 	[%rd110], %r207;
	mov.u16 	%rs727, %rs726;
$L__BB20_201:
	ld.global.u16 	%rs728, [%rd110+4];
	// begin inline asm
	{ .reg .pred __$temp3;
  setp.lt.f16  __$temp3, %rs727, %rs728;
  selp.u16 %rs568, 1, 0, __$temp3;}
	// end inline asm
	setp.eq.s16 	%p113, %rs568, 0;
	@%p113 bra 	$L__BB20_203;
	ld.global.u32 	%r210, [%rd110];
	.pragma "used_bytes_mask 3";
	ld.global.u32 	%r211, [%rd110+4];
	ld.global.u32 	%r212, [%rd110+8];
	st.global.u32 	[%rd110+-4], %r211;
	st.global.u32 	[%rd110], %r212;
	st.global.u16 	[%rd110+4], %rs727;
	st.global.u32 	[%rd110+8], %r210;
	mov.u16 	%rs728, %rs727;
$L__BB20_203:
	ld.global.u16 	%rs573, [%rd110+12];
	// begin inline asm
	{ .reg .pred __$temp3;
  setp.lt.f16  __$temp3, %rs728, %rs573;
  selp.u16 %rs571, 1, 0, __$temp3;}
	// end inline asm
	setp.eq.s16 	%p114, %rs571, 0;
	@%p114 bra 	$L__BB20_205;
	ld.global.u32 	%r213, [%rd110+8];
	.pragma "used_bytes_mask 3";
	ld.global.u32 	%r214, [%rd110+12];
	ld.global.u32 	%r215, [%rd110+16];
	st.global.u32 	[%rd110+4], %r214;
	st.global.u32 	[%rd110+8], %r215;
	st.global.u16 	[%rd110+12], %rs728;
	st.global.u32 	[%rd110+16], %r213;
$L__BB20_205:
	add.s32 	%r312, %r312, 4;
	add.s64 	%rd110, %rd110, 32;
	setp.ne.s32 	%p115, %r312, 0;
	@%p115 bra 	$L__BB20_197;
$L__BB20_206:
	setp.eq.s32 	%p116, %r107, 0;
	@%p116 bra 	$L__BB20_215;
	mul.wide.u32 	%rd93, %r313, 8;
	add.s64 	%rd16, %rd2, %rd93;
	ld.global.u16 	%rs117, [%rd16];
	ld.global.u16 	%rs729, [%rd16+8];
	// begin inline asm
	{ .reg .pred __$temp3;
  setp.lt.f16  __$temp3, %rs117, %rs729;
  selp.u16 %rs574, 1, 0, __$temp3;}
	// end inline asm
	setp.eq.s16 	%p117, %rs574, 0;
	@%p117 bra 	$L__BB20_209;
	ld.global.u32 	%r216, [%rd16+4];
	.pragma "used_bytes_mask 3";
	ld.global.u32 	%r217, [%rd16+8];
	ld.global.u32 	%r218, [%rd16+12];
	st.global.u32 	[%rd16], %r217;
	st.global.u32 	[%rd16+4], %r218;
	st.global.u16 	[%rd16+8], %rs117;
	st.global.u32 	[%rd16+12], %r216;
	mov.u16 	%rs729, %rs117;
$L__BB20_209:
	setp.eq.s32 	%p118, %r107, 1;
	@%p118 bra 	$L__BB20_215;
	ld.global.u16 	%rs730, [%rd16+16];
	// begin inline asm
	{ .reg .pred __$temp3;
  setp.lt.f16  __$temp3, %rs729, %rs730;
  selp.u16 %rs577, 1, 0, __$temp3;}
	// end inline asm
	setp.eq.s16 	%p119, %rs577, 0;
	@%p119 bra 	$L__BB20_212;
	ld.global.u32 	%r219, [%rd16+12];
	.pragma "used_bytes_mask 3";
	ld.global.u32 	%r220, [%rd16+16];
	ld.global.u32 	%r221, [%rd16+20];
	st.global.u32 	[%rd16+8], %r220;
	st.global.u32 	[%rd16+12], %r221;
	st.global.u16 	[%rd16+16], %rs729;
	st.global.u32 	[%rd16+20], %r219;
	mov.u16 	%rs730, %rs729;
$L__BB20_212:
	setp.eq.s32 	%p120, %r107, 2;
	@%p120 bra 	$L__BB20_215;
	ld.global.u16 	%rs582, [%rd16+24];
	// begin inline asm
	{ .reg .pred __$temp3;
  setp.lt.f16  __$temp3, %rs730, %rs582;
  selp.u16 %rs580, 1, 0, __$temp3;}
	// end inline asm
	setp.eq.s16 	%p121, %rs580, 0;
	@%p121 bra 	$L__BB20_215;
	ld.global.u32 	%r222, [%rd16+20];
	.pragma "used_bytes_mask 3";
	ld.global.u32 	%r223, [%rd16+24];
	ld.global.u32 	%r224, [%rd16+28];
	st.global.u32 	[%rd16+16], %r223;
	st.global.u32 	[%rd16+20], %r224;
	st.global.u16 	[%rd16+24], %rs730;
	st.global.u32 	[%rd16+28], %r222;
$L__BB20_215:
	add.s32 	%r310, %r311, 1;
	setp.ne.s32 	%p122, %r310, %r301;
	@%p122 bra 	$L__BB20_194;
$L__BB20_216:
	add.s32 	%r114, %r301, -1;
	setp.lt.s32 	%p123, %r301, 1;
	mov.f32 	%f282, 0f00000000;
	mov.u32 	%r315, %r114;
	@%p123 bra 	$L__BB20_220;
	// begin inline asm
	{  cvt.f32.f16 %f276, %rs484;}

	// end inline asm
	mov.f32 	%f282, 0f00000000;
	mov.b32 	%r314, 0;
$L__BB20_218:
	mul.wide.u32 	%rd94, %r314, 8;
	add.s64 	%rd95, %rd2, %rd94;
	ld.global.u16 	%rs584, [%rd95];
	// begin inline asm
	{  cvt.f32.f16 %f278, %rs584;}

	// end inline asm
	add.f32 	%f282, %f282, %f278;
	setp.gt.f32 	%p124, %f282, %f276;
	mov.u32 	%r315, %r314;
	@%p124 bra 	$L__BB20_220;
	add.s32 	%r314, %r314, 1;
	setp.ne.s32 	%p125, %r314, %r301;
	mov.u32 	%r315, %r114;
	@%p125 bra 	$L__BB20_218;
$L__BB20_220:
	mul.f32 	%f34, %f25, %f282;
	setp.lt.s32 	%p126, %r315, 0;
	@%p126 bra 	$L__BB20_224;
	mov.f32 	%f284, 0f00000000;
	mov.b32 	%r316, 0;
	bra.uni 	$L__BB20_223;
$L__BB20_222:
	cvt.u32.u64 	%r227, %rd111;
	add.s32 	%r316, %r227, 1;
	setp.eq.s32 	%p128, %r227, %r315;
	@%p128 bra 	$L__BB20_224;
$L__BB20_223:
	cvt.u64.u32 	%rd111, %r316;
	mul.wide.u32 	%rd96, %r316, 8;
	add.s64 	%rd97, %rd2, %rd96;
	ld.global.u16 	%rs585, [%rd97];
	// begin inline asm
	{  cvt.f32.f16 %f280, %rs585;}

	// end inline asm
	add.f32 	%f284, %f284, %f280;
	setp.lt.f32 	%p127, %f34, %f284;
	@%p127 bra 	$L__BB20_225;
	bra.uni 	$L__BB20_222;
$L__BB20_224:
	cvt.s64.s32 	%rd111, %r315;
$L__BB20_225:
	shl.b64 	%rd98, %rd111, 3;
	add.s64 	%rd99, %rd2, %rd98;
	ld.global.u32 	%r228, [%rd99+4];
	st.global.u32 	[%rd1], %r228;
$L__BB20_226:
	ret;

}


// ===== COMPILED SASS (sm_100) =====

	.target	sm_100

	.elftype	@"ET_EXEC"


//--------------------- .note.nv.tkinfo           --------------------------
	.section	.note.nv.tkinfo,"",@"SHT_NOTE"
	.sectionflags	@"SHF_NOTE_NV_TKINFO"
	.tkinfo
        /*0018*/ 	.word	0x00000002
        /*0030*/ 	.string	""
        /*0030*/ 	.string	"ptxas"
        /*0030*/ 	.string	"Cuda compilation tools, release 13.0, V13.0.88"
        /*0030*/ 	.string	"Build cuda_13.0.r13.0/compiler.36424714_0"
        /*0030*/ 	.string	"-arch sm_100 -m 64 "



//--------------------- .note.nv.cuinfo           --------------------------
	.section	.note.nv.cuinfo,"",@"SHT_NOTE"
	.sectionflags	@"SHF_NOTE_NV_CUINFO"
        /*0018*/ 	.short	0x0002
        /*001a*/ 	.short	0x0064
        /*001c*/ 	.short	0x0082
	.zero		2


//--------------------- .nv.info                  --------------------------
	.section	.nv.info,"",@"SHT_CUDA_INFO"
	.align	4


	//----- nvinfo : EIATTR_REGCOUNT
	.align		4
        /*0000*/ 	.byte	0x04, 0x2f
        /*0002*/ 	.short	(.L_8 - .L_7)
	.align		4
.L_7:
        /*0004*/ 	.word	index@(_Z7rmsnormP6__halfS0_S0_i)
        /*0008*/ 	.word	0x00000020


	//----- nvinfo : EIATTR_FRAME_SIZE
	.align		4
.L_8:
        /*000c*/ 	.byte	0x04, 0x11
        /*000e*/ 	.short	(.L_10 - .L_9)
	.align		4
.L_9:
        /*0010*/ 	.word	index@($__internal_16_$__cuda_sm20_sqrt_rn_f32_slowpath)
        /*0014*/ 	.word	0x00000000


	//----- nvinfo : EIATTR_FRAME_SIZE
	.align		4
.L_10:
        /*0018*/ 	.byte	0x04, 0x11
        /*001a*/ 	.short	(.L_12 - .L_11)
	.align		4
.L_11:
        /*001c*/ 	.word	index@($__internal_15_$__cuda_sm20_rcp_rn_f32_slowpath)
        /*0020*/ 	.word	0x00000000


	//----- nvinfo : EIATTR_FRAME_SIZE
	.align		4
.L_12:
        /*0024*/ 	.byte	0x04, 0x11
        /*0026*/ 	.short	(.L_14 - .L_13)
	.align		4
.L_13:
        /*0028*/ 	.word	index@(_Z7rmsnormP6__halfS0_S0_i)
        /*002c*/ 	.word	0x00000000


	//----- nvinfo : EIATTR_REGCOUNT
	.align		4
.L_14:
        /*0030*/ 	.byte	0x04, 0x2f
        /*0032*/ 	.short	(.L_16 - .L_15)
	.align		4
.L_15:
        /*0034*/ 	.word	index@(_Z9rmsnormV2P6__halfS0_S0_i)
        /*0038*/ 	.word	0x00000020


	//----- nvinfo : EIATTR_FRAME_SIZE
	.align		4
.L_16:
        /*003c*/ 	.byte	0x04, 0x11
        /*003e*/ 	.short	(.L_18 - .L_17)
	.align		4
.L_17:
        /*0040*/ 	.word	index@($__internal_14_$__cuda_sm3x_div_rn_noftz_f32_slowpath)
        /*0044*/ 	.word	0x00000000


	//----- nvinfo : EIATTR_FRAME_SIZE
	.align		4
.L_18:
        /*0048*/ 	.byte	0x04, 0x11
        /*004a*/ 	.short	(.L_20 - .L_19)
	.align		4
.L_19:
        /*004c*/ 	.word	index@($__internal_13_$__cuda_sm20_sqrt_rn_f32_slowpath)
        /*0050*/ 	.word	0x00000000


	//----- nvinfo : EIATTR_FRAME_SIZE
	.align		4
.L_20:
        /*0054*/ 	.byte	0x04, 0x11
        /*0056*/ 	.short	(.L_22 - .L_21)
	.align		4
.L_21:
        /*0058*/ 	.word	index@($__internal_12_$__cuda_sm20_rcp_rn_f32_slowpath)
        /*005c*/ 	.word	0x00000000


	//----- nvinfo : EIATTR_FRAME_SIZE
	.align		4
.L_22:
        /*0060*/ 	.byte	0x04, 0x11
        /*0062*/ 	.short	(.L_24 - .L_23)
	.align		4
.L_23:
        /*0064*/ 	.word	index@(_Z9rmsnormV2P6__halfS0_S0_i)
        /*0068*/ 	.word	0x00000000


	//----- nvinfo : EIATTR_REGCOUNT
	.align		4
.L_24:
        /*006c*/ 	.byte	0x04, 0x2f
        /*006e*/ 	.short	(.L_26 - .L_25)
	.align		4
.L_25:
        /*0070*/ 	.word	index@(_Z9rmsnormV3P6__halfS0_PiS0_i)
        /*0074*/ 	.word	0x00000020


	//----- nvinfo : EIATTR_FRAME_SIZE
	.align		4
.L_26:
        /*0078*/ 	.byte	0x04, 0x11
        /*007a*/ 	.short	(.L_28 - .L_27)
	.align		4
.L_27:
        /*007c*/ 	.word	index@($__internal_11_$__cuda_sm3x_div_rn_noftz_f32_slowpath)
        /*0080*/ 	.word	0x00000000


	//----- nvinfo : EIATTR_FRAME_SIZE
	.align		4
.L_28:
        /*0084*/ 	.byte	0x04, 0x11
        /*0086*/ 	.short	(.L_30 - .L_29)
	.align		4
.L_29:
        /*0088*/ 	.word	index@($__internal_10_$__cuda_sm20_sqrt_rn_f32_slowpath)
        /*008c*/ 	.word	0x00000000


	//----- nvinfo : EIATTR_FRAME_SIZE
	.align		4
.L_30:
        /*0090*/ 	.byte	0x04, 0x11
        /*0092*/ 	.short	(.L_32 - .L_31)
	.align		4
.L_31:
        /*0094*/ 	.word	index@($__internal_9_$__cuda_sm20_rcp_rn_f32_slowpath)
        /*0098*/ 	.word	0x00000000


	//----- nvinfo : EIATTR_FRAME_SIZE
	.align		4
.L_32:
        /*009c*/ 	.byte	0x04, 0x11
        /*009e*/ 	.short	(.L_34 - .L_33)
	.align		4
.L_33:
        /*00a0*/ 	.word	index@(_Z9rmsnormV3P6__halfS0_PiS0_i)
        /*00a4*/ 	.word	0x00000000


	//----- nvinfo : EIATTR_REGCOUNT
	.align		4
.L_34:
        /*00a8*/ 	.byte	0x04, 0x2f
        /*00aa*/ 	.short	(.L_36 - .L_35)
	.align		4
.L_35:
        /*00ac*/ 	.word	index@(_Z7softmaxP6__halfi)
        /*00b0*/ 	.word	0x00000020


	//----- nvinfo : EIATTR_FRAME_SIZE
	.align		4
.L_36:
        /*00b4*/ 	.byte	0x04, 0x11
        /*00b6*/ 	.short	(.L_38 - .L_37)
	.align		4
.L_37:
        /*00b8*/ 	.word	index@(_Z7softmaxP6__halfi)
        /*00bc*/ 	.word	0x00000000


	//----- nvinfo : EIATTR_REGCOUNT
	.align		4
.L_38:
        /*00c0*/ 	.byte	0x04, 0x2f
        /*00c2*/ 	.short	(.L_40 - .L_39)
	.align		4
.L_39:
        /*00c4*/ 	.word	index@(_Z7softmaxPfi)
        /*00c8*/ 	.word	0x00000020


	//----- nvinfo : EIATTR_FRAME_SIZE
	.align		4
.L_40:
        /*00cc*/ 	.byte	0x04, 0x11
        /*00ce*/ 	.short	(.L_42 - .L_41)
	.align		4
.L_41:
        /*00d0*/ 	.word	index@($__internal_8_$__cuda_sm3x_div_rn_noftz_f32_slowpath)
        /*00d4*/ 	.word	0x00000000


	//----- nvinfo : EIATTR_FRAME_SIZE
	.align		4
.L_42:
        /*00d8*/ 	.byte	0x04, 0x11
        /*00da*/ 	.short	(.L_44 - .L_43)
	.align		4
.L_43:
        /*00dc*/ 	.word	index@(_Z7softmaxPfi)
        /*00e0*/ 	.word	0x00000000


	//----- nvinfo : EIATTR_REGCOUNT
	.align		4
.L_44:
        /*00e4*/ 	.byte	0x04, 0x2f
        /*00e6*/ 	.short	(.L_46 - .L_45)
	.align		4
.L_45:
        /*00e8*/ 	.word	index@(_Z6matmulP6__halfS0_S0_ii)
        /*00ec*/ 	.word	0x0000001f


	//----- nvinfo : EIATTR_FRAME_SIZE
	.align		4
.L_46:
        /*00f0*/ 	.byte	0x04, 0x11
        /*00f2*/ 	.short	(.L_48 - .L_47)
	.align		4
.L_47:
        /*00f4*/ 	.word	index@(_Z6matmulP6__halfS0_S0_ii)
        /*00f8*/ 	.word	0x00000000


	//----- nvinfo : EIATTR_REGCOUNT
	.align		4
.L_48:
        /*00fc*/ 	.byte	0x04, 0x2f
        /*00fe*/ 	.short	(.L_50 - .L_49)
	.align		4
.L_49:
        /*0100*/ 	.word	index@(_Z4ropeP6__halfS0_iiii)
        /*0104*/ 	.word	0x0000001c


	//----- nvinfo : EIATTR_FRAME_SIZE
	.align		4
.L_50:
        /*0108*/ 	.byte	0x04, 0x11
        /*010a*/ 	.short	(.L_52 - .L_51)
	.align		4
.L_51:
        /*010c*/ 	.word	index@($__internal_7_$__cuda_sm3x_div_rn_noftz_f32_slowpath)
        /*0110*/ 	.word	0x00000020


	//----- nvinfo : EIATTR_FRAME_SIZE
	.align		4
.L_52:
        /*0114*/ 	.byte	0x04, 0x11
        /*0116*/ 	.short	(.L_54 - .L_53)
	.align		4
.L_53:
        /*0118*/ 	.word	index@($__internal_6_$__cuda_sm20_rcp_rn_f32_slowpath)
        /*011c*/ 	.word	0x00000020


	//----- nvinfo : EIATTR_FRAME_SIZE
	.align		4
.L_54:
        /*0120*/ 	.byte	0x04, 0x11
        /*0122*/ 	.short	(.L_56 - .L_55)
	.align		4
.L_55:
        /*0124*/ 	.word	index@(_Z4ropeP6__halfS0_iiii)
        /*0128*/ 	.word	0x00000020


	//----- nvinfo : EIATTR_REGCOUNT
	.align		4
.L_56:
        /*012c*/ 	.byte	0x04, 0x2f
        /*012e*/ 	.short	(.L_58 - .L_57)
	.align		4
.L_57:
        /*0130*/ 	.word	index@(_Z6ropeV2P6__halfS0_iiii)
        /*0134*/ 	.word	0x00000012


	//----- nvinfo : EIATTR_FRAME_SIZE
	.align		4
.L_58:
        /*0138*/ 	.byte	0x04, 0x11
        /*013a*/ 	.short	(.L_60 - .L_59)
	.align		4
.L_59:
        /*013c*/ 	.word	index@($__internal_5_$__cuda_sm3x_div_rn_noftz_f32_slowpath)
        /*0140*/ 	.word	0x00000020


	//----- nvinfo : EIATTR_FRAME_SIZE
	.align		4
.L_60:
        /*0144*/ 	.byte	0x04, 0x11
        /*0146*/ 	.short	(.L_62 - .L_61)
	.align		4
.L_61:
        /*0148*/ 	.word	index@($__internal_4_$__cuda_sm20_rcp_rn_f32_slowpath)
        /*014c*/ 	.word	0x00000020


	//----- nvinfo : EIATTR_FRAME_SIZE
	.align		4
.L_62:
        /*0150*/ 	.byte	0x04, 0x11
        /*0152*/ 	.short	(.L_64 - .L_63)
	.align		4
.L_63:
        /*0154*/ 	.word	index@(_Z6ropeV2P6__halfS0_iiii)
        /*0158*/ 	.word	0x00000020


	//----- nvinfo : EIATTR_REGCOUNT
	.align		4
.L_64:
        /*015c*/ 	.byte	0x04, 0x2f
        /*015e*/ 	.short	(.L_66 - .L_65)
	.align		4
.L_65:
        /*0160*/ 	.word	index@(_Z19multihead_attentionP6__halfS0_S0_S0_S0_iiiiiii)
        /*0164*/ 	.word	0x00000020


	//----- nvinfo : EIATTR_FRAME_SIZE
	.align		4
.L_66:
        /*0168*/ 	.byte	0x04, 0x11
        /*016a*/ 	.short	(.L_68 - .L_67)
	.align		4
.L_67:
        /*016c*/ 	.word	index@($__internal_3_$__cuda_sm20_sqrt_rn_f32_slowpath)
        /*0170*/ 	.word	0x00000000


	//----- nvinfo : EIATTR_FRAME_SIZE
	.align		4
.L_68:
        /*0174*/ 	.byte	0x04, 0x11
        /*0176*/ 	.short	(.L_70 - .L_69)
	.align		4
.L_69:
        /*0178*/ 	.word	index@(_Z19multihead_attentionP6__halfS0_S0_S0_S0_iiiiiii)
        /*017c*/ 	.word	0x00000000


	//----- nvinfo : EIATTR_REGCOUNT
	.align		4
.L_70:
        /*0180*/ 	.byte	0x04, 0x2f
        /*0182*/ 	.short	(.L_72 - .L_71)
	.align		4
.L_71:
        /*0184*/ 	.word	index@(_Z21multihead_attentionV2P6__halfS0_S0_S0_S0_iiiiiii)
        /*0188*/ 	.word	0x00000020


	//----- nvinfo : EIATTR_FRAME_SIZE
	.align		4
.L_72:
        /*018c*/ 	.byte	0x04, 0x11
        /*018e*/ 	.short	(.L_74 - .L_73)
	.align		4
.L_73:
        /*0190*/ 	.word	index@($__internal_2_$__cuda_sm20_sqrt_rn_f32_slowpath)
        /*0194*/ 	.word	0x00000000


	//----- nvinfo : EIATTR_FRAME_SIZE
	.align		4
.L_74:
        /*0198*/ 	.byte	0x04, 0x11
        /*019a*/ 	.short	(.L_76 - .L_75)
	.align		4
.L_75:
        /*019c*/ 	.word	index@(_Z21multihead_attentionV2P6__halfS0_S0_S0_S0_iiiiiii)
        /*01a0*/ 	.word	0x00000000


	//----- nvinfo : EIATTR_REGCOUNT
	.align		4
.L_76:
        /*01a4*/ 	.byte	0x04, 0x2f
        /*01a6*/ 	.short	(.L_78 - .L_77)
	.align		4
.L_77:
        /*01a8*/ 	.word	index@(_Z19residual_connectionP6__halfS0_i)
        /*01ac*/ 	.word	0x00000010


	//----- nvinfo : EIATTR_FRAME_SIZE
	.align		4
.L_78:
        /*01b0*/ 	.byte	0x04, 0x11
        /*01b2*/ 	.short	(.L_80 - .L_79)
	.align		4
.L_79:
        /*01b4*/ 	.word	index@(_Z19residual_connectionP6__halfS0_i)
        /*01b8*/ 	.word	0x00000000


	//----- nvinfo : EIATTR_REGCOUNT
	.align		4
.L_80:
        /*01bc*/ 	.byte	0x04, 0x2f
        /*01be*/ 	.short	(.L_82 - .L_81)
	.align		4
.L_81:
        /*01c0*/ 	.word	index@(_Z21residual_connectionV2P6__halfS0_i)
        /*01c4*/ 	.word	0x0000000a


	//----- nvinfo : EIATTR_FRAME_SIZE
	.align		4
.L_82:
        /*01c8*/ 	.byte	0x04, 0x11
        /*01ca*/ 	.short	(.L_84 - .L_83)
	.align		4
.L_83:
        /*01cc*/ 	.word	index@(_Z21residual_connectionV2P6__halfS0_i)
        /*01d0*/ 	.word	0x00000000


	//----- nvinfo : EIATTR_REGCOUNT
	.align		4
.L_84:
        /*01d4*/ 	.byte	0x04, 0x2f
        /*01d6*/ 	.short	(.L_86 - .L_85)
	.align		4
.L_85:
        /*01d8*/ 	.word	index@(_Z6swigluP6__halfS0_i)
        /*01dc*/ 	.word	0x00000016


	//----- nvinfo : EIATTR_FRAME_SIZE
	.align		4
.L_86:
        /*01e0*/ 	.byte	0x04, 0x11
        /*01e2*/ 	.short	(.L_88 - .L_87)
	.align		4
.L_87:
        /*01e4*/ 	.word	index@($__internal_1_$__cuda_sm20_rcp_rn_f32_slowpath)
        /*01e8*/ 	.word	0x00000000


	//----- nvinfo : EIATTR_FRAME_SIZE
	.align		4
.L_88:
        /*01ec*/ 	.byte	0x04, 0x11
        /*01ee*/ 	.short	(.L_90 - .L_89)
	.align		4
.L_89:
        /*01f0*/ 	.word	index@(_Z6swigluP6__halfS0_i)
        /*01f4*/ 	.word	0x00000000


	//----- nvinfo : EIATTR_REGCOUNT
	.align		4
.L_90:
        /*01f8*/ 	.byte	0x04, 0x2f
        /*01fa*/ 	.short	(.L_92 - .L_91)
	.align		4
.L_91:
        /*01fc*/ 	.word	index@(_Z8swigluV2P6__halfS0_i)
        /*0200*/ 	.word	0x00000011


	//----- nvinfo : EIATTR_FRAME_SIZE
	.align		4
.L_92:
        /*0204*/ 	.byte	0x04, 0x11
        /*0206*/ 	.short	(.L_94 - .L_93)
	.align		4
.L_93:
        /*0208*/ 	.word	index@($__internal_0_$__cuda_sm20_rcp_rn_f32_slowpath)
        /*020c*/ 	.word	0x00000000


	//----- nvinfo : EIATTR_FRAME_SIZE
	.align		4
.L_94:
        /*0210*/ 	.byte	0x04, 0x11
        /*0212*/ 	.short	(.L_96 - .L_95)
	.align		4
.L_95:
        /*0214*/ 	.word	index@(_Z8swigluV2P6__halfS0_i)
        /*0218*/ 	.word	0x00000000


	//----- nvinfo : EIATTR_REGCOUNT
	.align		4
.L_96:
        /*021c*/ 	.byte	0x04, 0x2f
        /*021e*/ 	.short	(.L_98 - .L_97)
	.align		4
.L_97:
        /*0220*/ 	.word	index@(_Z12print_vectorP6__halfi)
        /*0224*/ 	.word	0x0000001a


	//----- nvinfo : EIATTR_FRAME_SIZE
	.align		4
.L_98:
        /*0228*/ 	.byte	0x04, 0x11
        /*022a*/ 	.short	(.L_100 - .L_99)
	.align		4
.L_99:
        /*022c*/ 	.word	index@(_Z12print_vectorP6__halfi)
        /*0230*/ 	.word	0x00000010


	//----- nvinfo : EIATTR_REGCOUNT
	.align		4
.L_100:
        /*0234*/ 	.byte	0x04, 0x2f
        /*0236*/ 	.short	(.L_102 - .L_101)
	.align		4
.L_101:
        /*0238*/ 	.word	index@(_Z16print_vector_intPii)
        /*023c*/ 	.word	0x0000001c


	//----- nvinfo : EIATTR_FRAME_SIZE
	.align		4
.L_102:
        /*0240*/ 	.byte	0x04, 0x11
        /*0242*/ 	.short	(.L_104 - .L_103)
	.align		4
.L_103:
        /*0244*/ 	.word	index@(_Z16print_vector_intPii)
        /*0248*/ 	.word	0x00000008


	//----- nvinfo : EIATTR_REGCOUNT
	.align		4
.L_104:
        /*024c*/ 	.byte	0x04, 0x2f
        /*024e*/ 	.short	(.L_106 - .L_105)
	.align		4
.L_105:
        /*0250*/ 	.word	index@(_Z15get_content_rowP6__halfS0_Pii)
        /*0254*/ 	.word	0x00000013


	//----- nvinfo : EIATTR_FRAME_SIZE
	.align		4
.L_106:
        /*0258*/ 	.byte	0x04, 0x11
        /*025a*/ 	.short	(.L_108 - .L_107)
	.align		4
.L_107:
        /*025c*/ 	.word	index@(_Z15get_content_rowP6__halfS0_Pii)
        /*0260*/ 	.word	0x00000000


	//----- nvinfo : EIATTR_REGCOUNT
	.align		4
.L_108:
        /*0264*/ 	.byte	0x04, 0x2f
        /*0266*/ 	.short	(.L_110 - .L_109)
	.align		4
.L_109:
        /*0268*/ 	.word	index@(_Z13static_kernelP6__halfS0_Pii)
        /*026c*/ 	.word	0x00000018


	//----- nvinfo : EIATTR_FRAME_SIZE
	.align		4
.L_110:
        /*0270*/ 	.byte	0x04, 0x11
        /*0272*/ 	.short	(.L_112 - .L_111)
	.align		4
.L_111:
        /*0274*/ 	.word	index@(_Z13static_kernelP6__halfS0_Pii)
        /*0278*/ 	.word	0x00000018


	//----- nvinfo : EIATTR_REGCOUNT
	.align		4
.L_112:
        /*027c*/ 	.byte	0x04, 0x2f
        /*027e*/ 	.short	(.L_114 - .L_113)
	.align		4
.L_113:
        /*0280*/ 	.word	index@(_Z10clockBlockl)
        /*0284*/ 	.word	0x00000018


	//----- nvinfo : EIATTR_FRAME_SIZE
	.align		4
.L_114:
        /*0288*/ 	.byte	0x04, 0x11
        /*028a*/ 	.short	(.L_116 - .L_115)
	.align		4
.L_115:
        /*028c*/ 	.word	index@(_Z10clockBlockl)
        /*0290*/ 	.word	0x00000008


	//----- nvinfo : EIATTR_REGCOUNT
	.align		4
.L_116:
        /*0294*/ 	.byte	0x04, 0x2f
        /*0296*/ 	.short	(.L_118 - .L_117)
	.align		4
.L_117:
        /*0298*/ 	.word	index@(_Z18device_temperatureP6__halfiS_)
        /*029c*/ 	.word	0x00000018


	//----- nvinfo : EIATTR_FRAME_SIZE
	.align		4
.L_118:
        /*02a0*/ 	.byte	0x04, 0x11
        /*02a2*/ 	.short	(.L_120 - .L_119)
	.align		4
.L_119:
        /*02a4*/ 	.word	index@(_Z18device_temperatureP6__halfiS_)
        /*02a8*/ 	.word	0x00000000


	//----- nvinfo : EIATTR_REGCOUNT
	.align		4
.L_120:
        /*02ac*/ 	.byte	0x04, 0x2f
        /*02ae*/ 	.short	(.L_122 - .L_121)
	.align		4
.L_121:
        /*02b0*/ 	.word	index@(_Z6samplePiP7SampleriP9ProbIndexffPyP6__half)
        /*02b4*/ 	.word	0x00000020


	//----- nvinfo : EIATTR_FRAME_SIZE
	.align		4
.L_122:
        /*02b8*/ 	.byte	0x04, 0x11
        /*02ba*/ 	.short	(.L_124 - .L_123)
	.align		4
.L_123:
        /*02bc*/ 	.word	index@(_Z6samplePiP7SampleriP9ProbIndexffPyP6__half)
        /*02c0*/ 	.word	0x00000008


	//----- nvinfo : EIATTR_MIN_STACK_SIZE
	.align		4
.L_124:
        /*02c4*/ 	.byte	0x04, 0x12
        /*02c6*/ 	.short	(.L_126 - .L_125)
	.align		4
.L_125:
        /*02c8*/ 	.word	index@(_Z6samplePiP7SampleriP9ProbIndexffPyP6__half)
        /*02cc*/ 	.word	0x00000008


	//----- nvinfo : EIATTR_MIN_STACK_SIZE
	.align		4
.L_126:
        /*02d0*/ 	.byte	0x04, 0x12
        /*02d2*/ 	.short	(.L_128 - .L_127)
	.align		4
.L_127:
        /*02d4*/ 	.word	index@(_Z18device_temperatureP6__halfiS_)
        /*02d8*/ 	.word	0x00000000


	//----- nvinfo : EIATTR_MIN_STACK_SIZE
	.align		4
.L_128:
        /*02dc*/ 	.byte	0x04, 0x12
        /*02de*/ 	.short	(.L_130 - .L_129)
	.align		4
.L_129:
        /*02e0*/ 	.word	index@(_Z10clockBlockl)
        /*02e4*/ 	.word	0x00000008


	//----- nvinfo : EIATTR_MIN_STACK_SIZE
	.align		4
.L_130:
        /*02e8*/ 	.byte	0x04, 0x12
        /*02ea*/ 	.short	(.L_132 - .L_131)
	.align		4
.L_131:
        /*02ec*/ 	.word	index@(_Z13static_kernelP6__halfS0_Pii)
        /*02f0*/ 	.word	0x00000018


	//----- nvinfo : EIATTR_MIN_STACK_SIZE
	.align		4
.L_132:
        /*02f4*/ 	.byte	0x04, 0x12
        /*02f6*/ 	.short	(.L_134 - .L_133)
	.align		4
.L_133:
        /*02f8*/ 	.word	index@(_Z15get_content_rowP6__halfS0_Pii)
        /*02fc*/ 	.word	0x00000000


	//----- nvinfo : EIATTR_MIN_STACK_SIZE
	.align		4
.L_134:
        /*0300*/ 	.byte	0x04, 0x12
        /*0302*/ 	.short	(.L_136 - .L_135)
	.align		4
.L_135:
        /*0304*/ 	.word	index@(_Z16print_vector_intPii)
        /*0308*/ 	.word	0x00000008


	//----- nvinfo : EIATTR_MIN_STACK_SIZE
	.align		4
.L_136:
        /*030c*/ 	.byte	0x04, 0x12
        /*030e*/ 	.short	(.L_138 - .L_137)
	.align		4
.L_137:
        /*0310*/ 	.word	index@(_Z12print_vectorP6__halfi)
        /*0314*/ 	.word	0x00000010


	//----- nvinfo : EIATTR_MIN_STACK_SIZE
	.align		4
.L_138:
        /*0318*/ 	.byte	0x04, 0x12
        /*031a*/ 	.short	(.L_140 - .L_139)
	.align		4
.L_139:
        /*031c*/ 	.word	index@(_Z8swigluV2P6__halfS0_i)
        /*0320*/ 	.word	0x00000000


	//----- nvinfo : EIATTR_MIN_STACK_SIZE
	.align		4
.L_140:
        /*0324*/ 	.byte	0x04, 0x12
        /*0326*/ 	.short	(.L_142 - .L_141)
	.align		4
.L_141:
        /*0328*/ 	.word	index@(_Z6swigluP6__halfS0_i)
        /*032c*/ 	.word	0x00000000


	//----- nvinfo : EIATTR_MIN_STACK_SIZE
	.align		4
.L_142:
        /*0330*/ 	.byte	0x04, 0x12
        /*0332*/ 	.short	(.L_144 - .L_143)
	.align		4
.L_143:
        /*0334*/ 	.word	index@(_Z21residual_connectionV2P6__halfS0_i)
        /*0338*/ 	.word	0x00000000


	//----- nvinfo : EIATTR_MIN_STACK_SIZE
	.align		4
.L_144:
        /*033c*/ 	.byte	0x04, 0x12
        /*033e*/ 	.short	(.L_146 - .L_145)
	.align		4
.L_145:
        /*0340*/ 	.word	index@(_Z19residual_connectionP6__halfS0_i)
        /*0344*/ 	.word	0x00000000


	//----- nvinfo : EIATTR_MIN_STACK_SIZE
	.align		4
.L_146:
        /*0348*/ 	.byte	0x04, 0x12
        /*034a*/ 	.short	(.L_148 - .L_147)
	.align		4
.L_147:
        /*034c*/ 	.word	index@(_Z21multihead_attentionV2P6__halfS0_S0_S0_S0_iiiiiii)
        /*0350*/ 	.word	0x00000000


	//----- nvinfo : EIATTR_MIN_STACK_SIZE
	.align		4
.L_148:
        /*0354*/ 	.byte	0x04, 0x12
        /*0356*/ 	.short	(.L_150 - .L_149)
	.align		4
.L_149:
        /*0358*/ 	.word	index@(_Z19multihead_attentionP6__halfS0_S0_S0_S0_iiiiiii)
        /*035c*/ 	.word	0x00000000


	//----- nvinfo : EIATTR_MIN_STACK_SIZE
	.align		4
.L_150:
        /*0360*/ 	.byte	0x04, 0x12
        /*0362*/ 	.short	(.L_152 - .L_151)
	.align		4
.L_151:
        /*0364*/ 	.word	index@(_Z6ropeV2P6__halfS0_iiii)
        /*0368*/ 	.word	0x00000020


	//----- nvinfo : EIATTR_MIN_STACK_SIZE
	.align		4
.L_152:
        /*036c*/ 	.byte	0x04, 0x12
        /*036e*/ 	.short	(.L_154 - .L_153)
	.align		4
.L_153:
        /*0370*/ 	.word	index@(_Z4ropeP6__halfS0_iiii)
        /*0374*/ 	.word	0x00000020


	//----- nvinfo : EIATTR_MIN_STACK_SIZE
	.align		4
.L_154:
        /*0378*/ 	.byte	0x04, 0x12
        /*037a*/ 	.short	(.L_156 - .L_155)
	.align		4
.L_155:
        /*037c*/ 	.word	index@(_Z6matmulP6__halfS0_S0_ii)
        /*0380*/ 	.word	0x00000000


	//----- nvinfo : EIATTR_MIN_STACK_SIZE
	.align		4
.L_156:
        /*0384*/ 	.byte	0x04, 0x12
        /*0386*/ 	.short	(.L_158 - .L_157)
	.align		4
.L_157:
        /*0388*/ 	.word	index@(_Z7softmaxPfi)
        /*038c*/ 	.word	0x00000000


	//----- nvinfo : EIATTR_MIN_STACK_SIZE
	.align		4
.L_158:
        /*0390*/ 	.byte	0x04, 0x12
        /*0392*/ 	.short	(.L_160 - .L_159)
	.align		4
.L_159:
        /*0394*/ 	.word	index@(_Z7softmaxP6__halfi)
        /*0398*/ 	.word	0x00000000


	//----- nvinfo : EIATTR_MIN_STACK_SIZE
	.align		4
.L_160:
        /*039c*/ 	.byte	0x04, 0x12
        /*039e*/ 	.short	(.L_162 - .L_161)
	.align		4
.L_161:
        /*03a0*/ 	.word	index@(_Z9rmsnormV3P6__halfS0_PiS0_i)
        /*03a4*/ 	.word	0x00000000


	//----- nvinfo : EIATTR_MIN_STACK_SIZE
	.align		4
.L_162:
        /*03a8*/ 	.byte	0x04, 0x12
        /*03aa*/ 	.short	(.L_164 - .L_163)
	.align		4
.L_163:
        /*03ac*/ 	.word	index@(_Z9rmsnormV2P6__halfS0_S0_i)
        /*03b0*/ 	.word	0x00000000


	//----- nvinfo : EIATTR_MIN_STACK_SIZE
	.align		4
.L_164:
        /*03b4*/ 	.byte	0x04, 0x12
        /*03b6*/ 	.short	(.L_166 - .L_165)
	.align		4
.L_165:
        /*03b8*/ 	.word	index@(_Z7rmsnormP6__halfS0_S0_i)
        /*03bc*/ 	.word	0x00000000
.L_166:


//--------------------- .nv.compat                --------------------------
	.section	.nv.compat,"",@"SHT_CUDA_COMPAT_INFO"
	.align	4
        /*0000*/ 	.byte	0x02, 0x09, 0x00, 0x00, 0x02, 0x02, 0x01, 0x00, 0x02, 0x05, 0x05, 0x00, 0x03, 0x07, 0x01, 0x01
        /*0010*/ 	.byte	0x02, 0x03, 0x00, 0x00, 0x02, 0x06, 0x01, 0x00, 0x04, 0x0b, 0x08, 0x00, 0x01, 0x00, 0x00, 0x00
        /*0020*/ 	.byte	0x00, 0x00, 0x00, 0x00


//--------------------- .nv.info._Z6samplePiP7SampleriP9ProbIndexffPyP6__half --------------------------
	.section	.nv.info._Z6samplePiP7SampleriP9ProbIndexffPyP6__half,"",@"SHT_CUDA_INFO"
	.sectionflags	@""
	.align	4


	//----- nvinfo : EIATTR_CUDA_API_VERSION
	.align		4
        /*0000*/ 	.byte	0x04, 0x37
        /*0002*/ 	.short	(.L_168 - .L_167)
.L_167:
        /*0004*/ 	.word	0x00000082


	//----- nvinfo : EIATTR_KPARAM_INFO
	.align		4
.L_168:
        /*0008*/ 	.byte	0x04, 0x17
        /*000a*/ 	.short	(.L_170 - .L_169)
.L_169:
        /*000c*/ 	.word	0x00000000
        /*0010*/ 	.short	0x0007
        /*0012*/ 	.short	0x0030
        /*0014*/ 	.byte	0x00, 0xf5, 0x21, 0x00


	//----- nvinfo : EIATTR_KPARAM_INFO
	.align		4
.L_170:
        /*0018*/ 	.byte	0x04, 0x17
        /*001a*/ 	.short	(.L_172 - .L_171)
.L_171:
        /*001c*/ 	.word	0x00000000
        /*0020*/ 	.short	0x0006
        /*0022*/ 	.short	0x0028
        /*0024*/ 	.byte	0x00, 0xf5, 0x21, 0x00


	//----- nvinfo : EIATTR_KPARAM_INFO
	.align		4
.L_172:
        /*0028*/ 	.byte	0x04, 0x17
        /*002a*/ 	.short	(.L_174 - .L_173)
.L_173:
        /*002c*/ 	.word	0x00000000
        /*0030*/ 	.short	0x0005
        /*0032*/ 	.short	0x0024
        /*0034*/ 	.byte	0x00, 0xf0, 0x11, 0x00


	//----- nvinfo : EIATTR_KPARAM_INFO
	.align		4
.L_174:
        /*0038*/ 	.byte	0x04, 0x17
        /*003a*/ 	.short	(.L_176 - .L_175)
.L_175:
        /*003c*/ 	.word	0x00000000
        /*0040*/ 	.short	0x0004
        /*0042*/ 	.short	0x0020
        /*0044*/ 	.byte	0x00, 0xf0, 0x11, 0x00


	//----- nvinfo : EIATTR_KPARAM_INFO
	.align		4
.L_176:
        /*0048*/ 	.byte	0x04, 0x17
        /*004a*/ 	.short	(.L_178 - .L_177)
.L_177:
        /*004c*/ 	.word	0x00000000
        /*0050*/ 	.short	0x0003
        /*0052*/ 	.short	0x0018
        /*0054*/ 	.byte	0x00, 0xf5, 0x21, 0x00


	//----- nvinfo : EIATTR_KPARAM_INFO
	.align		4
.L_178:
        /*0058*/ 	.byte	0x04, 0x17
        /*005a*/ 	.short	(.L_180 - .L_179)
.L_179:
        /*005c*/ 	.word	0x00000000
        /*0060*/ 	.short	0x0002
        /*0062*/ 	.short	0x0010
        /*0064*/ 	.byte	0x00, 0xf0, 0x11, 0x00


	//----- nvinfo : EIATTR_KPARAM_INFO
	.align		4
.L_180:
        /*0068*/ 	.byte	0x04, 0x17
        /*006a*/ 	.short	(.L_182 - .L_181)
.L_181:
        /*006c*/ 	.word	0x00000000
        /*0070*/ 	.short	0x0001
        /*0072*/ 	.short	0x0008
        /*0074*/ 	.byte	0x00, 0xf5, 0x21, 0x00


	//----- nvinfo : EIATTR_KPARAM_INFO
	.align		4
.L_182:
        /*0078*/ 	.byte	0x04, 0x17
        /*007a*/ 	.short	(.L_184 - .L_183)
.L_183:
        /*007c*/ 	.word	0x00000000
        /*0080*/ 	.short	0x0000
        /*0082*/ 	.short	0x0000
        /*0084*/ 	.byte	0x00, 0xf5, 0x21, 0x00


	//----- nvinfo : EIATTR_SPARSE_MMA_MASK
	.align		4
.L_184:
        /*0088*/ 	.byte	0x03, 0x50
        /*008a*/ 	.short	0x0000


	//----- nvinfo : EIATTR_MAXREG_COUNT
	.align		4
        /*008c*/ 	.byte	0x03, 0x1b
        /*008e*/ 	.short	0x00ff


	//----- nvinfo : EIATTR_EXTERNS
	.align		4
        /*0090*/ 	.byte	0x04, 0x0f
        /*0092*/ 	.short	(.L_186 - .L_185)


	//   ....[0]....
	.align		4
.L_185:
        /*0094*/ 	.word	index@(vprintf)


	//----- nvinfo : EIATTR_MERCURY_ISA_VERSION
	.align		4
.L_186:
        /*0098*/ 	.byte	0x03, 0x5f
        /*009a*/ 	.short	0x0101


	//----- nvinfo : EIATTR_UNUSED_LOAD_BYTE_OFFSET
	.align		4
        /*009c*/ 	.byte	0x04, 0x44
        /*009e*/ 	.short	(.L_188 - .L_187)


	//   ....[0]....
.L_187:
        /*00a0*/ 	.word	0x00003490
        /*00a4*/ 	.word	0x00000003


	//   ....[1]....
        /*00a8*/ 	.word	0x000034f0
        /*00ac*/ 	.word	0x00000003


	//   ....[2]....
        /*00b0*/ 	.word	0x00003550
        /*00b4*/ 	.word	0x00000003


	//   ....[3]....
        /*00b8*/ 	.word	0x00003560
        /*00bc*/ 	.word	0x00000003


	//   ....[4]....
        /*00c0*/ 	.word	0x00003760
        /*00c4*/ 	.word	0x00000003


	//   ....[5]....
        /*00c8*/ 	.word	0x00003830
        /*00cc*/ 	.word	0x00000003


	//   ....[6]....
        /*00d0*/ 	.word	0x000038d0
        /*00d4*/ 	.word	0x00000003


	//----- nvinfo : EIATTR_VRC_CTA_INIT_COUNT
	.align		4
.L_188:
        /*00d8*/ 	.byte	0x02, 0x4a
	.zero		1
	.zero		1


	//----- nvinfo : EIATTR_SYSCALL_OFFSETS
	.align		4
        /*00dc*/ 	.byte	0x04, 0x46
        /*00de*/ 	.short	(.L_190 - .L_189)


	//   ....[0]....
.L_189:
        /*00e0*/ 	.word	0x00002690


	//----- nvinfo : EIATTR_EXIT_INSTR_OFFSETS
	.align		4
.L_190:
        /*00e4*/ 	.byte	0x04, 0x1c
        /*00e6*/ 	.short	(.L_192 - .L_191)


	//   ....[0]....
.L_191:
        /*00e8*/ 	.word	0x000026a0


	//   ....[1]....
        /*00ec*/ 	.word	0x00003c30


	//   ....[2]....
        /*00f0*/ 	.word	0x00003c80


	//   ....[3]....
        /*00f4*/ 	.word	0x000043c0


	//   ....[4]....
        /*00f8*/ 	.word	0x00004740


	//   ....[5]....
        /*00fc*/ 	.word	0x00004940


	//   ....[6]....
        /*0100*/ 	.word	0x00004a30


	//----- nvinfo : EIATTR_CBANK_PARAM_SIZE
	.align		4
.L_192:
        /*0104*/ 	.byte	0x03, 0x19
        /*0106*/ 	.short	0x0038


	//----- nvinfo : EIATTR_PARAM_CBANK
	.align		4
        /*0108*/ 	.byte	0x04, 0x0a
        /*010a*/ 	.short	(.L_194 - .L_193)
	.align		4
.L_193:
        /*010c*/ 	.word	index@(.nv.constant0._Z6samplePiP7SampleriP9ProbIndexffPyP6__half)
        /*0110*/ 	.short	0x0380
        /*0112*/ 	.short	0x0038


	//----- nvinfo : EIATTR_SW_WAR
	.align		4
.L_194:
        /*0114*/ 	.byte	0x04, 0x36
        /*0116*/ 	.short	(.L_196 - .L_195)
.L_195:
        /*0118*/ 	.word	0x00000008
.L_196:


//--------------------- .nv.info._Z18device_temperatureP6__halfiS_ --------------------------
	.section	.nv.info._Z18device_temperatureP6__halfiS_,"",@"SHT_CUDA_INFO"
	.sectionflags	@""
	.align	4


	//----- nvinfo : EIATTR_CUDA_API_VERSION
	.align		4
        /*0000*/ 	.byte	0x04, 0x37
        /*0002*/ 	.short	(.L_198 - .L_197)
.L_197:
        /*0004*/ 	.word	0x00000082


	//----- nvinfo : EIATTR_KPARAM_INFO
	.align		4
.L_198:
        /*0008*/ 	.byte	0x04, 0x17
        /*000a*/ 	.short	(.L_200 - .L_199)
.L_199:
        /*000c*/ 	.word	0x00000000
        /*0010*/ 	.short	0x0002
        /*0012*/ 	.short	0x000c
        /*0014*/ 	.byte	0x00, 0xf0, 0x09, 0x00


	//----- nvinfo : EIATTR_KPARAM_INFO
	.align		4
.L_200:
        /*0018*/ 	.byte	0x04, 0x17
        /*001a*/ 	.short	(.L_202 - .L_201)
.L_201:
        /*001c*/ 	.word	0x00000000
        /*0020*/ 	.short	0x0001
        /*0022*/ 	.short	0x0008
        /*0024*/ 	.byte	0x00, 0xf0, 0x11, 0x00


	//----- nvinfo : EIATTR_KPARAM_INFO
	.align		4
.L_202:
        /*0028*/ 	.byte	0x04, 0x17
        /*002a*/ 	.short	(.L_204 - .L_203)
.L_203:
        /*002c*/ 	.word	0x00000000
        /*0030*/ 	.short	0x0000
        /*0032*/ 	.short	0x0000
        /*0034*/ 	.byte	0x00, 0xf5, 0x21, 0x00


	//----- nvinfo : EIATTR_SPARSE_MMA_MASK
	.align		4
.L_204:
        /*0038*/ 	.byte	0x03, 0x50
        /*003a*/ 	.short	0x0000


	//----- nvinfo : EIATTR_MAXREG_COUNT
	.align		4
        /*003c*/ 	.byte	0x03, 0x1b
        /*003e*/ 	.short	0x00ff


	//----- nvinfo : EIATTR_MERCURY_ISA_VERSION
	.align		4
        /*0040*/ 	.byte	0x03, 0x5f
        /*0042*/ 	.short	0x0101


	//----- nvinfo : EIATTR_VRC_CTA_INIT_COUNT
	.align		4
        /*0044*/ 	.byte	0x02, 0x4a
	.zero		1
	.zero		1


	//----- nvinfo : EIATTR_EXIT_INSTR_OFFSETS
	.align		4
        /*0048*/ 	.byte	0x04, 0x1c
        /*004a*/ 	.short	(.L_206 - .L_205)


	//   ....[0]....
.L_205:
        /*004c*/ 	.word	0x00000030


	//   ....[1]....
        /*0050*/ 	.word	0x00000490


	//   ....[2]....
        /*0054*/ 	.word	0x00000600


	//----- nvinfo : EIATTR_CBANK_PARAM_SIZE
	.align		4
.L_206:
        /*0058*/ 	.byte	0x03, 0x19
        /*005a*/ 	.short	0x000e


	//----- nvinfo : EIATTR_PARAM_CBANK
	.align		4
        /*005c*/ 	.byte	0x04, 0x0a
        /*005e*/ 	.short	(.L_208 - .L_207)
	.align		4
.L_207:
        /*0060*/ 	.word	index@(.nv.constant0._Z18device_temperatureP6__halfiS_)
        /*0064*/ 	.short	0x0380
        /*0066*/ 	.short	0x000e


	//----- nvinfo : EIATTR_SW_WAR
	.align		4
.L_208:
        /*0068*/ 	.byte	0x04, 0x36
        /*006a*/ 	.short	(.L_210 - .L_209)
.L_209:
        /*006c*/ 	.word	0x00000008
.L_210:


//--------------------- .nv.info._Z10clockBlockl  --------------------------
	.section	.nv.info._Z10clockBlockl,"",@"SHT_CUDA_INFO"
	.sectionflags	@""
	.align	4


	//----- nvinfo : EIATTR_CUDA_API_VERSION
	.align		4
        /*0000*/ 	.byte	0x04, 0x37
        /*0002*/ 	.short	(.L_212 - .L_211)
.L_211:
        /*0004*/ 	.word	0x00000082


	//----- nvinfo : EIATTR_KPARAM_INFO
	.align		4
.L_212:
        /*0008*/ 	.byte	0x04, 0x17
        /*000a*/ 	.short	(.L_214 - .L_213)
.L_213:
        /*000c*/ 	.word	0x00000000
        /*0010*/ 	.short	0x0000
        /*0012*/ 	.short	0x0000
        /*0014*/ 	.byte	0x00, 0xf0, 0x21, 0x00


	//----- nvinfo : EIATTR_SPARSE_MMA_MASK
	.align		4
.L_214:
        /*0018*/ 	.byte	0x03, 0x50
        /*001a*/ 	.short	0x0000


	//----- nvinfo : EIATTR_MAXREG_COUNT
	.align		4
        /*001c*/ 	.byte	0x03, 0x1b
        /*001e*/ 	.short	0x00ff


	//----- nvinfo : EIATTR_EXTERNS
	.align		4
        /*0020*/ 	.byte	0x04, 0x0f
        /*0022*/ 	.short	(.L_216 - .L_215)


	//   ....[0]....
	.align		4
.L_215:
        /*0024*/ 	.word	index@(vprintf)


	//----- nvinfo : EIATTR_MERCURY_ISA_VERSION
	.align		4
.L_216:
        /*0028*/ 	.byte	0x03, 0x5f
        /*002a*/ 	.short	0x0101


	//----- nvinfo : EIATTR_VRC_CTA_INIT_COUNT
	.align		4
        /*002c*/ 	.byte	0x02, 0x4a
	.zero		1
	.zero		1


	//----- nvinfo : EIATTR_SYSCALL_OFFSETS
	.align		4
        /*0030*/ 	.byte	0x04, 0x46
        /*0032*/ 	.short	(.L_218 - .L_217)


	//   ....[0]....
.L_217:
        /*0034*/ 	.word	0x000000e0


	//----- nvinfo : EIATTR_EXIT_INSTR_OFFSETS
	.align		4
.L_218:
        /*0038*/ 	.byte	0x04, 0x1c
        /*003a*/ 	.short	(.L_220 - .L_219)


	//   ....[0]....
.L_219:
        /*003c*/ 	.word	0x000000f0


	//----- nvinfo : EIATTR_CBANK_PARAM_SIZE
	.align		4
.L_220:
        /*0040*/ 	.byte	0x03, 0x19
        /*0042*/ 	.short	0x0008


	//----- nvinfo : EIATTR_PARAM_CBANK
	.align		4
        /*0044*/ 	.byte	0x04, 0x0a
        /*0046*/ 	.short	(.L_222 - .L_221)
	.align		4
.L_221:
        /*0048*/ 	.word	index@(.nv.constant0._Z10clockBlockl)
        /*004c*/ 	.short	0x0380
        /*004e*/ 	.short	0x0008


	//----- nvinfo : EIATTR_SW_WAR
	.align		4
.L_222:
        /*0050*/ 	.byte	0x04, 0x36
        /*0052*/ 	.short	(.L_224 - .L_223)
.L_223:
        /*0054*/ 	.word	0x00000008
.L_224:


//--------------------- .nv.info._Z13static_kernelP6__halfS0_Pii --------------------------
	.section	.nv.info._Z13static_kernelP6__halfS0_Pii,"",@"SHT_CUDA_INFO"
	.sectionflags	@""
	.align	4


	//----- nvinfo : EIATTR_CUDA_API_VERSION
	.align		4
        /*0000*/ 	.byte	0x04, 0x37
        /*0002*/ 	.short	(.L_226 - .L_225)
.L_225:
        /*0004*/ 	.word	0x00000082


	//----- nvinfo : EIATTR_KPARAM_INFO
	.align		4
.L_226:
        /*0008*/ 	.byte	0x04, 0x17
        /*000a*/ 	.short	(.L_228 - .L_227)
.L_227:
        /*000c*/ 	.word	0x00000000
        /*0010*/ 	.short	0x0003
        /*0012*/ 	.short	0x0018
        /*0014*/ 	.byte	0x00, 0xf0, 0x11, 0x00


	//----- nvinfo : EIATTR_KPARAM_INFO
	.align		4
.L_228:
        /*0018*/ 	.byte	0x04, 0x17
        /*001a*/ 	.short	(.L_230 - .L_229)
.L_229:
        /*001c*/ 	.word	0x00000000
        /*0020*/ 	.short	0x0002
        /*0022*/ 	.short	0x0010
        /*0024*/ 	.byte	0x00, 0xf5, 0x21, 0x00


	//----- nvinfo : EIATTR_KPARAM_INFO
	.align		4
.L_230:
        /*0028*/ 	.byte	0x04, 0x17
        /*002a*/ 	.short	(.L_232 - .L_231)
.L_231:
        /*002c*/ 	.word	0x00000000
        /*0030*/ 	.short	0x0001
        /*0032*/ 	.short	0x0008
        /*0034*/ 	.byte	0x00, 0xf5, 0x21, 0x00


	//----- nvinfo : EIATTR_KPARAM_INFO
	.align		4
.L_232:
        /*0038*/ 	.byte	0x04, 0x17
        /*003a*/ 	.short	(.L_234 - .L_233)
.L_233:
        /*003c*/ 	.word	0x00000000
        /*0040*/ 	.short	0x0000
        /*0042*/ 	.short	0x0000
        /*0044*/ 	.byte	0x00, 0xf5, 0x21, 0x00


	//----- nvinfo : EIATTR_SPARSE_MMA_MASK
	.align		4
.L_234:
        /*0048*/ 	.byte	0x03, 0x50
        /*004a*/ 	.short	0x0000


	//----- nvinfo : EIATTR_MAXREG_COUNT
	.align		4
        /*004c*/ 	.byte	0x03, 0x1b
        /*004e*/ 	.short	0x00ff


	//----- nvinfo : EIATTR_EXTERNS
	.align		4
        /*0050*/ 	.byte	0x04, 0x0f
        /*0052*/ 	.short	(.L_236 - .L_235)


	//   ....[0]....
	.align		4
.L_235:
        /*0054*/ 	.word	index@(vprintf)


	//----- nvinfo : EIATTR_MERCURY_ISA_VERSION
	.align		4
.L_236:
        /*0058*/ 	.byte	0x03, 0x5f
        /*005a*/ 	.short	0x0101


	//----- nvinfo : EIATTR_VRC_CTA_INIT_COUNT
	.align		4
        /*005c*/ 	.byte	0x02, 0x4a
	.zero		1
	.zero		1


	//----- nvinfo : EIATTR_SYSCALL_OFFSETS
	.align		4
        /*0060*/ 	.byte	0x04, 0x46
        /*0062*/ 	.short	(.L_238 - .L_237)


	//   ....[0]....
.L_237:
        /*0064*/ 	.word	0x000001b0


	//----- nvinfo : EIATTR_EXIT_INSTR_OFFSETS
	.align		4
.L_238:
        /*0068*/ 	.byte	0x04, 0x1c
        /*006a*/ 	.short	(.L_240 - .L_239)


	//   ....[0]....
.L_239:
        /*006c*/ 	.word	0x000001c0


	//----- nvinfo : EIATTR_CBANK_PARAM_SIZE
	.align		4
.L_240:
        /*0070*/ 	.byte	0x03, 0x19
        /*0072*/ 	.short	0x001c


	//----- nvinfo : EIATTR_PARAM_CBANK
	.align		4
        /*0074*/ 	.byte	0x04, 0x0a
        /*0076*/ 	.short	(.L_242 - .L_241)
	.align		4
.L_241:
        /*0078*/ 	.word	index@(.nv.constant0._Z13static_kernelP6__halfS0_Pii)
        /*007c*/ 	.short	0x0380
        /*007e*/ 	.short	0x001c


	//----- nvinfo : EIATTR_SW_WAR
	.align		4
.L_242:
        /*0080*/ 	.byte	0x04, 0x36
        /*0082*/ 	.short	(.L_244 - .L_243)
.L_243:
        /*0084*/ 	.word	0x00000008
.L_244:


//--------------------- .nv.info._Z15get_content_rowP6__halfS0_Pii --------------------------
	.section	.nv.info._Z15get_content_rowP6__halfS0_Pii,"",@"SHT_CUDA_INFO"
	.sectionflags	@""
	.align	4


	//----- nvinfo : EIATTR_CUDA_API_VERSION
	.align		4
        /*0000*/ 	.byte	0x04, 0x37
        /*0002*/ 	.short	(.L_246 - .L_245)
.L_245:
        /*0004*/ 	.word	0x00000082


	//----- nvinfo : EIATTR_KPARAM_INFO
	.align		4
.L_246:
        /*0008*/ 	.byte	0x04, 0x17
        /*000a*/ 	.short	(.L_248 - .L_247)
.L_247:
        /*000c*/ 	.word	0x00000000
        /*0010*/ 	.short	0x0003
        /*0012*/ 	.short	0x0018
        /*0014*/ 	.byte	0x00, 0xf0, 0x11, 0x00


	//----- nvinfo : EIATTR_KPARAM_INFO
	.align		4
.L_248:
        /*0018*/ 	.byte	0x04, 0x17
        /*001a*/ 	.short	(.L_250 - .L_249)
.L_249:
        /*001c*/ 	.word	0x00000000
        /*0020*/ 	.short	0x0002
        /*0022*/ 	.short	0x0010
        /*0024*/ 	.byte	0x00, 0xf5, 0x21, 0x00


	//----- nvinfo : EIATTR_KPARAM_INFO
	.align		4
.L_250:
        /*0028*/ 	.byte	0x04, 0x17
        /*002a*/ 	.short	(.L_252 - .L_251)
.L_251:
        /*002c*/ 	.word	0x00000000
        /*0030*/ 	.short	0x0001
        /*0032*/ 	.short	0x0008
        /*0034*/ 	.byte	0x00, 0xf5, 0x21, 0x00


	//----- nvinfo : EIATTR_KPARAM_INFO
	.align		4
.L_252:
        /*0038*/ 	.byte	0x04, 0x17
        /*003a*/ 	.short	(.L_254 - .L_253)
.L_253:
        /*003c*/ 	.word	0x00000000
        /*0040*/ 	.short	0x0000
        /*0042*/ 	.short	0x0000
        /*0044*/ 	.byte	0x00, 0xf5, 0x21, 0x00


	//----- nvinfo : EIATTR_SPARSE_MMA_MASK
	.align		4
.L_254:
        /*0048*/ 	.byte	0x03, 0x50
        /*004a*/ 	.short	0x0000


	//----- nvinfo : EIATTR_MAXREG_COUNT
	.align		4
        /*004c*/ 	.byte	0x03, 0x1b
        /*004e*/ 	.short	0x00ff


	//----- nvinfo : EIATTR_MERCURY_ISA_VERSION
	.align		4
        /*0050*/ 	.byte	0x03, 0x5f
        /*0052*/ 	.short	0x0101


	//----- nvinfo : EIATTR_VRC_CTA_INIT_COUNT
	.align		4
        /*0054*/ 	.byte	0x02, 0x4a
	.zero		1
	.zero		1


	//----- nvinfo : EIATTR_EXIT_INSTR_OFFSETS
	.align		4
        /*0058*/ 	.byte	0x04, 0x1c
        /*005a*/ 	.short	(.L_256 - .L_255)


	//   ....[0]....
.L_255:
        /*005c*/ 	.word	0x00000030


	//   ....[1]....
        /*0060*/ 	.word	0x00000a00


	//   ....[2]....
        /*0064*/ 	.word	0x00000ea0


	//   ....[3]....
        /*0068*/ 	.word	0x00001140


	//   ....[4]....
        /*006c*/ 	.word	0x000012f0


	//----- nvinfo : EIATTR_CBANK_PARAM_SIZE
	.align		4
.L_256:
        /*0070*/ 	.byte	0x03, 0x19
        /*0072*/ 	.short	0x001c


	//----- nvinfo : EIATTR_PARAM_CBANK
	.align		4
        /*0074*/ 	.byte	0x04, 0x0a
        /*0076*/ 	.short	(.L_258 - .L_257)
	.align		4
.L_257:
        /*0078*/ 	.word	index@(.nv.constant0._Z15get_content_rowP6__halfS0_Pii)
        /*007c*/ 	.short	0x0380
        /*007e*/ 	.short	0x001c


	//----- nvinfo : EIATTR_SW_WAR
	.align		4
.L_258:
        /*0080*/ 	.byte	0x04, 0x36
        /*0082*/ 	.short	(.L_260 - .L_259)
.L_259:
        /*0084*/ 	.word	0x00000008
.L_260:


//--------------------- .nv.info._Z16print_vector_intPii --------------------------
	.section	.nv.info._Z16print_vector_intPii,"",@"SHT_CUDA_INFO"
	.sectionflags	@""
	.align	4


	//----- nvinfo : EIATTR_CUDA_API_VERSION
	.align		4
        /*0000*/ 	.byte	0x04, 0x37
        /*0002*/ 	.short	(.L_262 - .L_261)
.L_261:
        /*0004*/ 	.word	0x00000082


	//----- nvinfo : EIATTR_KPARAM_INFO
	.align		4
.L_262:
        /*0008*/ 	.byte	0x04, 0x17
        /*000a*/ 	.short	(.L_264 - .L_263)
.L_263:
        /*000c*/ 	.word	0x00000000
        /*0010*/ 	.short	0x0001
        /*0012*/ 	.short	0x0008
        /*0014*/ 	.byte	0x00, 0xf0, 0x11, 0x00


	//----- nvinfo : EIATTR_KPARAM_INFO
	.align		4
.L_264:
        /*0018*/ 	.byte	0x04, 0x17
        /*001a*/ 	.short	(.L_266 - .L_265)
.L_265:
        /*001c*/ 	.word	0x00000000
        /*0020*/ 	.short	0x0000
        /*0022*/ 	.short	0x0000
        /*0024*/ 	.byte	0x00, 0xf5, 0x21, 0x00


	//----- nvinfo : EIATTR_SPARSE_MMA_MASK
	.align		4
.L_266:
        /*0028*/ 	.byte	0x03, 0x50
        /*002a*/ 	.short	0x0000


	//----- nvinfo : EIATTR_MAXREG_COUNT
	.align		4
        /*002c*/ 	.byte	0x03, 0x1b
        /*002e*/ 	.short	0x00ff


	//----- nvinfo : EIATTR_EXTERNS
	.align		4
        /*0030*/ 	.byte	0x04, 0x0f
        /*0032*/ 	.short	(.L_268 - .L_267)


	//   ....[0]....
	.align		4
.L_267:
        /*0034*/ 	.word	index@(vprintf)


	//----- nvinfo : EIATTR_MERCURY_ISA_VERSION
	.align		4
.L_268:
        /*0038*/ 	.byte	0x03, 0x5f
        /*003a*/ 	.short	0x0101


	//----- nvinfo : EIATTR_VRC_CTA_INIT_COUNT
	.align		4
        /*003c*/ 	.byte	0x02, 0x4a
	.zero		1
	.zero		1


	//----- nvinfo : EIATTR_SYSCALL_OFFSETS
	.align		4
        /*0040*/ 	.byte	0x04, 0x46
        /*0042*/ 	.short	(.L_270 - .L_269)


	//   ....[0]....
.L_269:
        /*0044*/ 	.word	0x00000210


	//   ....[1]....
        /*0048*/ 	.word	0x000002c0


	//   ....[2]....
        /*004c*/ 	.word	0x00000370


	//   ....[3]....
        /*0050*/ 	.word	0x00000420


	//   ....[4]....
        /*0054*/ 	.word	0x000004d0


	//   ....[5]....
        /*0058*/ 	.word	0x00000580


	//   ....[6]....
        /*005c*/ 	.word	0x00000630


	//   ....[7]....
        /*0060*/ 	.word	0x000006e0


	//   ....[8]....
        /*0064*/ 	.word	0x00000790


	//   ....[9]....
        /*0068*/ 	.word	0x00000840


	//   ....[10]....
        /*006c*/ 	.word	0x000008f0


	//   ....[11]....
        /*0070*/ 	.word	0x000009a0


	//   ....[12]....
        /*0074*/ 	.word	0x00000a50


	//   ....[13]....
        /*0078*/ 	.word	0x00000b00


	//   ....[14]....
        /*007c*/ 	.word	0x00000bb0


	//   ....[15]....
        /*0080*/ 	.word	0x00000c60


	//   ....[16]....
        /*0084*/ 	.word	0x00000e00


	//   ....[17]....
        /*0088*/ 	.word	0x00000eb0


	//   ....[18]....
        /*008c*/ 	.word	0x00000f60


	//   ....[19]....
        /*0090*/ 	.word	0x00001010


	//   ....[20]....
        /*0094*/ 	.word	0x000010c0


	//   ....[21]....
        /*0098*/ 	.word	0x00001170


	//   ....[22]....
        /*009c*/ 	.word	0x00001220


	//   ....[23]....
        /*00a0*/ 	.word	0x000012d0


	//   ....[24]....
        /*00a4*/ 	.word	0x00001410


	//   ....[25]....
        /*00a8*/ 	.word	0x000014c0


	//   ....[26]....
        /*00ac*/ 	.word	0x00001570


	//   ....[27]....
        /*00b0*/ 	.word	0x00001620


	//   ....[28]....
        /*00b4*/ 	.word	0x000017a0


	//   ....[29]....
        /*00b8*/ 	.word	0x00001880


	//----- nvinfo : EIATTR_EXIT_INSTR_OFFSETS
	.align		4
.L_270:
        /*00bc*/ 	.byte	0x04, 0x1c
        /*00be*/ 	.short	(.L_272 - .L_271)


	//   ....[0]....
.L_271:
        /*00c0*/ 	.word	0x00001890


	//----- nvinfo : EIATTR_CRS_STACK_SIZE
	.align		4
.L_272:
        /*00c4*/ 	.byte	0x04, 0x1e
        /*00c6*/ 	.short	(.L_274 - .L_273)
.L_273:
        /*00c8*/ 	.word	0x00000000


	//----- nvinfo : EIATTR_CBANK_PARAM_SIZE
	.align		4
.L_274:
        /*00cc*/ 	.byte	0x03, 0x19
        /*00ce*/ 	.short	0x000c


	//----- nvinfo : EIATTR_PARAM_CBANK
	.align		4
        /*00d0*/ 	.byte	0x04, 0x0a
        /*00d2*/ 	.short	(.L_276 - .L_275)
	.align		4
.L_275:
        /*00d4*/ 	.word	index@(.nv.constant0._Z16print_vector_intPii)
        /*00d8*/ 	.short	0x0380
        /*00da*/ 	.short	0x000c


	//----- nvinfo : EIATTR_SW_WAR
	.align		4
.L_276:
        /*00dc*/ 	.byte	0x04, 0x36
        /*00de*/ 	.short	(.L_278 - .L_277)
.L_277:
        /*00e0*/ 	.word	0x00000008
.L_278:


//--------------------- .nv.info._Z12print_vectorP6__halfi --------------------------
	.section	.nv.info._Z12print_vectorP6__halfi,"",@"SHT_CUDA_INFO"
	.sectionflags	@""
	.align	4


	//----- nvinfo : EIATTR_CUDA_API_VERSION
	.align		4
        /*0000*/ 	.byte	0x04, 0x37
        /*0002*/ 	.short	(.L_280 - .L_279)
.L_279:
        /*0004*/ 	.word	0x00000082


	//----- nvinfo : EIATTR_KPARAM_INFO
	.align		4
.L_280:
        /*0008*/ 	.byte	0x04, 0x17
        /*000a*/ 	.short	(.L_282 - .L_281)
.L_281:
        /*000c*/ 	.word	0x00000000
        /*0010*/ 	.short	0x0001
        /*0012*/ 	.short	0x0008
        /*0014*/ 	.byte	0x00, 0xf0, 0x11, 0x00


	//----- nvinfo : EIATTR_KPARAM_INFO
	.align		4
.L_282:
        /*0018*/ 	.byte	0x04, 0x17
        /*001a*/ 	.short	(.L_284 - .L_283)
.L_283:
        /*001c*/ 	.word	0x00000000
        /*0020*/ 	.short	0x0000
        /*0022*/ 	.short	0x0000
        /*0024*/ 	.byte	0x00, 0xf5, 0x21, 0x00


	//----- nvinfo : EIATTR_SPARSE_MMA_MASK
	.align		4
.L_284:
        /*0028*/ 	.byte	0x03, 0x50
        /*002a*/ 	.short	0x0000


	//----- nvinfo : EIATTR_MAXREG_COUNT
	.align		4
        /*002c*/ 	.byte	0x03, 0x1b
        /*002e*/ 	.short	0x00ff


	//----- nvinfo : EIATTR_EXTERNS
	.align		4
        /*0030*/ 	.byte	0x04, 0x0f
        /*0032*/ 	.short	(.L_286 - .L_285)


	//   ....[0]....
	.align		4
.L_285:
        /*0034*/ 	.word	index@(vprintf)


	//----- nvinfo : EIATTR_MERCURY_ISA_VERSION
	.align		4
.L_286:
        /*0038*/ 	.byte	0x03, 0x5f
        /*003a*/ 	.short	0x0101


	//----- nvinfo : EIATTR_VRC_CTA_INIT_COUNT
	.align		4
        /*003c*/ 	.byte	0x02, 0x4a
	.zero		1
	.zero		1


	//----- nvinfo : EIATTR_SYSCALL_OFFSETS
	.align		4
        /*0040*/ 	.byte	0x04, 0x46
        /*0042*/ 	.short	(.L_288 - .L_287)


	//   ....[0]....
.L_287:
        /*0044*/ 	.word	0x00000240


	//   ....[1]....
        /*0048*/ 	.word	0x00000320


	//   ....[2]....
        /*004c*/ 	.word	0x00000400


	//   ....[3]....
        /*0050*/ 	.word	0x000004e0


	//   ....[4]....
        /*0054*/ 	.word	0x000005c0


	//   ....[5]....
        /*0058*/ 	.word	0x000006a0


	//   ....[6]....
        /*005c*/ 	.word	0x00000780


	//   ....[7]....
        /*0060*/ 	.word	0x00000860


	//   ....[8]....
        /*0064*/ 	.word	0x00000940


	//   ....[9]....
        /*0068*/ 	.word	0x00000a20


	//   ....[10]....
        /*006c*/ 	.word	0x00000b00


	//   ....[11]....
        /*0070*/ 	.word	0x00000be0


	//   ....[12]....
        /*0074*/ 	.word	0x00000cc0


	//   ....[13]....
        /*0078*/ 	.word	0x00000da0


	//   ....[14]....
        /*007c*/ 	.word	0x00000e80


	//   ....[15]....
        /*0080*/ 	.word	0x00000f60


	//   ....[16]....
        /*0084*/ 	.word	0x00001130


	//   ....[17]....
        /*0088*/ 	.word	0x00001210


	//   ....[18]....
        /*008c*/ 	.word	0x000012f0


	//   ....[19]....
        /*0090*/ 	.word	0x000013d0


	//   ....[20]....
        /*0094*/ 	.word	0x000014b0


	//   ....[21]....
        /*0098*/ 	.word	0x00001590


	//   ....[22]....
        /*009c*/ 	.word	0x00001670


	//   ....[23]....
        /*00a0*/ 	.word	0x00001750


	//   ....[24]....
        /*00a4*/ 	.word	0x000018c0


	//   ....[25]....
        /*00a8*/ 	.word	0x000019a0


	//   ....[26]....
        /*00ac*/ 	.word	0x00001a80


	//   ....[27]....
        /*00b0*/ 	.word	0x00001b60


	//   ....[28]....
        /*00b4*/ 	.word	0x00001cf0


	//   ....[29]....
        /*00b8*/ 	.word	0x00001dd0


	//----- nvinfo : EIATTR_EXIT_INSTR_OFFSETS
	.align		4
.L_288:
        /*00bc*/ 	.byte	0x04, 0x1c
        /*00be*/ 	.short	(.L_290 - .L_289)


	//   ....[0]....
.L_289:
        /*00c0*/ 	.word	0x00001de0


	//----- nvinfo : EIATTR_CRS_STACK_SIZE
	.align		4
.L_290:
        /*00c4*/ 	.byte	0x04, 0x1e
        /*00c6*/ 	.short	(.L_292 - .L_291)
.L_291:
        /*00c8*/ 	.word	0x00000000


	//----- nvinfo : EIATTR_CBANK_PARAM_SIZE
	.align		4
.L_292:
        /*00cc*/ 	.byte	0x03, 0x19
        /*00ce*/ 	.short	0x000c


	//----- nvinfo : EIATTR_PARAM_CBANK
	.align		4
        /*00d0*/ 	.byte	0x04, 0x0a
        /*00d2*/ 	.short	(.L_294 - .L_293)
	.align		4
.L_293:
        /*00d4*/ 	.word	index@(.nv.constant0._Z12print_vectorP6__halfi)
        /*00d8*/ 	.short	0x0380
        /*00da*/ 	.short	0x000c


	//----- nvinfo : EIATTR_SW_WAR
	.align		4
.L_294:
        /*00dc*/ 	.byte	0x04, 0x36
        /*00de*/ 	.short	(.L_296 - .L_295)
.L_295:
        /*00e0*/ 	.word	0x00000008
.L_296:


//--------------------- .nv.info._Z8swigluV2P6__halfS0_i --------------------------
	.section	.nv.info._Z8swigluV2P6__halfS0_i,"",@"SHT_CUDA_INFO"
	.sectionflags	@""
	.align	4


	//----- nvinfo : EIATTR_CUDA_API_VERSION
	.align		4
        /*0000*/ 	.byte	0x04, 0x37
        /*0002*/ 	.short	(.L_298 - .L_297)
.L_297:
        /*0004*/ 	.word	0x00000082


	//----- nvinfo : EIATTR_KPARAM_INFO
	.align		4
.L_298:
        /*0008*/ 	.byte	0x04, 0x17
        /*000a*/ 	.short	(.L_300 - .L_299)
.L_299:
        /*000c*/ 	.word	0x00000000
        /*0010*/ 	.short	0x0002
        /*0012*/ 	.short	0x0010
        /*0014*/ 	.byte	0x00, 0xf0, 0x11, 0x00


	//----- nvinfo : EIATTR_KPARAM_INFO
	.align		4
.L_300:
        /*0018*/ 	.byte	0x04, 0x17
        /*001a*/ 	.short	(.L_302 - .L_301)
.L_301:
        /*001c*/ 	.word	0x00000000
        /*0020*/ 	.short	0x0001
        /*0022*/ 	.short	0x0008
        /*0024*/ 	.byte	0x00, 0xf5, 0x21, 0x00


	//----- nvinfo : EIATTR_KPARAM_INFO
	.align		4
.L_302:
        /*0028*/ 	.byte	0x04, 0x17
        /*002a*/ 	.short	(.L_304 - .L_303)
.L_303:
        /*002c*/ 	.word	0x00000000
        /*0030*/ 	.short	0x0000
        /*0032*/ 	.short	0x0000
        /*0034*/ 	.byte	0x00, 0xf5, 0x21, 0x00


	//----- nvinfo : EIATTR_SPARSE_MMA_MASK
	.align		4
.L_304:
        /*0038*/ 	.byte	0x03, 0x50
        /*003a*/ 	.short	0x0000


	//----- nvinfo : EIATTR_MAXREG_COUNT
	.align		4
        /*003c*/ 	.byte	0x03, 0x1b
        /*003e*/ 	.short	0x00ff


	//----- nvinfo : EIATTR_MERCURY_ISA_VERSION
	.align		4
        /*0040*/ 	.byte	0x03, 0x5f
        /*0042*/ 	.short	0x0101


	//----- nvinfo : EIATTR_VRC_CTA_INIT_COUNT
	.align		4
        /*0044*/ 	.byte	0x02, 0x4a
	.zero		1
	.zero		1


	//----- nvinfo : EIATTR_EXIT_INSTR_OFFSETS
	.align		4
        /*0048*/ 	.byte	0x04, 0x1c
        /*004a*/ 	.short	(.L_306 - .L_305)


	//   ....[0]....
.L_305:
        /*004c*/ 	.word	0x00000290


	//----- nvinfo : EIATTR_CRS_STACK_SIZE
	.align		4
.L_306:
        /*0050*/ 	.byte	0x04, 0x1e
        /*0052*/ 	.short	(.L_308 - .L_307)
.L_307:
        /*0054*/ 	.word	0x00000000


	//----- nvinfo : EIATTR_CBANK_PARAM_SIZE
	.align		4
.L_308:
        /*0058*/ 	.byte	0x03, 0x19
        /*005a*/ 	.short	0x0014


	//----- nvinfo : EIATTR_PARAM_CBANK
	.align		4
        /*005c*/ 	.byte	0x04, 0x0a
        /*005e*/ 	.short	(.L_310 - .L_309)
	.align		4
.L_309:
        /*0060*/ 	.word	index@(.nv.constant0._Z8swigluV2P6__halfS0_i)
        /*0064*/ 	.short	0x0380
        /*0066*/ 	.short	0x0014


	//----- nvinfo : EIATTR_SW_WAR
	.align		4
.L_310:
        /*0068*/ 	.byte	0x04, 0x36
        /*006a*/ 	.short	(.L_312 - .L_311)
.L_311:
        /*006c*/ 	.word	0x00000008
.L_312:


//--------------------- .nv.info._Z6swigluP6__halfS0_i --------------------------
	.section	.nv.info._Z6swigluP6__halfS0_i,"",@"SHT_CUDA_INFO"
	.sectionflags	@""
	.align	4


	//----- nvinfo : EIATTR_CUDA_API_VERSION
	.align		4
        /*0000*/ 	.byte	0x04, 0x37
        /*0002*/ 	.short	(.L_314 - .L_313)
.L_313:
        /*0004*/ 	.word	0x00000082


	//----- nvinfo : EIATTR_KPARAM_INFO
	.align		4
.L_314:
        /*0008*/ 	.byte	0x04, 0x17
        /*000a*/ 	.short	(.L_316 - .L_315)
.L_315:
        /*000c*/ 	.word	0x00000000
        /*0010*/ 	.short	0x0002
        /*0012*/ 	.short	0x0010
        /*0014*/ 	.byte	0x00, 0xf0, 0x11, 0x00


	//----- nvinfo : EIATTR_KPARAM_INFO
	.align		4
.L_316:
        /*0018*/ 	.byte	0x04, 0x17
        /*001a*/ 	.short	(.L_318 - .L_317)
.L_317:
        /*001c*/ 	.word	0x00000000
        /*0020*/ 	.short	0x0001
        /*0022*/ 	.short	0x0008
        /*0024*/ 	.byte	0x00, 0xf5, 0x21, 0x00


	//----- nvinfo : EIATTR_KPARAM_INFO
	.align		4
.L_318:
        /*0028*/ 	.byte	0x04, 0x17
        /*002a*/ 	.short	(.L_320 - .L_319)
.L_319:
        /*002c*/ 	.word	0x00000000
        /*0030*/ 	.short	0x0000
        /*0032*/ 	.short	0x0000
        /*0034*/ 	.byte	0x00, 0xf5, 0x21, 0x00


	//----- nvinfo : EIATTR_SPARSE_MMA_MASK
	.align		4
.L_320:
        /*0038*/ 	.byte	0x03, 0x50
        /*003a*/ 	.short	0x0000


	//----- nvinfo : EIATTR_MAXREG_COUNT
	.align		4
        /*003c*/ 	.byte	0x03, 0x1b
        /*003e*/ 	.short	0x00ff


	//----- nvinfo : EIATTR_MERCURY_ISA_VERSION
	.align		4
        /*0040*/ 	.byte	0x03, 0x5f
        /*0042*/ 	.short	0x0101


	//----- nvinfo : EIATTR_VRC_CTA_INIT_COUNT
	.align		4
        /*0044*/ 	.byte	0x02, 0x4a
	.zero		1
	.zero		1


	//----- nvinfo : EIATTR_EXIT_INSTR_OFFSETS
	.align		4
        /*0048*/ 	.byte	0x04, 0x1c
        /*004a*/ 	.short	(.L_322 - .L_321)


	//   ....[0]....
.L_321:
        /*004c*/ 	.word	0x00000030


	//   ....[1]....
        /*0050*/ 	.word	0x000010e0


	//   ....[2]....
        /*0054*/ 	.word	0x00001900


	//   ....[3]....
        /*0058*/ 	.word	0x00001d60


	//   ....[4]....
        /*005c*/ 	.word	0x00001f80


	//----- nvinfo : EIATTR_CRS_STACK_SIZE
	.align		4
.L_322:
        /*0060*/ 	.byte	0x04, 0x1e
        /*0062*/ 	.short	(.L_324 - .L_323)
.L_323:
        /*0064*/ 	.word	0x00000000


	//----- nvinfo : EIATTR_CBANK_PARAM_SIZE
	.align		4
.L_324:
        /*0068*/ 	.byte	0x03, 0x19
        /*006a*/ 	.short	0x0014


	//----- nvinfo : EIATTR_PARAM_CBANK
	.align		4
        /*006c*/ 	.byte	0x04, 0x0a
        /*006e*/ 	.short	(.L_326 - .L_325)
	.align		4
.L_325:
        /*0070*/ 	.word	index@(.nv.constant0._Z6swigluP6__halfS0_i)
        /*0074*/ 	.short	0x0380
        /*0076*/ 	.short	0x0014


	//----- nvinfo : EIATTR_SW_WAR
	.align		4
.L_326:
        /*0078*/ 	.byte	0x04, 0x36
        /*007a*/ 	.short	(.L_328 - .L_327)
.L_327:
        /*007c*/ 	.word	0x00000008
.L_328:


//--------------------- .nv.info._Z21residual_connectionV2P6__halfS0_i --------------------------
	.section	.nv.info._Z21residual_connectionV2P6__halfS0_i,"",@"SHT_CUDA_INFO"
	.sectionflags	@""
	.align	4


	//----- nvinfo : EIATTR_CUDA_API_VERSION
	.align		4
        /*0000*/ 	.byte	0x04, 0x37
        /*0002*/ 	.short	(.L_330 - .L_329)
.L_329:
        /*0004*/ 	.word	0x00000082


	//----- nvinfo : EIATTR_KPARAM_INFO
	.align		4
.L_330:
        /*0008*/ 	.byte	0x04, 0x17
        /*000a*/ 	.short	(.L_332 - .L_331)
.L_331:
        /*000c*/ 	.word	0x00000000
        /*0010*/ 	.short	0x0002
        /*0012*/ 	.short	0x0010
        /*0014*/ 	.byte	0x00, 0xf0, 0x11, 0x00


	//----- nvinfo : EIATTR_KPARAM_INFO
	.align		4
.L_332:
        /*0018*/ 	.byte	0x04, 0x17
        /*001a*/ 	.short	(.L_334 - .L_333)
.L_333:
        /*001c*/ 	.word	0x00000000
        /*0020*/ 	.short	0x0001
        /*0022*/ 	.short	0x0008
        /*0024*/ 	.byte	0x00, 0xf5, 0x21, 0x00


	//----- nvinfo : EIATTR_KPARAM_INFO
	.align		4
.L_334:
        /*0028*/ 	.byte	0x04, 0x17
        /*002a*/ 	.short	(.L_336 - .L_335)
.L_335:
        /*002c*/ 	.word	0x00000000
        /*0030*/ 	.short	0x0000
        /*0032*/ 	.short	0x0000
        /*0034*/ 	.byte	0x00, 0xf5, 0x21, 0x00


	//----- nvinfo : EIATTR_SPARSE_MMA_MASK
	.align		4
.L_336:
        /*0038*/ 	.byte	0x03, 0x50
        /*003a*/ 	.short	0x0000


	//----- nvinfo : EIATTR_MAXREG_COUNT
	.align		4
        /*003c*/ 	.byte	0x03, 0x1b
        /*003e*/ 	.short	0x00ff


	//----- nvinfo : EIATTR_MERCURY_ISA_VERSION
	.align		4
        /*0040*/ 	.byte	0x03, 0x5f
        /*0042*/ 	.short	0x0101


	//----- nvinfo : EIATTR_VRC_CTA_INIT_COUNT
	.align		4
        /*0044*/ 	.byte	0x02, 0x4a
	.zero		1
	.zero		1


	//----- nvinfo : EIATTR_EXIT_INSTR_OFFSETS
	.align		4
        /*0048*/ 	.byte	0x04, 0x1c
        /*004a*/ 	.short	(.L_338 - .L_337)


	//   ....[0]....
.L_337:
        /*004c*/ 	.word	0x000000e0


	//----- nvinfo : EIATTR_CBANK_PARAM_SIZE
	.align		4
.L_338:
        /*0050*/ 	.byte	0x03, 0x19
        /*0052*/ 	.short	0x0014


	//----- nvinfo : EIATTR_PARAM_CBANK
	.align		4
        /*0054*/ 	.byte	0x04, 0x0a
        /*0056*/ 	.short	(.L_340 - .L_339)
	.align		4
.L_339:
        /*0058*/ 	.word	index@(.nv.constant0._Z21residual_connectionV2P6__halfS0_i)
        /*005c*/ 	.short	0x0380
        /*005e*/ 	.short	0x0014


	//----- nvinfo : EIATTR_SW_WAR
	.align		4
.L_340:
        /*0060*/ 	.byte	0x04, 0x36
        /*0062*/ 	.short	(.L_342 - .L_341)
.L_341:
        /*0064*/ 	.word	0x00000008
.L_342:


//--------------------- .nv.info._Z19residual_connectionP6__halfS0_i --------------------------
	.section	.nv.info._Z19residual_connectionP6__halfS0_i,"",@"SHT_CUDA_INFO"
	.sectionflags	@""
	.align	4


	//----- nvinfo : EIATTR_CUDA_API_VERSION
	.align		4
        /*0000*/ 	.byte	0x04, 0x37
        /*0002*/ 	.short	(.L_344 - .L_343)
.L_343:
        /*0004*/ 	.word	0x00000082


	//----- nvinfo : EIATTR_KPARAM_INFO
	.align		4
.L_344:
        /*0008*/ 	.byte	0x04, 0x17
        /*000a*/ 	.short	(.L_346 - .L_345)
.L_345:
        /*000c*/ 	.word	0x00000000
        /*0010*/ 	.short	0x0002
        /*0012*/ 	.short	0x0010
        /*0014*/ 	.byte	0x00, 0xf0, 0x11, 0x00


	//----- nvinfo : EIATTR_KPARAM_INFO
	.align		4
.L_346:
        /*0018*/ 	.byte	0x04, 0x17
        /*001a*/ 	.short	(.L_348 - .L_347)
.L_347:
        /*001c*/ 	.word	0x00000000
        /*0020*/ 	.short	0x0001
        /*0022*/ 	.short	0x0008
        /*0024*/ 	.byte	0x00, 0xf5, 0x21, 0x00


	//----- nvinfo : EIATTR_KPARAM_INFO
	.align		4
.L_348:
        /*0028*/ 	.byte	0x04, 0x17
        /*002a*/ 	.short	(.L_350 - .L_349)
.L_349:
        /*002c*/ 	.word	0x00000000
        /*0030*/ 	.short	0x0000
        /*0032*/ 	.short	0x0000
        /*0034*/ 	.byte	0x00, 0xf5, 0x21, 0x00


	//----- nvinfo : EIATTR_SPARSE_MMA_MASK
	.align		4
.L_350:
        /*0038*/ 	.byte	0x03, 0x50
        /*003a*/ 	.short	0x0000


	//----- nvinfo : EIATTR_MAXREG_COUNT
	.align		4
        /*003c*/ 	.byte	0x03, 0x1b
        /*003e*/ 	.short	0x00ff


	//----- nvinfo : EIATTR_MERCURY_ISA_VERSION
	.align		4
        /*0040*/ 	.byte	0x03, 0x5f
        /*0042*/ 	.short	0x0101


	//----- nvinfo : EIATTR_VRC_CTA_INIT_COUNT
	.align		4
        /*0044*/ 	.byte	0x02, 0x4a
	.zero		1
	.zero		1


	//----- nvinfo : EIATTR_EXIT_INSTR_OFFSETS
	.align		4
        /*0048*/ 	.byte	0x04, 0x1c
        /*004a*/ 	.short	(.L_352 - .L_351)


	//   ....[0]....
.L_351:
        /*004c*/ 	.word	0x00000030


	//   ....[1]....
        /*0050*/ 	.word	0x000006e0


	//   ....[2]....
        /*0054*/ 	.word	0x000009f0


	//   ....[3]....
        /*0058*/ 	.word	0x00000bc0


	//   ....[4]....
        /*005c*/ 	.word	0x00000d40


	//----- nvinfo : EIATTR_CBANK_PARAM_SIZE
	.align		4
.L_352:
        /*0060*/ 	.byte	0x03, 0x19
        /*0062*/ 	.short	0x0014


	//----- nvinfo : EIATTR_PARAM_CBANK
	.align		4
        /*0064*/ 	.byte	0x04, 0x0a
        /*0066*/ 	.short	(.L_354 - .L_353)
	.align		4
.L_353:
        /*0068*/ 	.word	index@(.nv.constant0._Z19residual_connectionP6__halfS0_i)
        /*006c*/ 	.short	0x0380
        /*006e*/ 	.short	0x0014


	//----- nvinfo : EIATTR_SW_WAR
	.align		4
.L_354:
        /*0070*/ 	.byte	0x04, 0x36
        /*0072*/ 	.short	(.L_356 - .L_355)
.L_355:
        /*0074*/ 	.word	0x00000008
.L_356:


//--------------------- .nv.info._Z21multihead_attentionV2P6__halfS0_S0_S0_S0_iiiiiii --------------------------
	.section	.nv.info._Z21multihead_attentionV2P6__halfS0_S0_S0_S0_iiiiiii,"",@"SHT_CUDA_INFO"
	.sectionflags	@""
	.align	4


	//----- nvinfo : EIATTR_CUDA_API_VERSION
	.align		4
        /*0000*/ 	.byte	0x04, 0x37
        /*0002*/ 	.short	(.L_358 - .L_357)
.L_357:
        /*0004*/ 	.word	0x00000082


	//----- nvinfo : EIATTR_KPARAM_INFO
	.align		4
.L_358:
        /*0008*/ 	.byte	0x04, 0x17
        /*000a*/ 	.short	(.L_360 - .L_359)
.L_359:
        /*000c*/ 	.word	0x00000000
        /*0010*/ 	.short	0x000b
        /*0012*/ 	.short	0x0040
        /*0014*/ 	.byte	0x00, 0xf0, 0x11, 0x00


	//----- nvinfo : EIATTR_KPARAM_INFO
	.align		4
.L_360:
        /*0018*/ 	.byte	0x04, 0x17
        /*001a*/ 	.short	(.L_362 - .L_361)
.L_361:
        /*001c*/ 	.word	0x00000000
        /*0020*/ 	.short	0x000a
        /*0022*/ 	.short	0x003c
        /*0024*/ 	.byte	0x00, 0xf0, 0x11, 0x00


	//----- nvinfo : EIATTR_KPARAM_INFO
	.align		4
.L_362:
        /*0028*/ 	.byte	0x04, 0x17
        /*002a*/ 	.short	(.L_364 - .L_363)
.L_363:
        /*002c*/ 	.word	0x00000000
        /*0030*/ 	.short	0x0009
        /*0032*/ 	.short	0x0038
        /*0034*/ 	.byte	0x00, 0xf0, 0x11, 0x00


	//----- nvinfo : EIATTR_KPARAM_INFO
	.align		4
.L_364:
        /*0038*/ 	.byte	0x04, 0x17
        /*003a*/ 	.short	(.L_366 - .L_365)
.L_365:
        /*003c*/ 	.word	0x00000000
        /*0040*/ 	.short	0x0008
        /*0042*/ 	.short	0x0034
        /*0044*/ 	.byte	0x00, 0xf0, 0x11, 0x00


	//----- nvinfo : EIATTR_KPARAM_INFO
	.align		4
.L_366:
        /*0048*/ 	.byte	0x04, 0x17
        /*004a*/ 	.short	(.L_368 - .L_367)
.L_367:
        /*004c*/ 	.word	0x00000000
        /*0050*/ 	.short	0x0007
        /*0052*/ 	.short	0x0030
        /*0054*/ 	.byte	0x00, 0xf0, 0x11, 0x00


	//----- nvinfo : EIATTR_KPARAM_INFO
	.align		4
.L_368:
        /*0058*/ 	.byte	0x04, 0x17
        /*005a*/ 	.short	(.L_370 - .L_369)
.L_369:
        /*005c*/ 	.word	0x00000000
        /*0060*/ 	.short	0x0006
        /*0062*/ 	.short	0x002c
        /*0064*/ 	.byte	0x00, 0xf0, 0x11, 0x00


	//----- nvinfo : EIATTR_KPARAM_INFO
	.align		4
.L_370:
        /*0068*/ 	.byte	0x04, 0x17
        /*006a*/ 	.short	(.L_372 - .L_371)
.L_371:
        /*006c*/ 	.word	0x00000000
        /*0070*/ 	.short	0x0005
        /*0072*/ 	.short	0x0028
        /*0074*/ 	.byte	0x00, 0xf0, 0x11, 0x00


	//----- nvinfo : EIATTR_KPARAM_INFO
	.align		4
.L_372:
        /*0078*/ 	.byte	0x04, 0x17
        /*007a*/ 	.short	(.L_374 - .L_373)
.L_373:
        /*007c*/ 	.word	0x00000000
        /*0080*/ 	.short	0x0004
        /*0082*/ 	.short	0x0020
        /*0084*/ 	.byte	0x00, 0xf5, 0x21, 0x00


	//----- nvinfo : EIATTR_KPARAM_INFO
	.align		4
.L_374:
        /*0088*/ 	.byte	0x04, 0x17
        /*008a*/ 	.short	(.L_376 - .L_375)
.L_375:
        /*008c*/ 	.word	0x00000000
        /*0090*/ 	.short	0x0003
        /*0092*/ 	.short	0x0018
        /*0094*/ 	.byte	0x00, 0xf5, 0x21, 0x00


	//----- nvinfo : EIATTR_KPARAM_INFO
	.align		4
.L_376:
        /*0098*/ 	.byte	0x04, 0x17
        /*009a*/ 	.short	(.L_378 - .L_377)
.L_377:
        /*009c*/ 	.word	0x00000000
        /*00a0*/ 	.short	0x0002
        /*00a2*/ 	.short	0x0010
        /*00a4*/ 	.byte	0x00, 0xf5, 0x21, 0x00


	//----- nvinfo : EIATTR_KPARAM_INFO
	.align		4
.L_378:
        /*00a8*/ 	.byte	0x04, 0x17
        /*00aa*/ 	.short	(.L_380 - .L_379)
.L_379:
        /*00ac*/ 	.word	0x00000000
        /*00b0*/ 	.short	0x0001
        /*00b2*/ 	.short	0x0008
        /*00b4*/ 	.byte	0x00, 0xf5, 0x21, 0x00


	//----- nvinfo : EIATTR_KPARAM_INFO
	.align		4
.L_380:
        /*00b8*/ 	.byte	0x04, 0x17
        /*00ba*/ 	.short	(.L_382 - .L_381)
.L_381:
        /*00bc*/ 	.word	0x00000000
        /*00c0*/ 	.short	0x0000
        /*00c2*/ 	.short	0x0000
        /*00c4*/ 	.byte	0x00, 0xf5, 0x21, 0x00


	//----- nvinfo : EIATTR_SPARSE_MMA_MASK
	.align		4
.L_382:
        /*00c8*/ 	.byte	0x03, 0x50
        /*00ca*/ 	.short	0x0000


	//----- nvinfo : EIATTR_MAXREG_COUNT
	.align		4
        /*00cc*/ 	.byte	0x03, 0x1b
        /*00ce*/ 	.short	0x00ff


	//----- nvinfo : EIATTR_MERCURY_ISA_VERSION
	.align		4
        /*00d0*/ 	.byte	0x03, 0x5f
        /*00d2*/ 	.short	0x0101


	//----- nvinfo : EIATTR_VRC_CTA_INIT_COUNT
	.align		4
        /*00d4*/ 	.byte	0x02, 0x4a
	.zero		1
	.zero		1


	//----- nvinfo : EIATTR_EXIT_INSTR_OFFSETS
	.align		4
        /*00d8*/ 	.byte	0x04, 0x1c
        /*00da*/ 	.short	(.L_384 - .L_383)


	//   ....[0]....
.L_383:
        /*00dc*/ 	.word	0x00003200


	//   ....[1]....
        /*00e0*/ 	.word	0x000033b0


	//   ....[2]....
        /*00e4*/ 	.word	0x00004260


	//----- nvinfo : EIATTR_CRS_STACK_SIZE
	.align		4
.L_384:
        /*00e8*/ 	.byte	0x04, 0x1e
        /*00ea*/ 	.short	(.L_386 - .L_385)
.L_385:
        /*00ec*/ 	.word	0x00000000


	//----- nvinfo : EIATTR_CBANK_PARAM_SIZE
	.align		4
.L_386:
        /*00f0*/ 	.byte	0x03, 0x19
        /*00f2*/ 	.short	0x0044


	//----- nvinfo : EIATTR_PARAM_CBANK
	.align		4
        /*00f4*/ 	.byte	0x04, 0x0a
        /*00f6*/ 	.short	(.L_388 - .L_387)
	.align		4
.L_387:
        /*00f8*/ 	.word	index@(.nv.constant0._Z21multihead_attentionV2P6__halfS0_S0_S0_S0_iiiiiii)
        /*00fc*/ 	.short	0x0380
        /*00fe*/ 	.short	0x0044


	//----- nvinfo : EIATTR_SW_WAR
	.align		4
.L_388:
        /*0100*/ 	.byte	0x04, 0x36
        /*0102*/ 	.short	(.L_390 - .L_389)
.L_389:
        /*0104*/ 	.word	0x00000008
.L_390:


//--------------------- .nv.info._Z19multihead_attentionP6__halfS0_S0_S0_S0_iiiiiii --------------------------
	.section	.nv.info._Z19multihead_attentionP6__halfS0_S0_S0_S0_iiiiiii,"",@"SHT_CUDA_INFO"
	.sectionflags	@""
	.align	4


	//----- nvinfo : EIATTR_CUDA_API_VERSION
	.align		4
        /*0000*/ 	.byte	0x04, 0x37
        /*0002*/ 	.short	(.L_392 - .L_391)
.L_391:
        /*0004*/ 	.word	0x00000082


	//----- nvinfo : EIATTR_KPARAM_INFO
	.align		4
.L_392:
        /*0008*/ 	.byte	0x04, 0x17
        /*000a*/ 	.short	(.L_394 - .L_393)
.L_393:
        /*000c*/ 	.word	0x00000000
        /*0010*/ 	.short	0x000b
        /*0012*/ 	.short	0x0040
        /*0014*/ 	.byte	0x00, 0xf0, 0x11, 0x00


	//----- nvinfo : EIATTR_KPARAM_INFO
	.align		4
.L_394:
        /*0018*/ 	.byte	0x04, 0x17
        /*001a*/ 	.short	(.L_396 - .L_395)
.L_395:
        /*001c*/ 	.word	0x00000000
        /*0020*/ 	.short	0x000a
        /*0022*/ 	.short	0x003c
        /*0024*/ 	.byte	0x00, 0xf0, 0x11, 0x00


	//----- nvinfo : EIATTR_KPARAM_INFO
	.align		4
.L_396:
        /*0028*/ 	.byte	0x04, 0x17
        /*002a*/ 	.short	(.L_398 - .L_397)
.L_397:
        /*002c*/ 	.word	0x00000000
        /*0030*/ 	.short	0x0009
        /*0032*/ 	.short	0x0038
        /*0034*/ 	.byte	0x00, 0xf0, 0x11, 0x00


	//----- nvinfo : EIATTR_KPARAM_INFO
	.align		4
.L_398:
        /*0038*/ 	.byte	0x04, 0x17
        /*003a*/ 	.short	(.L_400 - .L_399)
.L_399:
        /*003c*/ 	.word	0x00000000
        /*0040*/ 	.short	0x0008
        /*0042*/ 	.short	0x0034
        /*0044*/ 	.byte	0x00, 0xf0, 0x11, 0x00


	//----- nvinfo : EIATTR_KPARAM_INFO
	.align		4
.L_400:
        /*0048*/ 	.byte	0x04, 0x17
        /*004a*/ 	.short	(.L_402 - .L_401)
.L_401:
        /*004c*/ 	.word	0x00000000
        /*0050*/ 	.short	0x0007
        /*0052*/ 	.short	0x0030
        /*0054*/ 	.byte	0x00, 0xf0, 0x11, 0x00


	//----- nvinfo : EIATTR_KPARAM_INFO
	.align		4
.L_402:
        /*0058*/ 	.byte	0x04, 0x17
        /*005a*/ 	.short	(.L_404 - .L_403)
.L_403:
        /*005c*/ 	.word	0x00000000
        /*0060*/ 	.short	0x0006
        /*0062*/ 	.short	0x002c
        /*0064*/ 	.byte	0x00, 0xf0, 0x11, 0x00


	//----- nvinfo : EIATTR_KPARAM_INFO
	.align		4
.L_404:
        /*0068*/ 	.byte	0x04, 0x17
        /*006a*/ 	.short	(.L_406 - .L_405)
.L_405:
        /*006c*/ 	.word	0x00000000
        /*0070*/ 	.short	0x0005
        /*0072*/ 	.short	0x0028
        /*0074*/ 	.byte	0x00, 0xf0, 0x11, 0x00


	//----- nvinfo : EIATTR_KPARAM_INFO
	.align		4
.L_406:
        /*0078*/ 	.byte	0x04, 0x17
        /*007a*/ 	.short	(.L_408 - .L_407)
.L_407:
        /*007c*/ 	.word	0x00000000
        /*0080*/ 	.short	0x0004
        /*0082*/ 	.short	0x0020
        /*0084*/ 	.byte	0x00, 0xf5, 0x21, 0x00


	//----- nvinfo : EIATTR_KPARAM_INFO
	.align		4
.L_408:
        /*0088*/ 	.byte	0x04, 0x17
        /*008a*/ 	.short	(.L_410 - .L_409)
.L_409:
        /*008c*/ 	.word	0x00000000
        /*0090*/ 	.short	0x0003
        /*0092*/ 	.short	0x0018
        /*0094*/ 	.byte	0x00, 0xf5, 0x21, 0x00


	//----- nvinfo : EIATTR_KPARAM_INFO
	.align		4
.L_410:
        /*0098*/ 	.byte	0x04, 0x17
        /*009a*/ 	.short	(.L_412 - .L_411)
.L_411:
        /*009c*/ 	.word	0x00000000
        /*00a0*/ 	.short	0x0002
        /*00a2*/ 	.short	0x0010
        /*00a4*/ 	.byte	0x00, 0xf5, 0x21, 0x00


	//----- nvinfo : EIATTR_KPARAM_INFO
	.align		4
.L_412:
        /*00a8*/ 	.byte	0x04, 0x17
        /*00aa*/ 	.short	(.L_414 - .L_413)
.L_413:
        /*00ac*/ 	.word	0x00000000
        /*00b0*/ 	.short	0x0001
        /*00b2*/ 	.short	0x0008
        /*00b4*/ 	.byte	0x00, 0xf5, 0x21, 0x00


	//----- nvinfo : EIATTR_KPARAM_INFO
	.align		4
.L_414:
        /*00b8*/ 	.byte	0x04, 0x17
        /*00ba*/ 	.short	(.L_416 - .L_415)
.L_415:
        /*00bc*/ 	.word	0x00000000
        /*00c0*/ 	.short	0x0000
        /*00c2*/ 	.short	0x0000
        /*00c4*/ 	.byte	0x00, 0xf5, 0x21, 0x00


	//----- nvinfo : EIATTR_SPARSE_MMA_MASK
	.align		4
.L_416:
        /*00c8*/ 	.byte	0x03, 0x50
        /*00ca*/ 	.short	0x0000


	//----- nvinfo : EIATTR_MAXREG_COUNT
	.align		4
        /*00cc*/ 	.byte	0x03, 0x1b
        /*00ce*/ 	.short	0x00ff


	//----- nvinfo : EIATTR_MERCURY_ISA_VERSION
	.align		4
        /*00d0*/ 	.byte	0x03, 0x5f
        /*00d2*/ 	.short	0x0101


	//----- nvinfo : EIATTR_VRC_CTA_INIT_COUNT
	.align		4
        /*00d4*/ 	.byte	0x02, 0x4a
	.zero		1
	.zero		1


	//----- nvinfo : EIATTR_EXIT_INSTR_OFFSETS
	.align		4
        /*00d8*/ 	.byte	0x04, 0x1c
        /*00da*/ 	.short	(.L_418 - .L_417)


	//   ....[0]....
.L_417:
        /*00dc*/ 	.word	0x00000030


	//   ....[1]....
        /*00e0*/ 	.word	0x00000480


	//   ....[2]....
        /*00e4*/ 	.word	0x00004690


	//   ....[3]....
        /*00e8*/ 	.word	0x00006eb0


	//----- nvinfo : EIATTR_CRS_STACK_SIZE
	.align		4
.L_418:
        /*00ec*/ 	.byte	0x04, 0x1e
        /*00ee*/ 	.short	(.L_420 - .L_419)
.L_419:
        /*00f0*/ 	.word	0x00000000


	//----- nvinfo : EIATTR_CBANK_PARAM_SIZE
	.align		4
.L_420:
        /*00f4*/ 	.byte	0x03, 0x19
        /*00f6*/ 	.short	0x0044


	//----- nvinfo : EIATTR_PARAM_CBANK
	.align		4
        /*00f8*/ 	.byte	0x04, 0x0a
        /*00fa*/ 	.short	(.L_422 - .L_421)
	.align		4
.L_421:
        /*00fc*/ 	.word	index@(.nv.constant0._Z19multihead_attentionP6__halfS0_S0_S0_S0_iiiiiii)
        /*0100*/ 	.short	0x0380
        /*0102*/ 	.short	0x0044


	//----- nvinfo : EIATTR_SW_WAR
	.align		4
.L_422:
        /*0104*/ 	.byte	0x04, 0x36
        /*0106*/ 	.short	(.L_424 - .L_423)
.L_423:
        /*0108*/ 	.word	0x00000008
.L_424:


//--------------------- .nv.info._Z6ropeV2P6__halfS0_iiii --------------------------
	.section	.nv.info._Z6ropeV2P6__halfS0_iiii,"",@"SHT_CUDA_INFO"
	.sectionflags	@""
	.align	4


	//----- nvinfo : EIATTR_CUDA_API_VERSION
	.align		4
        /*0000*/ 	.byte	0x04, 0x37
        /*0002*/ 	.short	(.L_426 - .L_425)
.L_425:
        /*0004*/ 	.word	0x00000082


	//----- nvinfo : EIATTR_KPARAM_INFO
	.align		4
.L_426:
        /*0008*/ 	.byte	0x04, 0x17
        /*000a*/ 	.short	(.L_428 - .L_427)
.L_427:
        /*000c*/ 	.word	0x00000000
        /*0010*/ 	.short	0x0005
        /*0012*/ 	.short	0x001c
        /*0014*/ 	.byte	0x00, 0xf0, 0x11, 0x00


	//----- nvinfo : EIATTR_KPARAM_INFO
	.align		4
.L_428:
        /*0018*/ 	.byte	0x04, 0x17
        /*001a*/ 	.short	(.L_430 - .L_429)
.L_429:
        /*001c*/ 	.word	0x00000000
        /*0020*/ 	.short	0x0004
        /*0022*/ 	.short	0x0018
        /*0024*/ 	.byte	0x00, 0xf0, 0x11, 0x00


	//----- nvinfo : EIATTR_KPARAM_INFO
	.align		4
.L_430:
        /*0028*/ 	.byte	0x04, 0x17
        /*002a*/ 	.short	(.L_432 - .L_431)
.L_431:
        /*002c*/ 	.word	0x00000000
        /*0030*/ 	.short	0x0003
        /*0032*/ 	.short	0x0014
        /*0034*/ 	.byte	0x00, 0xf0, 0x11, 0x00


	//----- nvinfo : EIATTR_KPARAM_INFO
	.align		4
.L_432:
        /*0038*/ 	.byte	0x04, 0x17
        /*003a*/ 	.short	(.L_434 - .L_433)
.L_433:
        /*003c*/ 	.word	0x00000000
        /*0040*/ 	.short	0x0002
        /*0042*/ 	.short	0x0010
        /*0044*/ 	.byte	0x00, 0xf0, 0x11, 0x00


	//----- nvinfo : EIATTR_KPARAM_INFO
	.align		4
.L_434:
        /*0048*/ 	.byte	0x04, 0x17
        /*004a*/ 	.short	(.L_436 - .L_435)
.L_435:
        /*004c*/ 	.word	0x00000000
        /*0050*/ 	.short	0x0001
        /*0052*/ 	.short	0x0008
        /*0054*/ 	.byte	0x00, 0xf5, 0x21, 0x00


	//----- nvinfo : EIATTR_KPARAM_INFO
	.align		4
.L_436:
        /*0058*/ 	.byte	0x04, 0x17
        /*005a*/ 	.short	(.L_438 - .L_437)
.L_437:
        /*005c*/ 	.word	0x00000000
        /*0060*/ 	.short	0x0000
        /*0062*/ 	.short	0x0000
        /*0064*/ 	.byte	0x00, 0xf5, 0x21, 0x00


	//----- nvinfo : EIATTR_SPARSE_MMA_MASK
	.align		4
.L_438:
        /*0068*/ 	.byte	0x03, 0x50
        /*006a*/ 	.short	0x0000


	//----- nvinfo : EIATTR_MAXREG_COUNT
	.align		4
        /*006c*/ 	.byte	0x03, 0x1b
        /*006e*/ 	.short	0x00ff


	//----- nvinfo : EIATTR_MERCURY_ISA_VERSION
	.align		4
        /*0070*/ 	.byte	0x03, 0x5f
        /*0072*/ 	.short	0x0101


	//----- nvinfo : EIATTR_VRC_CTA_INIT_COUNT
	.align		4
        /*0074*/ 	.byte	0x02, 0x4a
	.zero		1
	.zero		1


	//----- nvinfo : EIATTR_EXIT_INSTR_OFFSETS
	.align		4
        /*0078*/ 	.byte	0x04, 0x1c
        /*007a*/ 	.short	(.L_440 - .L_439)


	//   ....[0]....
.L_439:
        /*007c*/ 	.word	0x00001200


	//----- nvinfo : EIATTR_CRS_STACK_SIZE
	.align		4
.L_440:
        /*0080*/ 	.byte	0x04, 0x1e
        /*0082*/ 	.short	(.L_442 - .L_441)
.L_441:
        /*0084*/ 	.word	0x00000000


	//----- nvinfo : EIATTR_CBANK_PARAM_SIZE
	.align		4
.L_442:
        /*0088*/ 	.byte	0x03, 0x19
        /*008a*/ 	.short	0x0020


	//----- nvinfo : EIATTR_PARAM_CBANK
	.align		4
        /*008c*/ 	.byte	0x04, 0x0a
        /*008e*/ 	.short	(.L_444 - .L_443)
	.align		4
.L_443:
        /*0090*/ 	.word	index@(.nv.constant0._Z6ropeV2P6__halfS0_iiii)
        /*0094*/ 	.short	0x0380
        /*0096*/ 	.short	0x0020


	//----- nvinfo : EIATTR_SW_WAR
	.align		4
.L_444:
        /*0098*/ 	.byte	0x04, 0x36
        /*009a*/ 	.short	(.L_446 - .L_445)
.L_445:
        /*009c*/ 	.word	0x00000008
.L_446:


//--------------------- .nv.info._Z4ropeP6__halfS0_iiii --------------------------
	.section	.nv.info._Z4ropeP6__halfS0_iiii,"",@"SHT_CUDA_INFO"
	.sectionflags	@""
	.align	4


	//----- nvinfo : EIATTR_CUDA_API_VERSION
	.align		4
        /*0000*/ 	.byte	0x04, 0x37
        /*0002*/ 	.short	(.L_448 - .L_447)
.L_447:
        /*0004*/ 	.word	0x00000082


	//----- nvinfo : EIATTR_KPARAM_INFO
	.align		4
.L_448:
        /*0008*/ 	.byte	0x04, 0x17
        /*000a*/ 	.short	(.L_450 - .L_449)
.L_449:
        /*000c*/ 	.word	0x00000000
        /*0010*/ 	.short	0x0005
        /*0012*/ 	.short	0x001c
        /*0014*/ 	.byte	0x00, 0xf0, 0x11, 0x00


	//----- nvinfo : EIATTR_KPARAM_INFO
	.align		4
.L_450:
        /*0018*/ 	.byte	0x04, 0x17
        /*001a*/ 	.short	(.L_452 - .L_451)
.L_451:
        /*001c*/ 	.word	0x00000000
        /*0020*/ 	.short	0x0004
        /*0022*/ 	.short	0x0018
        /*0024*/ 	.byte	0x00, 0xf0, 0x11, 0x00


	//----- nvinfo : EIATTR_KPARAM_INFO
	.align		4
.L_452:
        /*0028*/ 	.byte	0x04, 0x17
        /*002a*/ 	.short	(.L_454 - .L_453)
.L_453:
        /*002c*/ 	.word	0x00000000
        /*0030*/ 	.short	0x0003
        /*0032*/ 	.short	0x0014
        /*0034*/ 	.byte	0x00, 0xf0, 0x11, 0x00


	//----- nvinfo : EIATTR_KPARAM_INFO
	.align		4
.L_454:
        /*0038*/ 	.byte	0x04, 0x17
        /*003a*/ 	.short	(.L_456 - .L_455)
.L_455:
        /*003c*/ 	.word	0x00000000
        /*0040*/ 	.short	0x0002
        /*0042*/ 	.short	0x0010
        /*0044*/ 	.byte	0x00, 0xf0, 0x11, 0x00


	//----- nvinfo : EIATTR_KPARAM_INFO
	.align		4
.L_456:
        /*0048*/ 	.byte	0x04, 0x17
        /*004a*/ 	.short	(.L_458 - .L_457)
.L_457:
        /*004c*/ 	.word	0x00000000
        /*0050*/ 	.short	0x0001
        /*0052*/ 	.short	0x0008
        /*0054*/ 	.byte	0x00, 0xf5, 0x21, 0x00


	//----- nvinfo : EIATTR_KPARAM_INFO
	.align		4
.L_458:
        /*0058*/ 	.byte	0x04, 0x17
        /*005a*/ 	.short	(.L_460 - .L_459)
.L_459:
        /*005c*/ 	.word	0x00000000
        /*0060*/ 	.short	0x0000
        /*0062*/ 	.short	0x0000
        /*0064*/ 	.byte	0x00, 0xf5, 0x21, 0x00


	//----- nvinfo : EIATTR_SPARSE_MMA_MASK
	.align		4
.L_460:
        /*0068*/ 	.byte	0x03, 0x50
        /*006a*/ 	.short	0x0000


	//----- nvinfo : EIATTR_MAXREG_COUNT
	.align		4
        /*006c*/ 	.byte	0x03, 0x1b
        /*006e*/ 	.short	0x00ff


	//----- nvinfo : EIATTR_MERCURY_ISA_VERSION
	.align		4
        /*0070*/ 	.byte	0x03, 0x5f
        /*0072*/ 	.short	0x0101


	//----- nvinfo : EIATTR_VRC_CTA_INIT_COUNT
	.align		4
        /*0074*/ 	.byte	0x02, 0x4a
	.zero		1
	.zero		1


	//----- nvinfo : EIATTR_EXIT_INSTR_OFFSETS
	.align		4
        /*0078*/ 	.byte	0x04, 0x1c
        /*007a*/ 	.short	(.L_462 - .L_461)


	//   ....[0]....
.L_461:
        /*007c*/ 	.word	0x00000040


	//   ....[1]....
        /*0080*/ 	.word	0x00001210


	//----- nvinfo : EIATTR_CRS_STACK_SIZE
	.align		4
.L_462:
        /*0084*/ 	.byte	0x04, 0x1e
        /*0086*/ 	.short	(.L_464 - .L_463)
.L_463:
        /*0088*/ 	.word	0x00000000


	//----- nvinfo : EIATTR_CBANK_PARAM_SIZE
	.align		4
.L_464:
        /*008c*/ 	.byte	0x03, 0x19
        /*008e*/ 	.short	0x0020


	//----- nvinfo : EIATTR_PARAM_CBANK
	.align		4
        /*0090*/ 	.byte	0x04, 0x0a
        /*0092*/ 	.short	(.L_466 - .L_465)
	.align		4
.L_465:
        /*0094*/ 	.word	index@(.nv.constant0._Z4ropeP6__halfS0_iiii)
        /*0098*/ 	.short	0x0380
        /*009a*/ 	.short	0x0020


	//----- nvinfo : EIATTR_SW_WAR
	.align		4
.L_466:
        /*009c*/ 	.byte	0x04, 0x36
        /*009e*/ 	.short	(.L_468 - .L_467)
.L_467:
        /*00a0*/ 	.word	0x00000008
.L_468:


//--------------------- .nv.info._Z6matmulP6__halfS0_S0_ii --------------------------
	.section	.nv.info._Z6matmulP6__halfS0_S0_ii,"",@"SHT_CUDA_INFO"
	.sectionflags	@""
	.align	4


	//----- nvinfo : EIATTR_CUDA_API_VERSION
	.align		4
        /*0000*/ 	.byte	0x04, 0x37
        /*0002*/ 	.short	(.L_470 - .L_469)
.L_469:
        /*0004*/ 	.word	0x00000082


	//----- nvinfo : EIATTR_KPARAM_INFO
	.align		4
.L_470:
        /*0008*/ 	.byte	0x04, 0x17
        /*000a*/ 	.short	(.L_472 - .L_471)
.L_471:
        /*000c*/ 	.word	0x00000000
        /*0010*/ 	.short	0x0004
        /*0012*/ 	.short	0x001c
        /*0014*/ 	.byte	0x00, 0xf0, 0x11, 0x00


	//----- nvinfo : EIATTR_KPARAM_INFO
	.align		4
.L_472:
        /*0018*/ 	.byte	0x04, 0x17
        /*001a*/ 	.short	(.L_474 - .L_473)
.L_473:
        /*001c*/ 	.word	0x00000000
        /*0020*/ 	.short	0x0003
        /*0022*/ 	.short	0x0018
        /*0024*/ 	.byte	0x00, 0xf0, 0x11, 0x00


	//----- nvinfo : EIATTR_KPARAM_INFO
	.align		4
.L_474:
        /*0028*/ 	.byte	0x04, 0x17
        /*002a*/ 	.short	(.L_476 - .L_475)
.L_475:
        /*002c*/ 	.word	0x00000000
        /*0030*/ 	.short	0x0002
        /*0032*/ 	.short	0x0010
        /*0034*/ 	.byte	0x00, 0xf5, 0x21, 0x00


	//----- nvinfo : EIATTR_KPARAM_INFO
	.align		4
.L_476:
        /*0038*/ 	.byte	0x04, 0x17
        /*003a*/ 	.short	(.L_478 - .L_477)
.L_477:
        /*003c*/ 	.word	0x00000000
        /*0040*/ 	.short	0x0001
        /*0042*/ 	.short	0x0008
        /*0044*/ 	.byte	0x00, 0xf5, 0x21, 0x00


	//----- nvinfo : EIATTR_KPARAM_INFO
	.align		4
.L_478:
        /*0048*/ 	.byte	0x04, 0x17
        /*004a*/ 	.short	(.L_480 - .L_479)
.L_479:
        /*004c*/ 	.word	0x00000000
        /*0050*/ 	.short	0x0000
        /*0052*/ 	.short	0x0000
        /*0054*/ 	.byte	0x00, 0xf5, 0x21, 0x00


	//----- nvinfo : EIATTR_SPARSE_MMA_MASK
	.align		4
.L_480:
        /*0058*/ 	.byte	0x03, 0x50
        /*005a*/ 	.short	0x0000


	//----- nvinfo : EIATTR_MAXREG_COUNT
	.align		4
        /*005c*/ 	.byte	0x03, 0x1b
        /*005e*/ 	.short	0x00ff


	//----- nvinfo : EIATTR_MERCURY_ISA_VERSION
	.align		4
        /*0060*/ 	.byte	0x03, 0x5f
        /*0062*/ 	.short	0x0101


	//----- nvinfo : EIATTR_VRC_CTA_INIT_COUNT
	.align		4
        /*0064*/ 	.byte	0x02, 0x4a
	.zero		1
	.zero		1


	//----- nvinfo : EIATTR_EXIT_INSTR_OFFSETS
	.align		4
        /*0068*/ 	.byte	0x04, 0x1c
        /*006a*/ 	.short	(.L_482 - .L_481)


	//   ....[0]....
.L_481:
        /*006c*/ 	.word	0x00000030


	//   ....[1]....
        /*0070*/ 	.word	0x00000b90


	//   ....[2]....
        /*0074*/ 	.word	0x00000cf0


	//   ....[3]....
        /*0078*/ 	.word	0x00000db0


	//   ....[4]....
        /*007c*/ 	.word	0x00000e30


	//   ....[5]....
        /*0080*/ 	.word	0x00000e80


	//----- nvinfo : EIATTR_CBANK_PARAM_SIZE
	.align		4
.L_482:
        /*0084*/ 	.byte	0x03, 0x19
        /*0086*/ 	.short	0x0020


	//----- nvinfo : EIATTR_PARAM_CBANK
	.align		4
        /*0088*/ 	.byte	0x04, 0x0a
        /*008a*/ 	.short	(.L_484 - .L_483)
	.align		4
.L_483:
        /*008c*/ 	.word	index@(.nv.constant0._Z6matmulP6__halfS0_S0_ii)
        /*0090*/ 	.short	0x0380
        /*0092*/ 	.short	0x0020


	//----- nvinfo : EIATTR_SW_WAR
	.align		4
.L_484:
        /*0094*/ 	.byte	0x04, 0x36
        /*0096*/ 	.short	(.L_486 - .L_485)
.L_485:
        /*0098*/ 	.word	0x00000008
.L_486:


//--------------------- .nv.info._Z7softmaxPfi    --------------------------
	.section	.nv.info._Z7softmaxPfi,"",@"SHT_CUDA_INFO"
	.sectionflags	@""
	.align	4


	//----- nvinfo : EIATTR_CUDA_API_VERSION
	.align		4
        /*0000*/ 	.byte	0x04, 0x37
        /*0002*/ 	.short	(.L_488 - .L_487)
.L_487:
        /*0004*/ 	.word	0x00000082


	//----- nvinfo : EIATTR_KPARAM_INFO
	.align		4
.L_488:
        /*0008*/ 	.byte	0x04, 0x17
        /*000a*/ 	.short	(.L_490 - .L_489)
.L_489:
        /*000c*/ 	.word	0x00000000
        /*0010*/ 	.short	0x0001
        /*0012*/ 	.short	0x0008
        /*0014*/ 	.byte	0x00, 0xf0, 0x11, 0x00


	//----- nvinfo : EIATTR_KPARAM_INFO
	.align		4
.L_490:
        /*0018*/ 	.byte	0x04, 0x17
        /*001a*/ 	.short	(.L_492 - .L_491)
.L_491:
        /*001c*/ 	.word	0x00000000
        /*0020*/ 	.short	0x0000
        /*0022*/ 	.short	0x0000
        /*0024*/ 	.byte	0x00, 0xf5, 0x21, 0x00


	//----- nvinfo : EIATTR_SPARSE_MMA_MASK
	.align		4
.L_492:
        /*0028*/ 	.byte	0x03, 0x50
        /*002a*/ 	.short	0x0000


	//----- nvinfo : EIATTR_MAXREG_COUNT
	.align		4
        /*002c*/ 	.byte	0x03, 0x1b
        /*002e*/ 	.short	0x00ff


	//----- nvinfo : EIATTR_MERCURY_ISA_VERSION
	.align		4
        /*0030*/ 	.byte	0x03, 0x5f
        /*0032*/ 	.short	0x0101


	//----- nvinfo : EIATTR_VRC_CTA_INIT_COUNT
	.align		4
        /*0034*/ 	.byte	0x02, 0x4a
	.zero		1
	.zero		1


	//----- nvinfo : EIATTR_EXIT_INSTR_OFFSETS
	.align		4
        /*0038*/ 	.byte	0x04, 0x1c
        /*003a*/ 	.short	(.L_494 - .L_493)


	//   ....[0]....
.L_493:
        /*003c*/ 	.word	0x000017a0


	//   ....[1]....
        /*0040*/ 	.word	0x00002650


	//   ....[2]....
        /*0044*/ 	.word	0x00002da0


	//   ....[3]....
        /*0048*/ 	.word	0x00003190


	//   ....[4]....
        /*004c*/ 	.word	0x000032f0


	//----- nvinfo : EIATTR_CRS_STACK_SIZE
	.align		4
.L_494:
        /*0050*/ 	.byte	0x04, 0x1e
        /*0052*/ 	.short	(.L_496 - .L_495)
.L_495:
        /*0054*/ 	.word	0x00000000


	//----- nvinfo : EIATTR_CBANK_PARAM_SIZE
	.align		4
.L_496:
        /*0058*/ 	.byte	0x03, 0x19
        /*005a*/ 	.short	0x000c


	//----- nvinfo : EIATTR_PARAM_CBANK
	.align		4
        /*005c*/ 	.byte	0x04, 0x0a
        /*005e*/ 	.short	(.L_498 - .L_497)
	.align		4
.L_497:
        /*0060*/ 	.word	index@(.nv.constant0._Z7softmaxPfi)
        /*0064*/ 	.short	0x0380
        /*0066*/ 	.short	0x000c


	//----- nvinfo : EIATTR_SW_WAR
	.align		4
.L_498:
        /*0068*/ 	.byte	0x04, 0x36
        /*006a*/ 	.short	(.L_500 - .L_499)
.L_499:
        /*006c*/ 	.word	0x00000008
.L_500:


//--------------------- .nv.info._Z7softmaxP6__halfi --------------------------
	.section	.nv.info._Z7softmaxP6__halfi,"",@"SHT_CUDA_INFO"
	.sectionflags	@""
	.align	4


	//----- nvinfo : EIATTR_CUDA_API_VERSION
	.align		4
        /*0000*/ 	.byte	0x04, 0x37
        /*0002*/ 	.short	(.L_502 - .L_501)
.L_501:
        /*0004*/ 	.word	0x00000082


	//----- nvinfo : EIATTR_KPARAM_INFO
	.align		4
.L_502:
        /*0008*/ 	.byte	0x04, 0x17
        /*000a*/ 	.short	(.L_504 - .L_503)
.L_503:
        /*000c*/ 	.word	0x00000000
        /*0010*/ 	.short	0x0001
        /*0012*/ 	.short	0x0008
        /*0014*/ 	.byte	0x00, 0xf0, 0x11, 0x00


	//----- nvinfo : EIATTR_KPARAM_INFO
	.align		4
.L_504:
        /*0018*/ 	.byte	0x04, 0x17
        /*001a*/ 	.short	(.L_506 - .L_505)
.L_505:
        /*001c*/ 	.word	0x00000000
        /*0020*/ 	.short	0x0000
        /*0022*/ 	.short	0x0000
        /*0024*/ 	.byte	0x00, 0xf5, 0x21, 0x00


	//----- nvinfo : EIATTR_SPARSE_MMA_MASK
	.align		4
.L_506:
        /*0028*/ 	.byte	0x03, 0x50
        /*002a*/ 	.short	0x0000


	//----- nvinfo : EIATTR_MAXREG_COUNT
	.align		4
        /*002c*/ 	.byte	0x03, 0x1b
        /*002e*/ 	.short	0x00ff


	//----- nvinfo : EIATTR_MERCURY_ISA_VERSION
	.align		4
        /*0030*/ 	.byte	0x03, 0x5f
        /*0032*/ 	.short	0x0101


	//----- nvinfo : EIATTR_VRC_CTA_INIT_COUNT
	.align		4
        /*0034*/ 	.byte	0x02, 0x4a
	.zero		1
	.zero		1


	//----- nvinfo : EIATTR_EXIT_INSTR_OFFSETS
	.align		4
        /*0038*/ 	.byte	0x04, 0x1c
        /*003a*/ 	.short	(.L_508 - .L_507)


	//   ....[0]....
.L_507:
        /*003c*/ 	.word	0x000019c0


	//   ....[1]....
        /*0040*/ 	.word	0x00001e00


	//   ....[2]....
        /*0044*/ 	.word	0x00001f70


	//----- nvinfo : EIATTR_CBANK_PARAM_SIZE
	.align		4
.L_508:
        /*0048*/ 	.byte	0x03, 0x19
        /*004a*/ 	.short	0x000c


	//----- nvinfo : EIATTR_PARAM_CBANK
	.align		4
        /*004c*/ 	.byte	0x04, 0x0a
        /*004e*/ 	.short	(.L_510 - .L_509)
	.align		4
.L_509:
        /*0050*/ 	.word	index@(.nv.constant0._Z7softmaxP6__halfi)
        /*0054*/ 	.short	0x0380
        /*0056*/ 	.short	0x000c


	//----- nvinfo : EIATTR_SW_WAR
	.align		4
.L_510:
        /*0058*/ 	.byte	0x04, 0x36
        /*005a*/ 	.short	(.L_512 - .L_511)
.L_511:
        /*005c*/ 	.word	0x00000008
.L_512:


//--------------------- .nv.info._Z9rmsnormV3P6__halfS0_PiS0_i --------------------------
	.section	.nv.info._Z9rmsnormV3P6__halfS0_PiS0_i,"",@"SHT_CUDA_INFO"
	.sectionflags	@""
	.align	4


	//----- nvinfo : EIATTR_CUDA_API_VERSION
	.align		4
        /*0000*/ 	.byte	0x04, 0x37
        /*0002*/ 	.short	(.L_514 - .L_513)
.L_513:
        /*0004*/ 	.word	0x00000082


	//----- nvinfo : EIATTR_KPARAM_INFO
	.align		4
.L_514:
        /*0008*/ 	.byte	0x04, 0x17
        /*000a*/ 	.short	(.L_516 - .L_515)
.L_515:
        /*000c*/ 	.word	0x00000000
        /*0010*/ 	.short	0x0004
        /*0012*/ 	.short	0x0020
        /*0014*/ 	.byte	0x00, 0xf0, 0x11, 0x00


	//----- nvinfo : EIATTR_KPARAM_INFO
	.align		4
.L_516:
        /*0018*/ 	.byte	0x04, 0x17
        /*001a*/ 	.short	(.L_518 - .L_517)
.L_517:
        /*001c*/ 	.word	0x00000000
        /*0020*/ 	.short	0x0003
        /*0022*/ 	.short	0x0018
        /*0024*/ 	.byte	0x00, 0xf5, 0x21, 0x00


	//----- nvinfo : EIATTR_KPARAM_INFO
	.align		4
.L_518:
        /*0028*/ 	.byte	0x04, 0x17
        /*002a*/ 	.short	(.L_520 - .L_519)
.L_519:
        /*002c*/ 	.word	0x00000000
        /*0030*/ 	.short	0x0002
        /*0032*/ 	.short	0x0010
        /*0034*/ 	.byte	0x00, 0xf5, 0x21, 0x00


	//----- nvinfo : EIATTR_KPARAM_INFO
	.align		4
.L_520:
        /*0038*/ 	.byte	0x04, 0x17
        /*003a*/ 	.short	(.L_522 - .L_521)
.L_521:
        /*003c*/ 	.word	0x00000000
        /*0040*/ 	.short	0x0001
        /*0042*/ 	.short	0x0008
        /*0044*/ 	.byte	0x00, 0xf5, 0x21, 0x00


	//----- nvinfo : EIATTR_KPARAM_INFO
	.align		4
.L_522:
        /*0048*/ 	.byte	0x04, 0x17
        /*004a*/ 	.short	(.L_524 - .L_523)
.L_523:
        /*004c*/ 	.word	0x00000000
        /*0050*/ 	.short	0x0000
        /*0052*/ 	.short	0x0000
        /*0054*/ 	.byte	0x00, 0xf5, 0x21, 0x00


	//----- nvinfo : EIATTR_SPARSE_MMA_MASK
	.align		4
.L_524:
        /*0058*/ 	.byte	0x03, 0x50
        /*005a*/ 	.short	0x0000


	//----- nvinfo : EIATTR_MAXREG_COUNT
	.align		4
        /*005c*/ 	.byte	0x03, 0x1b
        /*005e*/ 	.short	0x00ff


	//----- nvinfo : EIATTR_MERCURY_ISA_VERSION
	.align		4
        /*0060*/ 	.byte	0x03, 0x5f
        /*0062*/ 	.short	0x0101


	//----- nvinfo : EIATTR_COOP_GROUP_MASK_REGIDS
	.align		4
        /*0064*/ 	.byte	0x04, 0x29
        /*0066*/ 	.short	(.L_526 - .L_525)


	//   ....[0]....
.L_525:
        /*0068*/ 	.word	0xffffffff


	//   ....[1]....
        /*006c*/ 	.word	0xffffffff


	//   ....[2]....
        /*0070*/ 	.word	0xffffffff


	//   ....[3]....
        /*0074*/ 	.word	0xffffffff


	//   ....[4]....
        /*0078*/ 	.word	0xffffffff


	//   ....[5]....
        /*007c*/ 	.word	0xffffffff


	//   ....[6]....
        /*0080*/ 	.word	0xffffffff


	//   ....[7]....
        /*0084*/ 	.word	0xffffffff


	//   ....[8]....
        /*0088*/ 	.word	0xffffffff


	//   ....[9]....
        /*008c*/ 	.word	0xffffffff


	//----- nvinfo : EIATTR_COOP_GROUP_INSTR_OFFSETS
	.align		4
.L_526:
        /*0090*/ 	.byte	0x04, 0x28
        /*0092*/ 	.short	(.L_528 - .L_527)


	//   ....[0]....
.L_527:
        /*0094*/ 	.word	0x00000d40


	//   ....[1]....
        /*0098*/ 	.word	0x00000d90


	//   ....[2]....
        /*009c*/ 	.word	0x00000de0


	//   ....[3]....
        /*00a0*/ 	.word	0x00000e30


	//   ....[4]....
        /*00a4*/ 	.word	0x00000e80


	//   ....[5]....
        /*00a8*/ 	.word	0x00000ed0


	//   ....[6]....
        /*00ac*/ 	.word	0x00000f20


	//   ....[7]....
        /*00b0*/ 	.word	0x00000f70


	//   ....[8]....
        /*00b4*/ 	.word	0x00000fc0


	//   ....[9]....
        /*00b8*/ 	.word	0x00001000


	//----- nvinfo : EIATTR_VRC_CTA_INIT_COUNT
	.align		4
.L_528:
        /*00bc*/ 	.byte	0x02, 0x4a
	.zero		1
	.zero		1


	//----- nvinfo : EIATTR_EXIT_INSTR_OFFSETS
	.align		4
        /*00c0*/ 	.byte	0x04, 0x1c
        /*00c2*/ 	.short	(.L_530 - .L_529)


	//   ....[0]....
.L_529:
        /*00c4*/ 	.word	0x00001110


	//   ....[1]....
        /*00c8*/ 	.word	0x00001650


	//   ....[2]....
        /*00cc*/ 	.word	0x00001760


	//----- nvinfo : EIATTR_CRS_STACK_SIZE
	.align		4
.L_530:
        /*00d0*/ 	.byte	0x04, 0x1e
        /*00d2*/ 	.short	(.L_532 - .L_531)
.L_531:
        /*00d4*/ 	.word	0x00000000


	//----- nvinfo : EIATTR_CBANK_PARAM_SIZE
	.align		4
.L_532:
        /*00d8*/ 	.byte	0x03, 0x19
        /*00da*/ 	.short	0x0024


	//----- nvinfo : EIATTR_PARAM_CBANK
	.align		4
        /*00dc*/ 	.byte	0x04, 0x0a
        /*00de*/ 	.short	(.L_534 - .L_533)
	.align		4
.L_533:
        /*00e0*/ 	.word	index@(.nv.constant0._Z9rmsnormV3P6__halfS0_PiS0_i)
        /*00e4*/ 	.short	0x0380
        /*00e6*/ 	.short	0x0024


	//----- nvinfo : EIATTR_SW_WAR
	.align		4
.L_534:
        /*00e8*/ 	.byte	0x04, 0x36
        /*00ea*/ 	.short	(.L_536 - .L_535)
.L_535:
        /*00ec*/ 	.word	0x00000008
.L_536:


//--------------------- .nv.info._Z9rmsnormV2P6__halfS0_S0_i --------------------------
	.section	.nv.info._Z9rmsnormV2P6__halfS0_S0_i,"",@"SHT_CUDA_INFO"
	.sectionflags	@""
	.align	4


	//----- nvinfo : EIATTR_CUDA_API_VERSION
	.align		4
        /*0000*/ 	.byte	0x04, 0x37
        /*0002*/ 	.short	(.L_538 - .L_537)
.L_537:
        /*0004*/ 	.word	0x00000082


	//----- nvinfo : EIATTR_KPARAM_INFO
	.align		4
.L_538:
        /*0008*/ 	.byte	0x04, 0x17
        /*000a*/ 	.short	(.L_540 - .L_539)
.L_539:
        /*000c*/ 	.word	0x00000000
        /*0010*/ 	.short	0x0003
        /*0012*/ 	.short	0x0018
        /*0014*/ 	.byte	0x00, 0xf0, 0x11, 0x00


	//----- nvinfo : EIATTR_KPARAM_INFO
	.align		4
.L_540:
        /*0018*/ 	.byte	0x04, 0x17
        /*001a*/ 	.short	(.L_542 - .L_541)
.L_541:
        /*001c*/ 	.word	0x00000000
        /*0020*/ 	.short	0x0002
        /*0022*/ 	.short	0x0010
        /*0024*/ 	.byte	0x00, 0xf5, 0x21, 0x00


	//----- nvinfo : EIATTR_KPARAM_INFO
	.align		4
.L_542:
        /*0028*/ 	.byte	0x04, 0x17
        /*002a*/ 	.short	(.L_544 - .L_543)
.L_543:
        /*002c*/ 	.word	0x00000000
        /*0030*/ 	.short	0x0001
        /*0032*/ 	.short	0x0008
        /*0034*/ 	.byte	0x00, 0xf5, 0x21, 0x00


	//----- nvinfo : EIATTR_KPARAM_INFO
	.align		4
.L_544:
        /*0038*/ 	.byte	0x04, 0x17
        /*003a*/ 	.short	(.L_546 - .L_545)
.L_545:
        /*003c*/ 	.word	0x00000000
        /*0040*/ 	.short	0x0000
        /*0042*/ 	.short	0x0000
        /*0044*/ 	.byte	0x00, 0xf5, 0x21, 0x00


	//----- nvinfo : EIATTR_SPARSE_MMA_MASK
	.align		4
.L_546:
        /*0048*/ 	.byte	0x03, 0x50
        /*004a*/ 	.short	0x0000


	//----- nvinfo : EIATTR_MAXREG_COUNT
	.align		4
        /*004c*/ 	.byte	0x03, 0x1b
        /*004e*/ 	.short	0x00ff


	//----- nvinfo : EIATTR_MERCURY_ISA_VERSION
	.align		4
        /*0050*/ 	.byte	0x03, 0x5f
        /*0052*/ 	.short	0x0101


	//----- nvinfo : EIATTR_COOP_GROUP_MASK_REGIDS
	.align		4
        /*0054*/ 	.byte	0x04, 0x29
        /*0056*/ 	.short	(.L_548 - .L_547)


	//   ....[0]....
.L_547:
        /*0058*/ 	.word	0xffffffff


	//   ....[1]....
        /*005c*/ 	.word	0xffffffff


	//   ....[2]....
        /*0060*/ 	.word	0xffffffff


	//   ....[3]....
        /*0064*/ 	.word	0xffffffff


	//   ....[4]....
        /*0068*/ 	.word	0xffffffff


	//   ....[5]....
        /*006c*/ 	.word	0xffffffff


	//   ....[6]....
        /*0070*/ 	.word	0xffffffff


	//   ....[7]....
        /*0074*/ 	.word	0xffffffff


	//   ....[8]....
        /*0078*/ 	.word	0xffffffff


	//   ....[9]....
        /*007c*/ 	.word	0xffffffff


	//----- nvinfo : EIATTR_COOP_GROUP_INSTR_OFFSETS
	.align		4
.L_548:
        /*0080*/ 	.byte	0x04, 0x28
        /*0082*/ 	.short	(.L_550 - .L_549)


	//   ....[0]....
.L_549:
        /*0084*/ 	.word	0x00000d30


	//   ....[1]....
        /*0088*/ 	.word	0x00000d80


	//   ....[2]....
        /*008c*/ 	.word	0x00000dd0


	//   ....[3]....
        /*0090*/ 	.word	0x00000e20


	//   ....[4]....
        /*0094*/ 	.word	0x00000e70


	//   ....[5]....
        /*0098*/ 	.word	0x00000ec0


	//   ....[6]....
        /*009c*/ 	.word	0x00000f10


	//   ....[7]....
        /*00a0*/ 	.word	0x00000f60


	//   ....[8]....
        /*00a4*/ 	.word	0x00000fb0


	//   ....[9]....
        /*00a8*/ 	.word	0x00000ff0


	//----- nvinfo : EIATTR_VRC_CTA_INIT_COUNT
	.align		4
.L_550:
        /*00ac*/ 	.byte	0x02, 0x4a
	.zero		1
	.zero		1


	//----- nvinfo : EIATTR_EXIT_INSTR_OFFSETS
	.align		4
        /*00b0*/ 	.byte	0x04, 0x1c
        /*00b2*/ 	.short	(.L_552 - .L_551)


	//   ....[0]....
.L_551:
        /*00b4*/ 	.word	0x00001100


	//   ....[1]....
        /*00b8*/ 	.word	0x00001650


	//   ....[2]....
        /*00bc*/ 	.word	0x00001770


	//----- nvinfo : EIATTR_CRS_STACK_SIZE
	.align		4
.L_552:
        /*00c0*/ 	.byte	0x04, 0x1e
        /*00c2*/ 	.short	(.L_554 - .L_553)
.L_553:
        /*00c4*/ 	.word	0x00000000


	//----- nvinfo : EIATTR_CBANK_PARAM_SIZE
	.align		4
.L_554:
        /*00c8*/ 	.byte	0x03, 0x19
        /*00ca*/ 	.short	0x001c


	//----- nvinfo : EIATTR_PARAM_CBANK
	.align		4
        /*00cc*/ 	.byte	0x04, 0x0a
        /*00ce*/ 	.short	(.L_556 - .L_555)
	.align		4
.L_555:
        /*00d0*/ 	.word	index@(.nv.constant0._Z9rmsnormV2P6__halfS0_S0_i)
        /*00d4*/ 	.short	0x0380
        /*00d6*/ 	.short	0x001c


	//----- nvinfo : EIATTR_SW_WAR
	.align		4
.L_556:
        /*00d8*/ 	.byte	0x04, 0x36
        /*00da*/ 	.short	(.L_558 - .L_557)
.L_557:
        /*00dc*/ 	.word	0x00000008
.L_558:


//--------------------- .nv.info._Z7rmsnormP6__halfS0_S0_i --------------------------
	.section	.nv.info._Z7rmsnormP6__halfS0_S0_i,"",@"SHT_CUDA_INFO"
	.sectionflags	@""
	.align	4


	//----- nvinfo : EIATTR_CUDA_API_VERSION
	.align		4
        /*0000*/ 	.byte	0x04, 0x37
        /*0002*/ 	.short	(.L_560 - .L_559)
.L_559:
        /*0004*/ 	.word	0x00000082


	//----- nvinfo : EIATTR_KPARAM_INFO
	.align		4
.L_560:
        /*0008*/ 	.byte	0x04, 0x17
        /*000a*/ 	.short	(.L_562 - .L_561)
.L_561:
        /*000c*/ 	.word	0x00000000
        /*0010*/ 	.short	0x0003
        /*0012*/ 	.short	0x0018
        /*0014*/ 	.byte	0x00, 0xf0, 0x11, 0x00


	//----- nvinfo : EIATTR_KPARAM_INFO
	.align		4
.L_562:
        /*0018*/ 	.byte	0x04, 0x17
        /*001a*/ 	.short	(.L_564 - .L_563)
.L_563:
        /*001c*/ 	.word	0x00000000
        /*0020*/ 	.short	0x0002
        /*0022*/ 	.short	0x0010
        /*0024*/ 	.byte	0x00, 0xf5, 0x21, 0x00


	//----- nvinfo : EIATTR_KPARAM_INFO
	.align		4
.L_564:
        /*0028*/ 	.byte	0x04, 0x17
        /*002a*/ 	.short	(.L_566 - .L_565)
.L_565:
        /*002c*/ 	.word	0x00000000
        /*0030*/ 	.short	0x0001
        /*0032*/ 	.short	0x0008
        /*0034*/ 	.byte	0x00, 0xf5, 0x21, 0x00


	//----- nvinfo : EIATTR_KPARAM_INFO
	.align		4
.L_566:
        /*0038*/ 	.byte	0x04, 0x17
        /*003a*/ 	.short	(.L_568 - .L_567)
.L_567:
        /*003c*/ 	.word	0x00000000
        /*0040*/ 	.short	0x0000
        /*0042*/ 	.short	0x0000
        /*0044*/ 	.byte	0x00, 0xf5, 0x21, 0x00


	//----- nvinfo : EIATTR_SPARSE_MMA_MASK
	.align		4
.L_568:
        /*0048*/ 	.byte	0x03, 0x50
        /*004a*/ 	.short	0x0000


	//----- nvinfo : EIATTR_MAXREG_COUNT
	.align		4
        /*004c*/ 	.byte	0x03, 0x1b
        /*004e*/ 	.short	0x00ff


	//----- nvinfo : EIATTR_MERCURY_ISA_VERSION
	.align		4
        /*0050*/ 	.byte	0x03, 0x5f
        /*0052*/ 	.short	0x0101


	//----- nvinfo : EIATTR_VRC_CTA_INIT_COUNT
	.align		4
        /*0054*/ 	.byte	0x02, 0x4a
	.zero		1
	.zero		1


	//----- nvinfo : EIATTR_EXIT_INSTR_OFFSETS
	.align		4
        /*0058*/ 	.byte	0x04, 0x1c
        /*005a*/ 	.short	(.L_570 - .L_569)


	//   ....[0]....
.L_569:
        /*005c*/ 	.word	0x00000930


	//   ....[1]....
        /*0060*/ 	.word	0x00001160


	//   ....[2]....
        /*0064*/ 	.word	0x00001510


	//   ....[3]....
        /*0068*/ 	.word	0x00001740


	//   ....[4]....
        /*006c*/ 	.word	0x00001960


	//----- nvinfo : EIATTR_CRS_STACK_SIZE
	.align		4
.L_570:
        /*0070*/ 	.byte	0x04, 0x1e
        /*0072*/ 	.short	(.L_572 - .L_571)
.L_571:
        /*0074*/ 	.word	0x00000000


	//----- nvinfo : EIATTR_CBANK_PARAM_SIZE
	.align		4
.L_572:
        /*0078*/ 	.byte	0x03, 0x19
        /*007a*/ 	.short	0x001c


	//----- nvinfo : EIATTR_PARAM_CBANK
	.align		4
        /*007c*/ 	.byte	0x04, 0x0a
        /*007e*/ 	.short	(.L_574 - .L_573)
	.align		4
.L_573:
        /*0080*/ 	.word	index@(.nv.constant0._Z7rmsnormP6__halfS0_S0_i)
        /*0084*/ 	.short	0x0380
        /*0086*/ 	.short	0x001c


	//----- nvinfo : EIATTR_SW_WAR
	.align		4
.L_574:
        /*0088*/ 	.byte	0x04, 0x36
        /*008a*/ 	.short	(.L_576 - .L_575)
.L_575:
        /*008c*/ 	.word	0x00000008
.L_576:


//--------------------- .nv.callgraph             --------------------------
	.section	.nv.callgraph,"",@"SHT_CUDA_CALLGRAPH"
	.align	4
	.sectionentsize	8
	.align		4
        /*0000*/ 	.word	0x00000000
	.align		4
        /*0004*/ 	.word	0xffffffff
	.align		4
        /*0008*/ 	.word	index@(_Z6samplePiP7SampleriP9ProbIndexffPyP6__half)
	.align		4
        /*000c*/ 	.word	index@(vprintf)
	.align		4
        /*0010*/ 	.word	index@(_Z10clockBlockl)
	.align		4
        /*0014*/ 	.word	index@(vprintf)
	.align		4
        /*0018*/ 	.word	index@(_Z13static_kernelP6__halfS0_Pii)
	.align		4
        /*001c*/ 	.word	index@(vprintf)
	.align		4
        /*0020*/ 	.word	index@(_Z16print_vector_intPii)
	.align		4
        /*0024*/ 	.word	index@(vprintf)
	.align		4
        /*0028*/ 	.word	index@(_Z12print_vectorP6__halfi)
	.align		4
        /*002c*/ 	.word	index@(vprintf)
	.align		4
        /*0030*/ 	.word	0x00000000
	.align		4
        /*0034*/ 	.word	0xfffffffe
	.align		4
        /*0038*/ 	.word	0x00000000
	.align		4
        /*003c*/ 	.word	0xfffffffd
	.align		4
        /*0040*/ 	.word	0x00000000
	.align		4
        /*0044*/ 	.word	0xfffffffc


//--------------------- .nv.constant4             --------------------------
	.section	.nv.constant4,"a",@progbits
	.align	8
	.align		8
.nv.constant4:
        /*0000*/ 	.dword	vprintf
	.align		8
        /*0008*/ 	.dword	$str
	.align		8
        /*0010*/ 	.dword	$str$1
	.align		8
        /*0018*/ 	.dword	$str$2
	.align		8
        /*0020*/ 	.dword	$str$3
	.align		8
        /*0028*/ 	.dword	$str$4
	.align		8
        /*0030*/ 	.dword	$str$5
	.align		8
        /*0038*/ 	.dword	__cudart_i2opi_f


//--------------------- .text._Z6samplePiP7SampleriP9ProbIndexffPyP6__half --------------------------
	.section	.text._Z6samplePiP7SampleriP9ProbIndexffPyP6__half,"ax",@progbits
	.align	128
        .global         _Z6samplePiP7SampleriP9ProbIndexffPyP6__half
        .type           _Z6samplePiP7SampleriP9ProbIndexffPyP6__half,@function
        .size           _Z6samplePiP7SampleriP9ProbIndexffPyP6__half,(.L_x_545 - _Z6samplePiP7SampleriP9ProbIndexffPyP6__half)
        .other          _Z6samplePiP7SampleriP9ProbIndexffPyP6__half,@"STO_CUDA_ENTRY STV_DEFAULT"
_Z6samplePiP7SampleriP9ProbIndexffPyP6__half:
.text._Z6samplePiP7SampleriP9ProbIndexffPyP6__half:
[----:B------:R-:W0:Y:S01]  /*0000*/  LDC R1, c[0x0][0x37c] ;  /* 0x0000df00ff017b82 */ /* 0x000e220000000800 */
[----:B------:R-:W1:Y:S01]  /*0010*/  LDCU UR6, c[0x0][0x3a0] ;  /* 0x00007400ff0677ac */ /* 0x000e620008000800 */
[----:B0-----:R-:W-:Y:S01]  /*0020*/  VIADD R1, R1, 0xfffffff8 ;  /* 0xfffffff801017836 */ /* 0x001fe20000000000 */
[----:B------:R-:W0:Y:S01]  /*0030*/  LDCU UR4, c[0x0][0x2f8] ;  /* 0x00005f00ff0477ac */ /* 0x000e220008000800 */
[----:B------:R-:W2:Y:S01]  /*0040*/  LDCU UR5, c[0x0][0x2fc] ;  /* 0x00005f80ff0577ac */ /* 0x000ea20008000800 */
[----:B------:R-:W3:Y:S01]  /*0050*/  LDCU.64 UR10, c[0x0][0x358] ;  /* 0x00006b00ff0a77ac */ /* 0x000ee20008000a00 */
[----:B-1----:R-:W-:Y:S02]  /*0060*/  FSETP.NEU.AND P0, PT, RZ, UR6, PT ;  /* 0x00000006ff007c0b */ /* 0x002fe4000bf0d000 */
[----:B0-----:R-:W-:-:S05]  /*0070*/  IADD3 R6, P1, PT, R1, UR4, RZ ;  /* 0x0000000401067c10 */ /* 0x001fca000ff3e0ff */
[----:B--2---:R-:W-:-:S06]  /*0080*/  IMAD.X R7, RZ, RZ, UR5, P1 ;  /* 0x00000005ff077e24 */ /* 0x004fcc00088e06ff */
[----:B---3--:R-:W-:Y:S05]  /*0090*/  @!P0 BRA `(.L_x_0) ;  /* 0x0000003800e88947 */ /* 0x008fea0003800000 */
[----:B------:R-:W0:Y:S02]  /*00a0*/  LDCU UR4, c[0x0][0x390] ;  /* 0x00007200ff0477ac */ /* 0x000e240008000800 */
[----:B0-----:R-:W-:-:S09]  /*00b0*/  UISETP.GE.AND UP0, UPT, UR4, 0x1, UPT ;  /* 0x000000010400788c */ /* 0x001fd2000bf06270 */
[----:B------:R-:W-:Y:S05]  /*00c0*/  BRA.U !UP0, `(.L_x_1) ;  /* 0x0000000508407547 */ /* 0x000fea000b800000 */
[----:B------:R-:W-:Y:S01]  /*00d0*/  F2FP.F16.F32.PACK_AB R0, RZ, UR6 ;  /* 0x00000006ff007c3e */ /* 0x000fe200080000ff */
[----:B------:R-:W-:Y:S01]  /*00e0*/  UIADD3 UR5, UPT, UPT, UR4, -0x1, URZ ;  /* 0xffffffff04057890 */ /* 0x000fe2000fffe0ff */
[----:B------:R-:W-:Y:S01]  /*00f0*/  HFMA2 R9, -RZ, RZ, 0, 0 ;  /* 0x00000000ff097431 */ /* 0x000fe200000001ff */
[----:B------:R-:W-:Y:S02]  /*0100*/  ULOP3.LUT UR6, UR4, 0x3, URZ, 0xc0, !UPT ;  /* 0x0000000304067892 */ /* 0x000fe4000f8ec0ff */
[----:B------:R-:W-:Y:S01]  /*0110*/  HADD2.F32 R0, -RZ, R0.H0_H0 ;  /* 0x20000000ff007230 */ /* 0x000fe20000004100 */
[----:B------:R-:W-:Y:S02]  /*0120*/  UISETP.GE.U32.AND UP0, UPT, UR5, 0x3, UPT ;  /* 0x000000030500788c */ /* 0x000fe4000bf06070 */
[----:B------:R-:W-:Y:S01]  /*0130*/  UISETP.NE.AND UP1, UPT, UR6, URZ, UPT ;  /* 0x000000ff0600728c */ /* 0x000fe2000bf25270 */
[----:B------:R0:W1:Y:S06]  /*0140*/  MUFU.RCP R8, R0 ;  /* 0x0000000000087308 */ /* 0x00006c0000001000 */
[----:B------:R-:W-:Y:S05]  /*0150*/  BRA.U !UP0, `(.L_x_2) ;  /* 0x0000000108d07547 */ /* 0x000fea000b800000 */
[----:B------:R-:W2:Y:S01]  /*0160*/  LDC.64 R2, c[0x0][0x3b0] ;  /* 0x0000ec00ff027b82 */ /* 0x000ea20000000a00 */
[----:B------:R-:W-:Y:S01]  /*0170*/  ULOP3.LUT UR4, UR4, 0x7ffffffc, URZ, 0xc0, !UPT ;  /* 0x7ffffffc04047892 */ /* 0x000fe2000f8ec0ff */
[----:B------:R-:W-:-:S05]  /*0180*/  IMAD.MOV.U32 R10, RZ, RZ, RZ ;  /* 0x000000ffff0a7224 */ /* 0x000fca00078e00ff */
[----:B------:R-:W-:-:S07]  /*0190*/  IMAD.U32 R9, RZ, RZ, UR4 ;  /* 0x00000004ff097e24 */ /* 0x000fce000f8e00ff */
.L_x_3:
[----:B--23--:R-:W-:-:S05]  /*01a0*/  IMAD.WIDE.U32 R4, R10, 0x2, R2 ;  /* 0x000000020a047825 */ /* 0x00cfca00078e0002 */
[----:B------:R-:W2:Y:S04]  /*01b0*/  LDG.E.U16 R11, desc[UR10][R4.64] ;  /* 0x0000000a040b7981 */ /* 0x000ea8000c1e1500 */
[----:B------:R-:W3:Y:S04]  /*01c0*/  LDG.E.U16 R12, desc[UR10][R4.64+0x2] ;  /* 0x0000020a040c7981 */ /* 0x000ee8000c1e1500 */
[----:B------:R-:W4:Y:S04]  /*01d0*/  LDG.E.U16 R13, desc[UR10][R4.64+0x4] ;  /* 0x0000040a040d7981 */ /* 0x000f28000c1e1500 */
[----:B------:R-:W5:Y:S01]  /*01e0*/  LDG.E.U16 R14, desc[UR10][R4.64+0x6] ;  /* 0x0000060a040e7981 */ /* 0x000f62000c1e1500 */
[----:B------:R-:W-:Y:S01]  /*01f0*/  IADD3 R10, PT, PT, R10, 0x4, RZ ;  /* 0x000000040a0a7810 */ /* 0x000fe20007ffe0ff */
[----:B--2---:R-:W-:-:S02]  /*0200*/  HADD2.F32 R15, -RZ, R11.H0_H0 ;  /* 0x2000000bff0f7230 */ /* 0x004fc40000004100 */
[----:B---3--:R-:W-:-:S03]  /*0210*/  HADD2.F32 R17, -RZ, R12.H0_H0 ;  /* 0x2000000cff117230 */ /* 0x008fc60000004100 */
[C---:B-1----:R-:W-:Y:S01]  /*0220*/  FMUL R23, R8.reuse, R15 ;  /* 0x0000000f08177220 */ /* 0x042fe20000400000 */
[----:B----4-:R-:W-:Y:S02]  /*0230*/  HADD2.F32 R19, -RZ, R13.H0_H0 ;  /* 0x2000000dff137230 */ /* 0x010fe40000004100 */
[C---:B------:R-:W-:Y:S01]  /*0240*/  FMUL R16, R8.reuse, R17 ;  /* 0x0000001108107220 */ /* 0x040fe20000400000 */
[----:B-----5:R-:W-:Y:S01]  /*0250*/  HADD2.F32 R21, -RZ, R14.H0_H0 ;  /* 0x2000000eff157230 */ /* 0x020fe20000004100 */
[----:B------:R-:W-:Y:S01]  /*0260*/  F2FP.F16.F32.PACK_AB R14, RZ, R23 ;  /* 0x00000017ff0e723e */ /* 0x000fe200000000ff */
[C---:B------:R-:W-:Y:S02]  /*0270*/  FMUL R18, R8.reuse, R19 ;  /* 0x0000001308127220 */ /* 0x040fe40000400000 */
[----:B------:R-:W-:Y:S01]  /*0280*/  F2FP.F16.F32.PACK_AB R13, RZ, R16 ;  /* 0x00000010ff0d723e */ /* 0x000fe200000000ff */
[----:B------:R-:W-:Y:S01]  /*0290*/  FMUL R20, R8, R21 ;  /* 0x0000001508147220 */ /* 0x000fe20000400000 */
[----:B------:R-:W-:-:S02]  /*02a0*/  HSETP2.GEU.AND P1, PT, |R14|.H0_H0, 8.523464202880859375e-06, 8.523464202880859375e-06, PT ;  /* 0x008f008f0e007434 */ /* 0x000fc40003f2ea00 */
[----:B------:R-:W-:Y:S02]  /*02b0*/  HSETP2.GT.AND P0, PT, |R14|.H0_H0, RZ.H0_H0, PT ;  /* 0x200000ff0e007234 */ /* 0x000fe40003f04a00 */
[----:B------:R-:W-:Y:S02]  /*02c0*/  F2FP.F16.F32.PACK_AB R12, RZ, R18 ;  /* 0x00000012ff0c723e */ /* 0x000fe400000000ff */
[----:B------:R-:W-:Y:S02]  /*02d0*/  F2FP.F16.F32.PACK_AB R11, RZ, R20 ;  /* 0x00000014ff0b723e */ /* 0x000fe400000000ff */
[----:B------:R-:W-:Y:S02]  /*02e0*/  PLOP3.LUT P0, PT, P1, P0, PT, 0xf2, 0x2f ;  /* 0x00000000002f781c */ /* 0x000fe40000f01e72 */
[C---:B------:R-:W-:Y:S02]  /*02f0*/  HSETP2.GEU.AND P5, PT, |R13|.reuse.H0_H0, 8.523464202880859375e-06, 8.523464202880859375e-06, PT ;  /* 0x008f008f0d007434 */ /* 0x040fe40003faea00 */
[----:B------:R-:W-:-:S02]  /*0300*/  HSETP2.GT.AND P6, PT, |R13|.H0_H0, RZ.H0_H0, PT ;  /* 0x200000ff0d007234 */ /* 0x000fc40003fc4a00 */
[C---:B------:R-:W-:Y:S02]  /*0310*/  HSETP2.GEU.AND P3, PT, |R12|.reuse.H0_H0, 8.523464202880859375e-06, 8.523464202880859375e-06, PT ;  /* 0x008f008f0c007434 */ /* 0x040fe40003f6ea00 */
[----:B------:R-:W-:Y:S02]  /*0320*/  HSETP2.GT.AND P4, PT, |R12|.H0_H0, RZ.H0_H0, PT ;  /* 0x200000ff0c007234 */ /* 0x000fe40003f84a00 */
[C---:B------:R-:W-:Y:S02]  /*0330*/  HSETP2.GEU.AND P2, PT, |R11|.reuse.H0_H0, 8.523464202880859375e-06, 8.523464202880859375e-06, PT ;  /* 0x008f008f0b007434 */ /* 0x040fe40003f4ea00 */
[----:B------:R-:W-:Y:S01]  /*0340*/  HSETP2.GT.AND P1, PT, |R11|.H0_H0, RZ.H0_H0, PT ;  /* 0x200000ff0b007234 */ /* 0x000fe20003f24a00 */
[----:B------:R-:W-:Y:S01]  /*0350*/  @!P0 FFMA R15, -R0, R23, R15 ;  /* 0x00000017000f8223 */ /* 0x000fe2000000010f */
[----:B------:R-:W-:Y:S02]  /*0360*/  PLOP3.LUT P5, PT, P5, P6, PT, 0xf2, 0x2f ;  /* 0x00000000002f781c */ /* 0x000fe40002fade72 */
[----:B------:R-:W-:Y:S01]  /*0370*/  PLOP3.LUT P3, PT, P3, P4, PT, 0xf2, 0x2f ;  /* 0x00000000002f781c */ /* 0x000fe20001f69e72 */
[----:B------:R-:W-:Y:S01]  /*0380*/  @!P0 FFMA R15, R8, R15, R23 ;  /* 0x0000000f080f8223 */ /* 0x000fe20000000017 */
[----:B------:R-:W-:-:S04]  /*0390*/  PLOP3.LUT P1, PT, P2, P1, PT, 0xf2, 0x2f ;  /* 0x00000000002f781c */ /* 0x000fc80001723e72 */
[----:B------:R-:W-:Y:S02]  /*03a0*/  @!P0 F2FP.F16.F32.PACK_AB R14, RZ, R15 ;  /* 0x0000000fff0e823e */ /* 0x000fe400000000ff */
[----:B------:R-:W-:-:S03]  /*03b0*/  ISETP.NE.AND P0, PT, R10, R9, PT ;  /* 0x000000090a00720c */ /* 0x000fc60003f05270 */
[C---:B------:R-:W-:Y:S01]  /*03c0*/  @!P5 FFMA R17, -R0.reuse, R16, R17 ;  /* 0x000000100011d223 */ /* 0x040fe20000000111 */
[----:B------:R3:W-:Y:S01]  /*03d0*/  STG.E.U16 desc[UR10][R4.64], R14 ;  /* 0x0000000e04007986 */ /* 0x0007e2000c10150a */
[C---:B------:R-:W-:Y:S02]  /*03e0*/  @!P3 FFMA R19, -R0.reuse, R18, R19 ;  /* 0x000000120013b223 */ /* 0x040fe40000000113 */
[----:B------:R-:W-:Y:S01]  /*03f0*/  @!P1 FFMA R21, -R0, R20, R21 ;  /* 0x0000001400159223 */ /* 0x000fe20000000115 */
[C---:B------:R-:W-:Y:S01]  /*0400*/  @!P5 FFMA R17, R8.reuse, R17, R16 ;  /* 0x000000110811d223 */ /* 0x040fe20000000010 */
[C---:B------:R-:W-:Y:S02]  /*0410*/  @!P3 FFMA R19, R8.reuse, R19, R18 ;  /* 0x000000130813b223 */ /* 0x040fe40000000012 */
[----:B------:R-:W-:Y:S02]  /*0420*/  @!P1 FFMA R21, R8, R21, R20 ;  /* 0x0000001508159223 */ /* 0x000fe40000000014 */
[----:B------:R-:W-:-:S02]  /*0430*/  @!P5 F2FP.F16.F32.PACK_AB R13, RZ, R17 ;  /* 0x00000011ff0dd23e */ /* 0x000fc400000000ff */
[----:B------:R-:W-:Y:S02]  /*0440*/  @!P3 F2FP.F16.F32.PACK_AB R12, RZ, R19 ;  /* 0x00000013ff0cb23e */ /* 0x000fe400000000ff */
[----:B------:R-:W-:Y:S01]  /*0450*/  @!P1 F2FP.F16.F32.PACK_AB R11, RZ, R21 ;  /* 0x00000015ff0b923e */ /* 0x000fe200000000ff */
[----:B------:R3:W-:Y:S04]  /*0460*/  STG.E.U16 desc[UR10][R4.64+0x2], R13 ;  /* 0x0000020d04007986 */ /* 0x0007e8000c10150a */
[----:B------:R3:W-:Y:S04]  /*0470*/  STG.E.U16 desc[UR10][R4.64+0x4], R12 ;  /* 0x0000040c04007986 */ /* 0x0007e8000c10150a */
[----:B------:R3:W-:Y:S01]  /*0480*/  STG.E.U16 desc[UR10][R4.64+0x6], R11 ;  /* 0x0000060b04007986 */ /* 0x0007e2000c10150a */
[----:B------:R-:W-:Y:S05]  /*0490*/  @P0 BRA `(.L_x_3) ;  /* 0xfffffffc00400947 */ /* 0x000fea000383ffff */
.L_x_2:
[----:B------:R-:W-:Y:S05]  /*04a0*/  BRA.U !UP1, `(.L_x_1) ;  /* 0x0000000109487547 */ /* 0x000fea000b800000 */
[----:B------:R-:W2:Y:S01]  /*04b0*/  LDC.64 R2, c[0x0][0x3b0] ;  /* 0x0000ec00ff027b82 */ /* 0x000ea20000000a00 */
[----:B------:R-:W-:-:S05]  /*04c0*/  UMOV UR4, URZ ;  /* 0x000000ff00047c82 */ /* 0x000fca0008000000 */
.L_x_4:
[----:B--234-:R-:W-:-:S05]  /*04d0*/  IMAD.WIDE.U32 R4, R9, 0x2, R2 ;  /* 0x0000000209047825 */ /* 0x01cfca00078e0002 */
[----:B------:R-:W2:Y:S01]  /*04e0*/  LDG.E.U16 R10, desc[UR10][R4.64] ;  /* 0x0000000a040a7981 */ /* 0x000ea2000c1e1500 */
[----:B------:R-:W-:Y:S01]  /*04f0*/  UIADD3 UR4, UPT, UPT, UR4, 0x1, URZ ;  /* 0x0000000104047890 */ /* 0x000fe2000fffe0ff */
[----:B------:R-:W-:-:S03]  /*0500*/  VIADD R9, R9, 0x1 ;  /* 0x0000000109097836 */ /* 0x000fc60000000000 */
[----:B------:R-:W-:Y:S01]  /*0510*/  UISETP.NE.AND UP0, UPT, UR4, UR6, UPT ;  /* 0x000000060400728c */ /* 0x000fe2000bf05270 */
[----:B--2---:R-:W-:-:S05]  /*0520*/  HADD2.F32 R11, -RZ, R10.H0_H0 ;  /* 0x2000000aff0b7230 */ /* 0x004fca0000004100 */
[----:B-1----:R-:W-:-:S05]  /*0530*/  FMUL R13, R8, R11 ;  /* 0x0000000b080d7220 */ /* 0x002fca0000400000 */
[----:B------:R-:W-:-:S05]  /*0540*/  F2FP.F16.F32.PACK_AB R10, RZ, R13 ;  /* 0x0000000dff0a723e */ /* 0x000fca00000000ff */
[C---:B------:R-:W-:Y:S02]  /*0550*/  HSETP2.GEU.AND P1, PT, |R10|.reuse.H0_H0, 8.523464202880859375e-06, 8.523464202880859375e-06, PT ;  /* 0x008f008f0a007434 */ /* 0x040fe40003f2ea00 */
[----:B------:R-:W-:-:S05]  /*0560*/  HSETP2.GT.AND P0, PT, |R10|.H0_H0, RZ.H0_H0, PT ;  /* 0x200000ff0a007234 */ /* 0x000fca0003f04a00 */
[----:B------:R-:W-:-:S13]  /*0570*/  PLOP3.LUT P0, PT, P1, P0, PT, 0xf2, 0x2f ;  /* 0x00000000002f781c */ /* 0x000fda0000f01e72 */
[----:B------:R-:W-:-:S04]  /*0580*/  @!P0 FFMA R11, -R0, R13, R11 ;  /* 0x0000000d000b8223 */ /* 0x000fc8000000010b */
[----:B------:R-:W-:-:S05]  /*0590*/  @!P0 FFMA R11, R8, R11, R13 ;  /* 0x0000000b080b8223 */ /* 0x000fca000000000d */
[----:B------:R-:W-:-:S05]  /*05a0*/  @!P0 F2FP.F16.F32.PACK_AB R10, RZ, R11 ;  /* 0x0000000bff0a823e */ /* 0x000fca00000000ff */
[----:B------:R4:W-:Y:S01]  /*05b0*/  STG.E.U16 desc[UR10][R4.64], R10 ;  /* 0x0000000a04007986 */ /* 0x0009e2000c10150a */
[----:B------:R-:W-:Y:S05]  /*05c0*/  BRA.U UP0, `(.L_x_4) ;  /* 0xfffffffd00c07547 */ /* 0x000fea000b83ffff */
.L_x_1:
[----:B------:R-:W0:Y:S01]  /*05d0*/  LDC.64 R2, c[0x0][0x3b0] ;  /* 0x0000ec00ff027b82 */ /* 0x000e220000000a00 */
[----:B------:R-:W2:Y:S01]  /*05e0*/  LDCU UR6, c[0x0][0x390] ;  /* 0x00007200ff0677ac */ /* 0x000ea20008000800 */
[----:B0-----:R0:W5:Y:S01]  /*05f0*/  LDG.E.U16 R0, desc[UR10][R2.64] ;  /* 0x0000000a02007981 */ /* 0x001162000c1e1500 */
[----:B--2---:R-:W-:-:S09]  /*0600*/  UISETP.GE.AND UP0, UPT, UR6, 0x2, UPT ;  /* 0x000000020600788c */ /* 0x004fd2000bf06270 */
[----:B0-----:R-:W-:Y:S05]  /*0610*/  BRA.U !UP0, `(.L_x_5) ;  /* 0x0000000508fc7547 */ /* 0x001fea000b800000 */
[----:B------:R-:W-:Y:S01]  /*0620*/  UIADD3 UR4, UPT, UPT, UR6, -0x2, URZ ;  /* 0xfffffffe06047890 */ /* 0x000fe2000fffe0ff */
[----:B------:R-:W-:Y:S01]  /*0630*/  IMAD.MOV.U32 R2, RZ, RZ, 0x1 ;  /* 0x00000001ff027424 */ /* 0x000fe200078e00ff */
[----:B------:R-:W-:Y:S02]  /*0640*/  UIADD3 UR5, UPT, UPT, UR6, -0x1, URZ ;  /* 0xffffffff06057890 */ /* 0x000fe4000fffe0ff */
[----:B------:R-:W-:Y:S02]  /*0650*/  UISETP.GE.U32.AND UP0, UPT, UR4, 0xf, UPT ;  /* 0x0000000f0400788c */ /* 0x000fe4000bf06070 */
[----:B------:R-:W-:-:S07]  /*0660*/  ULOP3.LUT UR7, UR5, 0xf, URZ, 0xc0, !UPT ;  /* 0x0000000f05077892 */ /* 0x000fce000f8ec0ff */
[----:B------:R-:W-:Y:S05]  /*0670*/  BRA.U !UP0, `(.L_x_6) ;  /* 0x0000000108e47547 */ /* 0x000fea000b800000 */
[----:B---34-:R-:W-:Y:S01]  /*0680*/  HFMA2 R4, -RZ, RZ, 0, 5.9604644775390625e-08 ;  /* 0x00000001ff047431 */ /* 0x018fe200000001ff */
[----:B------:R-:W-:-:S12]  /*0690*/  ULOP3.LUT UR4, UR5, 0xfffffff0, URZ, 0xc0, !UPT ;  /* 0xfffffff005047892 */ /* 0x000fd8000f8ec0ff */
.L_x_7:
[----:B------:R-:W0:Y:S02]  /*06a0*/  LDC.64 R2, c[0x0][0x3b0] ;  /* 0x0000ec00ff027b82 */ /* 0x000e240000000a00 */
[----:B0-----:R-:W-:-:S05]  /*06b0*/  IMAD.WIDE.U32 R2, R4, 0x2, R2 ;  /* 0x0000000204027825 */ /* 0x001fca00078e0002 */
[----:B------:R-:W2:Y:S04]  /*06c0*/  LDG.E.U16 R15, desc[UR10][R2.64] ;  /* 0x0000000a020f7981 */ /* 0x000ea8000c1e1500 */
[----:B------:R-:W3:Y:S04]  /*06d0*/  LDG.E.U16 R17, desc[UR10][R2.64+0x2] ;  /* 0x0000020a02117981 */ /* 0x000ee8000c1e1500 */
[----:B------:R-:W4:Y:S04]  /*06e0*/  LDG.E.U16 R19, desc[UR10][R2.64+0x4] ;  /* 0x0000040a02137981 */ /* 0x000f28000c1e1500 */
        /* <DEDUP_REMOVED lines=10> */
[----:B-1----:R-:W4:Y:S04]  /*0790*/  LDG.E.U16 R8, desc[UR10][R2.64+0x1a] ;  /* 0x00001a0a02087981 */ /* 0x002f28000c1e1500 */
[----:B------:R-:W4:Y:S04]  /*07a0*/  LDG.E.U16 R5, desc[UR10][R2.64+0x1c] ;  /* 0x00001c0a02057981 */ /* 0x000f28000c1e1500 */
[----:B------:R0:W4:Y:S02]  /*07b0*/  LDG.E.U16 R14, desc[UR10][R2.64+0x1e] ;  /* 0x00001e0a020e7981 */ /* 0x000124000c1e1500 */
[----:B0-----:R-:W-:Y:S01]  /*07c0*/  VIADD R2, R4, 0x10 ;  /* 0x0000001004027836 */ /* 0x001fe20000000000 */
[----:B--2--5:R-:W-:-:S05]  /*07d0*/  HSETP2.GT.AND P0, PT, R15.H0_H0, R0.H0_H0, PT ;  /* 0x200000000f007234 */ /* 0x024fca0003f04800 */
[----:B------:R-:W-:-:S05]  /*07e0*/  SEL R0, R0, R15, !P0 ;  /* 0x0000000f00007207 */ /* 0x000fca0004000000 */
[----:B---3--:R-:W-:-:S05]  /*07f0*/  HSETP2.GT.AND P0, PT, R17.H0_H0, R0.H0_H0, PT ;  /* 0x2000000011007234 */ /* 0x008fca0003f04800 */
[----:B------:R-:W-:-:S05]  /*0800*/  SEL R0, R0, R17, !P0 ;  /* 0x0000001100007207 */ /* 0x000fca0004000000 */
[----:B----4-:R-:W-:-:S05]  /*0810*/  HSETP2.GT.AND P0, PT, R19.H0_H0, R0.H0_H0, PT ;  /* 0x2000000013007234 */ /* 0x010fca0003f04800 */
[----:B------:R-:W-:-:S05]  /*0820*/  SEL R0, R0, R19, !P0 ;  /* 0x0000001300007207 */ /* 0x000fca0004000000 */
[----:B------:R-:W-:-:S05]  /*0830*/  HSETP2.GT.AND P0, PT, R21.H0_H0, R0.H0_H0, PT ;  /* 0x2000000015007234 */ /* 0x000fca0003f04800 */
        /* <DEDUP_REMOVED lines=10> */
[----:B------:R-:W-:Y:S01]  /*08e0*/  SEL R13, R0, R13, !P0 ;  /* 0x0000000d000d7207 */ /* 0x000fe20004000000 */
[----:B------:R-:W-:Y:S01]  /*08f0*/  VIADD R0, R4, 0xf ;  /* 0x0000000f04007836 */ /* 0x000fe20000000000 */
[----:B------:R-:W-:-:S03]  /*0900*/  MOV R4, R2 ;  /* 0x0000000200047202 */ /* 0x000fc60000000f00 */
[----:B------:R-:W-:Y:S02]  /*0910*/  HSETP2.GT.AND P0, PT, R12.H0_H0, R13.H0_H0, PT ;  /* 0x2000000d0c007234 */ /* 0x000fe40003f04800 */
[----:B------:R-:W-:-:S03]  /*0920*/  ISETP.NE.AND P1, PT, R0, UR4, PT ;  /* 0x0000000400007c0c */ /* 0x000fc6000bf25270 */
        /* <DEDUP_REMOVED lines=13> */
[----:B------:R-:W-:Y:S07]  /*0a00*/  @P1 BRA `(.L_x_7) ;  /* 0xfffffffc00241947 */ /* 0x000fee000383ffff */
.L_x_6:
[----:B------:R-:W-:-:S09]  /*0a10*/  UISETP.NE.AND UP0, UPT, UR7, URZ, UPT ;  /* 0x000000ff0700728c */ /* 0x000fd2000bf05270 */
[----:B------:R-:W-:Y:S05]  /*0a20*/  BRA.U !UP0, `(.L_x_5) ;  /* 0x0000000108f87547 */ /* 0x000fea000b800000 */
[----:B------:R-:W-:Y:S02]  /*0a30*/  UISETP.GE.U32.AND UP0, UPT, UR7, 0x8, UPT ;  /* 0x000000080700788c */ /* 0x000fe4000bf06070 */
[----:B------:R-:W-:-:S04]  /*0a40*/  ULOP3.LUT UR4, UR5, 0x7, URZ, 0xc0, !UPT ;  /* 0x0000000705047892 */ /* 0x000fc8000f8ec0ff */
[----:B------:R-:W-:-:S03]  /*0a50*/  UISETP.NE.AND UP1, UPT, UR4, URZ, UPT ;  /* 0x000000ff0400728c */ /* 0x000fc6000bf25270 */
[----:B------:R-:W-:Y:S08]  /*0a60*/  BRA.U !UP0, `(.L_x_8) ;  /* 0x00000001086c7547 */ /* 0x000ff0000b800000 */
[----:B---34-:R-:W0:Y:S02]  /*0a70*/  LDC.64 R4, c[0x0][0x3b0] ;  /* 0x0000ec00ff047b82 */ /* 0x018e240000000a00 */
        /* <DEDUP_REMOVED lines=8> */
[----:B------:R-:W4:Y:S01]  /*0b00*/  LDG.E.U16 R21, desc[UR10][R4.64+0xe] ;  /* 0x00000e0a04157981 */ /* 0x000f22000c1e1500 */
[----:B------:R-:W-:Y:S01]  /*0b10*/  VIADD R2, R2, 0x8 ;  /* 0x0000000802027836 */ /* 0x000fe20000000000 */
        /* <DEDUP_REMOVED lines=15> */
[----:B------:R-:W-:-:S08]  /*0c10*/  SEL R0, R0, R21, !P0 ;  /* 0x0000001500007207 */ /* 0x000fd00004000000 */
.L_x_8:
        /* <DEDUP_REMOVED lines=19> */
[----:B------:R-:W-:-:S08]  /*0d50*/  SEL R0, R0, R13, !P0 ;  /* 0x0000000d00007207 */ /* 0x000fd00004000000 */
.L_x_9:
[----:B------:R-:W-:Y:S05]  /*0d60*/  BRA.U !UP1, `(.L_x_5) ;  /* 0x0000000109287547 */ /* 0x000fea000b800000 */
[----:B-1----:R-:W0:Y:S01]  /*0d70*/  LDC.64 R8, c[0x0][0x3b0] ;  /* 0x0000ec00ff087b82 */ /* 0x002e220000000a00 */
[----:B------:R-:W-:-:S05]  /*0d80*/  UMOV UR4, URZ ;  /* 0x000000ff00047c82 */ /* 0x000fca0008000000 */
.L_x_10:
[----:B0--34-:R-:W-:-:S06]  /*0d90*/  IMAD.WIDE.U32 R4, R2, 0x2, R8 ;  /* 0x0000000202047825 */ /* 0x019fcc00078e0008 */
[----:B------:R-:W2:Y:S01]  /*0da0*/  LDG.E.U16 R5, desc[UR10][R4.64] ;  /* 0x0000000a04057981 */ /* 0x000ea2000c1e1500 */
[----:B------:R-:W-:Y:S01]  /*0db0*/  UIADD3 UR4, UPT, UPT, UR4, 0x1, URZ ;  /* 0x0000000104047890 */ /* 0x000fe2000fffe0ff */
[----:B------:R-:W-:-:S03]  /*0dc0*/  IADD3 R2, PT, PT, R2, 0x1, RZ ;  /* 0x0000000102027810 */ /* 0x000fc60007ffe0ff */
[----:B------:R-:W-:Y:S01]  /*0dd0*/  UISETP.NE.AND UP0, UPT, UR4, UR5, UPT ;  /* 0x000000050400728c */ /* 0x000fe2000bf05270 */
[----:B--2--5:R-:W-:-:S05]  /*0de0*/  HSETP2.GT.AND P0, PT, R5.H0_H0, R0.H0_H0, PT ;  /* 0x2000000005007234 */ /* 0x024fca0003f04800 */
[----:B------:R-:W-:-:S03]  /*0df0*/  SEL R0, R0, R5, !P0 ;  /* 0x0000000500007207 */ /* 0x000fc60004000000 */
[----:B------:R-:W-:Y:S05]  /*0e00*/  BRA.U UP0, `(.L_x_10) ;  /* 0xfffffffd00e07547 */ /* 0x000fea000b83ffff */
.L_x_5:
[----:B------:R-:W-:Y:S01]  /*0e10*/  UISETP.GE.AND UP0, UPT, UR6, 0x1, UPT ;  /* 0x000000010600788c */ /* 0x000fe2000bf06270 */
[----:B-1----:R-:W-:Y:S02]  /*0e20*/  PRMT R8, RZ, 0x7610, R8 ;  /* 0x00007610ff087816 */ /* 0x002fe40000000008 */
[----:B------:R-:W-:-:S06]  /*0e30*/  PRMT R15, RZ, 0x7610, R15 ;  /* 0x00007610ff0f7816 */ /* 0x000fcc000000000f */
[----:B------:R-:W-:Y:S05]  /*0e40*/  BRA.U !UP0, `(.L_x_11) ;  /* 0x0000000d08fc7547 */ /* 0x000fea000b800000 */
[----:B------:R-:W-:Y:S01]  /*0e50*/  UIADD3 UR5, UPT, UPT, UR6, -0x1, URZ ;  /* 0xffffffff06057890 */ /* 0x000fe2000fffe0ff */
[----:B----4-:R-:W-:Y:S01]  /*0e60*/  IMAD.MOV.U32 R10, RZ, RZ, RZ ;  /* 0x000000ffff0a7224 */ /* 0x010fe200078e00ff */
[----:B------:R-:W-:Y:S01]  /*0e70*/  ULOP3.LUT UR4, UR6, 0x7, URZ, 0xc0, !UPT ;  /* 0x0000000706047892 */ /* 0x000fe2000f8ec0ff */
[----:B------:R-:W-:Y:S01]  /*0e80*/  PRMT R15, RZ, 0x7610, R15 ;  /* 0x00007610ff0f7816 */ /* 0x000fe2000000000f */
[----:B------:R-:W-:Y:S02]  /*0e90*/  UISETP.GE.U32.AND UP1, UPT, UR5, 0x7, UPT ;  /* 0x000000070500788c */ /* 0x000fe4000bf26070 */
[----:B------:R-:W-:-:S07]  /*0ea0*/  UISETP.NE.AND UP2, UPT, UR4, URZ, UPT ;  /* 0x000000ff0400728c */ /* 0x000fce000bf45270 */
[----:B------:R-:W-:Y:S05]  /*0eb0*/  BRA.U !UP1, `(.L_x_12) ;  /* 0x0000000509f07547 */ /* 0x000fea000b800000 */
[----:B------:R-:W0:Y:S01]  /*0ec0*/  LDC.64 R2, c[0x0][0x3b0] ;  /* 0x0000ec00ff027b82 */ /* 0x000e220000000a00 */
[----:B------:R-:W-:Y:S01]  /*0ed0*/  ULOP3.LUT UR5, UR6, 0x7ffffff8, URZ, 0xc0, !UPT ;  /* 0x7ffffff806057892 */ /* 0x000fe2000f8ec0ff */
[----:B---3--:R-:W-:Y:S01]  /*0ee0*/  IMAD.MOV.U32 R11, RZ, RZ, RZ ;  /* 0x000000ffff0b7224 */ /* 0x008fe200078e00ff */
[----:B------:R-:W-:-:S04]  /*0ef0*/  PRMT R15, RZ, 0x7610, R15 ;  /* 0x00007610ff0f7816 */ /* 0x000fc8000000000f */
[----:B------:R-:W-:-:S07]  /*0f00*/  MOV R10, UR5 ;  /* 0x00000005000a7c02 */ /* 0x000fce0008000f00 */
.L_x_13:
[----:B0-2---:R-:W-:-:S05]  /*0f10*/  IMAD.WIDE.U32 R4, R11, 0x2, R2 ;  /* 0x000000020b047825 */ /* 0x005fca00078e0002 */
        /* <DEDUP_REMOVED lines=8> */
[----:B------:R-:W-:-:S02]  /*0fa0*/  IMAD.MOV.U32 R17, RZ, RZ, 0x3bbb989d ;  /* 0x3bbb989dff117424 */ /* 0x000fc400078e00ff */
[----:B------:R-:W-:-:S05]  /*0fb0*/  VIADD R11, R11, 0x8 ;  /* 0x000000080b0b7836 */ /* 0x000fca0000000000 */
[----:B------:R-:W-:Y:S01]  /*0fc0*/  ISETP.NE.AND P0, PT, R11, R10, PT ;  /* 0x0000000a0b00720c */ /* 0x000fe20003f05270 */
[--C-:B--2--5:R-:W-:Y:S02]  /*0fd0*/  HADD2 R13, R13.H0_H0, -R0.reuse.H0_H0 ;  /* 0xa00000000d0d7230 */ /* 0x124fe40000000800 */
[----:B---3--:R-:W-:-:S03]  /*0fe0*/  HADD2 R16, R29.H0_H0, -R0.H0_H0 ;  /* 0xa00000001d107230 */ /* 0x008fc60000000800 */
[----:B------:R-:W-:Y:S02]  /*0ff0*/  HADD2.F32 R18, -RZ, R13.H0_H0 ;  /* 0x2000000dff127230 */ /* 0x000fe40000004100 */
[----:B------:R-:W-:Y:S02]  /*1000*/  IMAD.MOV.U32 R13, RZ, RZ, 0x437c0000 ;  /* 0x437c0000ff0d7424 */ /* 0x000fe400078e00ff */
[----:B------:R-:W-:Y:S02]  /*1010*/  HADD2.F32 R16, -RZ, R16.H0_H0 ;  /* 0x20000010ff107230 */ /* 0x000fe40000004100 */
[----:B------:R-:W-:-:S04]  /*1020*/  FFMA.SAT R14, R18, R17, 0.5 ;  /* 0x3f000000120e7423 */ /* 0x000fc80000002011 */
[----:B------:R-:W-:Y:S01]  /*1030*/  FFMA.RM R14, R14, R13, 12582913 ;  /* 0x4b4000010e0e7423 */ /* 0x000fe2000000400d */
[----:B------:R-:W-:-:S03]  /*1040*/  FFMA.SAT R12, R16, R17, 0.5 ;  /* 0x3f000000100c7423 */ /* 0x000fc60000002011 */
[----:B------:R-:W-:Y:S01]  /*1050*/  FADD R29, R14, -12583039 ;  /* 0xcb40007f0e1d7421 */ /* 0x000fe20000000000 */
[----:B------:R-:W-:Y:S01]  /*1060*/  FFMA.RM R12, R12, R13, 12582913 ;  /* 0x4b4000010c0c7423 */ /* 0x000fe2000000400d */
[--C-:B----4-:R-:W-:Y:S02]  /*1070*/  HADD2 R25, R25.H0_H0, -R0.reuse.H0_H0 ;  /* 0xa000000019197230 */ /* 0x110fe40000000800 */
[----:B------:R-:W-:Y:S01]  /*1080*/  FFMA R29, R18, 1.4426950216293334961, -R29 ;  /* 0x3fb8aa3b121d7823 */ /* 0x000fe2000000081d */
[----:B------:R-:W-:Y:S01]  /*1090*/  FADD R20, R12, -12583039 ;  /* 0xcb40007f0c147421 */ /* 0x000fe20000000000 */
[--C-:B------:R-:W-:Y:S02]  /*10a0*/  HADD2 R28, R21.H0_H0, -R0.reuse.H0_H0 ;  /* 0xa0000000151c7230 */ /* 0x100fe40000000800 */
[----:B------:R-:W-:Y:S01]  /*10b0*/  FFMA R22, R18, 1.925963033500011079e-08, R29 ;  /* 0x32a5706012167823 */ /* 0x000fe2000000001d */
[----:B------:R-:W-:Y:S01]  /*10c0*/  FFMA R29, R16, 1.4426950216293334961, -R20 ;  /* 0x3fb8aa3b101d7823 */ /* 0x000fe20000000814 */
[----:B------:R-:W-:-:S02]  /*10d0*/  HADD2 R18, R27.H0_H0, -R0.H0_H0 ;  /* 0xa00000001b127230 */ /* 0x000fc40000000800 */
[----:B------:R-:W-:Y:S02]  /*10e0*/  IMAD.SHL.U32 R27, R12, 0x800000, RZ ;  /* 0x008000000c1b7824 */ /* 0x000fe400078e00ff */
[----:B------:R-:W-:Y:S02]  /*10f0*/  HADD2 R20, R9.H0_H0, -R0.H0_H0 ;  /* 0xa000000009147230 */ /* 0x000fe40000000800 */
[----:B------:R-:W-:Y:S01]  /*1100*/  FFMA R24, R16, 1.925963033500011079e-08, R29 ;  /* 0x32a5706010187823 */ /* 0x000fe2000000001d */
[----:B------:R-:W0:Y:S01]  /*1110*/  MUFU.EX2 R22, R22 ;  /* 0x0000001600167308 */ /* 0x000e220000000800 */
[----:B------:R-:W-:Y:S01]  /*1120*/  HADD2.F32 R18, -RZ, R18.H0_H0 ;  /* 0x20000012ff127230 */ /* 0x000fe20000004100 */
[----:B------:R-:W-:Y:S01]  /*1130*/  SHF.L.U32 R9, R14, 0x17, RZ ;  /* 0x000000170e097819 */ /* 0x000fe200000006ff */
[----:B------:R-:W-:Y:S02]  /*1140*/  HADD2.F32 R20, -RZ, R20.H0_H0 ;  /* 0x20000014ff147230 */ /* 0x000fe40000004100 */
[----:B------:R-:W-:-:S02]  /*1150*/  HADD2 R21, R23.H0_H0, -R0.H0_H0 ;  /* 0xa000000017157230 */ /* 0x000fc40000000800 */
[-C--:B------:R-:W-:Y:S01]  /*1160*/  FFMA.SAT R14, R18, R17.reuse, 0.5 ;  /* 0x3f000000120e7423 */ /* 0x080fe20000002011 */
[----:B------:R-:W1:Y:S01]  /*1170*/  MUFU.EX2 R24, R24 ;  /* 0x0000001800187308 */ /* 0x000e620000000800 */
[----:B------:R-:W-:-:S04]  /*1180*/  FFMA.SAT R26, R20, R17, 0.5 ;  /* 0x3f000000141a7423 */ /* 0x000fc80000002011 */
[-C--:B------:R-:W-:Y:S01]  /*1190*/  FFMA.RM R12, R26, R13.reuse, 12582913 ;  /* 0x4b4000011a0c7423 */ /* 0x080fe2000000400d */
[----:B0-----:R-:W-:Y:S01]  /*11a0*/  FMUL R16, R9, R22 ;  /* 0x0000001609107220 */ /* 0x001fe20000400000 */
[----:B------:R-:W-:Y:S01]  /*11b0*/  FFMA.RM R9, R14, R13, 12582913 ;  /* 0x4b4000010e097423 */ /* 0x000fe2000000400d */
[----:B------:R-:W-:Y:S02]  /*11c0*/  HADD2 R22, R19.H0_H0, -R0.H0_H0 ;  /* 0xa000000013167230 */ /* 0x000fe40000000800 */
[C---:B------:R-:W-:Y:S01]  /*11d0*/  FADD R29, R12.reuse, -12583039 ;  /* 0xcb40007f0c1d7421 */ /* 0x040fe20000000000 */
[----:B------:R-:W-:Y:S01]  /*11e0*/  SHF.L.U32 R12, R12, 0x17, RZ ;  /* 0x000000170c0c7819 */ /* 0x000fe200000006ff */
[----:B------:R-:W-:Y:S01]  /*11f0*/  FADD R19, R9, -12583039 ;  /* 0xcb40007f09137421 */ /* 0x000fe20000000000 */
[----:B------:R-:W-:Y:S01]  /*1200*/  F2FP.F16.F32.PACK_AB R16, RZ, R16 ;  /* 0x00000010ff10723e */ /* 0x000fe200000000ff */
[----:B------:R-:W-:Y:S02]  /*1210*/  HADD2.F32 R22, -RZ, R22.H0_H0 ;  /* 0x20000016ff167230 */ /* 0x000fe40000004100 */
[----:B-1----:R-:W-:Y:S01]  /*1220*/  FMUL R14, R27, R24 ;  /* 0x000000181b0e7220 */ /* 0x002fe20000400000 */
[----:B------:R-:W-:Y:S01]  /*1230*/  FFMA R19, R18, 1.4426950216293334961, -R19 ;  /* 0x3fb8aa3b12137823 */ /* 0x000fe20000000813 */
[----:B------:R-:W-:-:S02]  /*1240*/  HADD2.F32 R24, -RZ, R25.H0_H0 ;  /* 0x20000019ff187230 */ /* 0x000fc40000004100 */
[----:B------:R-:W-:Y:S01]  /*1250*/  FFMA R25, R20, 1.4426950216293334961, -R29 ;  /* 0x3fb8aa3b14197823 */ /* 0x000fe2000000081d */
[----:B------:R-:W-:Y:S02]  /*1260*/  HADD2 R15, R15.H0_H0, R16.H0_H0 ;  /* 0x200000100f0f7230 */ /* 0x000fe40000000800 */
[----:B------:R-:W-:Y:S01]  /*1270*/  FFMA R27, R18, 1.925963033500011079e-08, R19 ;  /* 0x32a57060121b7823 */ /* 0x000fe20000000013 */
[-C--:B------:R-:W-:Y:S01]  /*1280*/  FFMA.SAT R18, R22, R17.reuse, 0.5 ;  /* 0x3f00000016127423 */ /* 0x080fe20000002011 */
[----:B------:R-:W-:Y:S01]  /*1290*/  FFMA.SAT R26, R24, R17, 0.5 ;  /* 0x3f000000181a7423 */ /* 0x000fe20000002011 */
[----:B------:R-:W-:Y:S02]  /*12a0*/  FFMA R25, R20, 1.925963033500011079e-08, R25 ;  /* 0x32a5706014197823 */ /* 0x000fe40000000019 */
[-C--:B------:R-:W-:Y:S01]  /*12b0*/  FFMA.RM R19, R18, R13.reuse, 12582913 ;  /* 0x4b40000112137423 */ /* 0x080fe2000000400d */
[----:B------:R-:W-:Y:S01]  /*12c0*/  FFMA.RM R18, R26, R13, 12582913 ;  /* 0x4b4000011a127423 */ /* 0x000fe2000000400d */
[----:B------:R0:W1:Y:S02]  /*12d0*/  MUFU.EX2 R20, R27 ;  /* 0x0000001b00147308 */ /* 0x0000640000000800 */
[----:B------:R-:W-:Y:S01]  /*12e0*/  FADD R23, R19, -12583039 ;  /* 0xcb40007f13177421 */ /* 0x000fe20000000000 */
[----:B------:R-:W-:-:S03]  /*12f0*/  FADD R29, R18, -12583039 ;  /* 0xcb40007f121d7421 */ /* 0x000fc60000000000 */
[----:B------:R-:W-:Y:S01]  /*1300*/  FFMA R23, R22, 1.4426950216293334961, -R23 ;  /* 0x3fb8aa3b16177823 */ /* 0x000fe20000000817 */
[----:B------:R-:W-:-:S03]  /*1310*/  FFMA R29, R24, 1.4426950216293334961, -R29 ;  /* 0x3fb8aa3b181d7823 */ /* 0x000fc6000000081d */
[----:B------:R-:W-:Y:S01]  /*1320*/  FFMA R23, R22, 1.925963033500011079e-08, R23 ;  /* 0x32a5706016177823 */ /* 0x000fe20000000017 */
[----:B------:R-:W-:Y:S01]  /*1330*/  FFMA R26, R24, 1.925963033500011079e-08, R29 ;  /* 0x32a57060181a7823 */ /* 0x000fe2000000001d */
[----:B------:R-:W-:Y:S02]  /*1340*/  HADD2.F32 R24, -RZ, R28.H0_H0 ;  /* 0x2000001cff187230 */ /* 0x000fe40000004100 */
[----:B------:R-:W-:Y:S02]  /*1350*/  HADD2.F32 R22, -RZ, R21.H0_H0 ;  /* 0x20000015ff167230 */ /* 0x000fe40000004100 */
[----:B------:R2:W3:Y:S01]  /*1360*/  MUFU.EX2 R21, R25 ;  /* 0x0000001900157308 */ /* 0x0004e20000000800 */
[-C--:B------:R-:W-:Y:S02]  /*1370*/  FFMA.SAT R28, R24, R17.reuse, 0.5 ;  /* 0x3f000000181c7423 */ /* 0x080fe40000002011 */
[----:B------:R-:W-:Y:S02]  /*1380*/  FFMA.SAT R29, R22, R17, 0.5 ;  /* 0x3f000000161d7423 */ /* 0x000fe40000002011 */
[----:B------:R-:W-:-:S02]  /*1390*/  FFMA.RM R17, R28, R13, 12582913 ;  /* 0x4b4000011c117423 */ /* 0x000fc4000000400d */
[----:B------:R-:W-:Y:S01]  /*13a0*/  FFMA.RM R13, R29, R13, 12582913 ;  /* 0x4b4000011d0d7423 */ /* 0x000fe2000000400d */
[----:B------:R-:W4:Y:S01]  /*13b0*/  MUFU.EX2 R23, R23 ;  /* 0x0000001700177308 */ /* 0x000f220000000800 */
[----:B0-----:R-:W-:Y:S01]  /*13c0*/  FADD R27, R17, -12583039 ;  /* 0xcb40007f111b7421 */ /* 0x001fe20000000000 */
[----:B--2---:R-:W-:Y:S02]  /*13d0*/  IMAD.SHL.U32 R25, R9, 0x800000, RZ ;  /* 0x0080000009197824 */ /* 0x004fe400078e00ff */
[C---:B------:R-:W-:Y:S01]  /*13e0*/  FADD R29, R13.reuse, -12583039 ;  /* 0xcb40007f0d1d7421 */ /* 0x040fe20000000000 */
[----:B------:R-:W-:Y:S02]  /*13f0*/  IMAD.SHL.U32 R13, R13, 0x800000, RZ ;  /* 0x008000000d0d7824 */ /* 0x000fe400078e00ff */
[----:B------:R-:W-:Y:S01]  /*1400*/  FFMA R27, R24, 1.4426950216293334961, -R27 ;  /* 0x3fb8aa3b181b7823 */ /* 0x000fe2000000081b */
[----:B-1----:R-:W-:Y:S01]  /*1410*/  FMUL R25, R25, R20 ;  /* 0x0000001419197220 */ /* 0x002fe20000400000 */
[----:B------:R-:W-:Y:S01]  /*1420*/  FFMA R29, R22, 1.4426950216293334961, -R29 ;  /* 0x3fb8aa3b161d7823 */ /* 0x000fe2000000081d */
[----:B------:R-:W0:Y:S01]  /*1430*/  MUFU.EX2 R26, R26 ;  /* 0x0000001a001a7308 */ /* 0x000e220000000800 */
[----:B------:R-:W-:Y:S01]  /*1440*/  FFMA R27, R24, 1.925963033500011079e-08, R27 ;  /* 0x32a57060181b7823 */ /* 0x000fe2000000001b */
[----:B------:R-:W-:Y:S01]  /*1450*/  F2FP.F16.F32.PACK_AB R20, RZ, R14 ;  /* 0x0000000eff14723e */ /* 0x000fe200000000ff */
[----:B------:R-:W-:Y:S01]  /*1460*/  FFMA R29, R22, 1.925963033500011079e-08, R29 ;  /* 0x32a57060161d7823 */ /* 0x000fe2000000001d */
[----:B------:R-:W-:Y:S01]  /*1470*/  PRMT R22, R16, 0x7610, R22 ;  /* 0x0000761010167816 */ /* 0x000fe20000000016 */
[----:B------:R-:W-:-:S02]  /*1480*/  IMAD.SHL.U32 R16, R19, 0x800000, RZ ;  /* 0x0080000013107824 */ /* 0x000fc400078e00ff */
[----:B---3--:R-:W-:Y:S01]  /*1490*/  FMUL R12, R12, R21 ;  /* 0x000000150c0c7220 */ /* 0x008fe20000400000 */
[----:B------:R-:W-:Y:S01]  /*14a0*/  F2FP.F16.F32.PACK_AB R25, RZ, R25 ;  /* 0x00000019ff19723e */ /* 0x000fe200000000ff */
[----:B------:R-:W1:Y:S01]  /*14b0*/  MUFU.EX2 R9, R27 ;  /* 0x0000001b00097308 */ /* 0x000e620000000800 */
[----:B------:R-:W-:Y:S02]  /*14c0*/  HADD2 R15, R15.H0_H0, R20.H0_H0 ;  /* 0x200000140f0f7230 */ /* 0x000fe40000000800 */
[----:B------:R-:W-:Y:S02]  /*14d0*/  IMAD.SHL.U32 R19, R18, 0x800000, RZ ;  /* 0x0080000012137824 */ /* 0x000fe400078e00ff */
[----:B----4-:R-:W-:Y:S01]  /*14e0*/  FMUL R16, R16, R23 ;  /* 0x0000001710107220 */ /* 0x010fe20000400000 */
[----:B------:R-:W-:Y:S01]  /*14f0*/  F2FP.F16.F32.PACK_AB R12, RZ, R12 ;  /* 0x0000000cff0c723e */ /* 0x000fe200000000ff */
[----:B------:R-:W-:Y:S01]  /*1500*/  HADD2 R15, R15.H0_H0, R25.H0_H0 ;  /* 0x200000190f0f7230 */ /* 0x000fe20000000800 */
[----:B------:R-:W-:Y:S01]  /*1510*/  SHF.L.U32 R18, R17, 0x17, RZ ;  /* 0x0000001711127819 */ /* 0x000fe200000006ff */
[----:B------:R2:W-:Y:S01]  /*1520*/  STG.E.U16 desc[UR10][R4.64], R22 ;  /* 0x0000001604007986 */ /* 0x0005e2000c10150a */
[----:B------:R-:W3:Y:S01]  /*1530*/  MUFU.EX2 R14, R29 ;  /* 0x0000001d000e7308 */ /* 0x000ee20000000800 */
[----:B0-----:R-:W-:Y:S01]  /*1540*/  FMUL R19, R19, R26 ;  /* 0x0000001a13137220 */ /* 0x001fe20000400000 */
[----:B------:R-:W-:Y:S01]  /*1550*/  F2FP.F16.F32.PACK_AB R16, RZ, R16 ;  /* 0x00000010ff10723e */ /* 0x000fe200000000ff */
[----:B------:R-:W-:Y:S01]  /*1560*/  HADD2 R15, R15.H0_H0, R12.H0_H0 ;  /* 0x2000000c0f0f7230 */ /* 0x000fe20000000800 */
[----:B------:R2:W-:Y:S02]  /*1570*/  STG.E.U16 desc[UR10][R4.64+0x2], R20 ;  /* 0x0000021404007986 */ /* 0x0005e4000c10150a */
[----:B------:R-:W-:Y:S01]  /*1580*/  F2FP.F16.F32.PACK_AB R19, RZ, R19 ;  /* 0x00000013ff13723e */ /* 0x000fe200000000ff */
[----:B------:R-:W-:Y:S01]  /*1590*/  HADD2 R15, R15.H0_H0, R16.H0_H0 ;  /* 0x200000100f0f7230 */ /* 0x000fe20000000800 */
[----:B------:R2:W-:Y:S01]  /*15a0*/  STG.E.U16 desc[UR10][R4.64+0x4], R25 ;  /* 0x0000041904007986 */ /* 0x0005e2000c10150a */
[----:B-1----:R-:W-:-:S02]  /*15b0*/  FMUL R9, R18, R9 ;  /* 0x0000000912097220 */ /* 0x002fc40000400000 */
[----:B------:R-:W-:Y:S01]  /*15c0*/  HADD2 R15, R15.H0_H0, R19.H0_H0 ;  /* 0x200000130f0f7230 */ /* 0x000fe20000000800 */
[----:B------:R2:W-:Y:S02]  /*15d0*/  STG.E.U16 desc[UR10][R4.64+0x6], R12 ;  /* 0x0000060c04007986 */ /* 0x0005e4000c10150a */
[----:B------:R-:W-:Y:S02]  /*15e0*/  F2FP.F16.F32.PACK_AB R9, RZ, R9 ;  /* 0x00000009ff09723e */ /* 0x000fe400000000ff */
[----:B------:R2:W-:Y:S01]  /*15f0*/  STG.E.U16 desc[UR10][R4.64+0x8], R16 ;  /* 0x0000081004007986 */ /* 0x0005e2000c10150a */
[----:B---3--:R-:W-:Y:S02]  /*1600*/  FMUL R13, R13, R14 ;  /* 0x0000000e0d0d7220 */ /* 0x008fe40000400000 */
[----:B------:R-:W-:Y:S01]  /*1610*/  HADD2 R15, R15.H0_H0, R9.H0_H0 ;  /* 0x200000090f0f7230 */ /* 0x000fe20000000800 */
[----:B------:R2:W-:Y:S02]  /*1620*/  STG.E.U16 desc[UR10][R4.64+0xa], R19 ;  /* 0x00000a1304007986 */ /* 0x0005e4000c10150a */
[----:B------:R-:W-:-:S02]  /*1630*/  F2FP.F16.F32.PACK_AB R13, RZ, R13 ;  /* 0x0000000dff0d723e */ /* 0x000fc400000000ff */
[----:B------:R2:W-:Y:S03]  /*1640*/  STG.E.U16 desc[UR10][R4.64+0xc], R9 ;  /* 0x00000c0904007986 */ /* 0x0005e6000c10150a */
[----:B------:R-:W-:Y:S01]  /*1650*/  HADD2 R15, R15.H0_H0, R13.H0_H0 ;  /* 0x2000000d0f0f7230 */ /* 0x000fe20000000800 */
[----:B------:R2:W-:Y:S01]  /*1660*/  STG.E.U16 desc[UR10][R4.64+0xe], R13 ;  /* 0x00000e0d04007986 */ /* 0x0005e2000c10150a */
[----:B------:R-:W-:Y:S05]  /*1670*/  @P0 BRA `(.L_x_13) ;  /* 0xfffffff800240947 */ /* 0x000fea000383ffff */
.L_x_12:
[----:B------:R-:W-:Y:S05]  /*1680*/  BRA.U !UP2, `(.L_x_11) ;  /* 0x000000050aec7547 */ /* 0x000fea000b800000 */
[----:B------:R-:W-:Y:S02]  /*1690*/  UISETP.GE.U32.AND UP1, UPT, UR4, 0x4, UPT ;  /* 0x000000040400788c */ /* 0x000fe4000bf26070 */
[----:B------:R-:W-:-:S04]  /*16a0*/  ULOP3.LUT UR5, UR6, 0x3, URZ, 0xc0, !UPT ;  /* 0x0000000306057892 */ /* 0x000fc8000f8ec0ff */
[----:B------:R-:W-:-:S03]  /*16b0*/  UISETP.NE.AND UP2, UPT, UR5, URZ, UPT ;  /* 0x000000ff0500728c */ /* 0x000fc6000bf45270 */
[----:B------:R-:W-:Y:S08]  /*16c0*/  BRA.U !UP1, `(.L_x_14) ;  /* 0x0000000109f87547 */ /* 0x000ff0000b800000 */
[----:B------:R-:W0:Y:S02]  /*16d0*/  LDC.64 R2, c[0x0][0x3b0] ;  /* 0x0000ec00ff027b82 */ /* 0x000e240000000a00 */
[----:B0-----:R-:W-:-:S05]  /*16e0*/  IMAD.WIDE.U32 R2, R10, 0x2, R2 ;  /* 0x000000020a027825 */ /* 0x001fca00078e0002 */
[----:B--23--:R-:W2:Y:S04]  /*16f0*/  LDG.E.U16 R5, desc[UR10][R2.64] ;  /* 0x0000000a02057981 */ /* 0x00cea8000c1e1500 */
[----:B------:R-:W3:Y:S04]  /*1700*/  LDG.E.U16 R11, desc[UR10][R2.64+0x2] ;  /* 0x0000020a020b7981 */ /* 0x000ee8000c1e1500 */
[----:B------:R-:W4:Y:S04]  /*1710*/  LDG.E.U16 R13, desc[UR10][R2.64+0x4] ;  /* 0x0000040a020d7981 */ /* 0x000f28000c1e1500 */
[----:B------:R-:W4:Y:S01]  /*1720*/  LDG.E.U16 R17, desc[UR10][R2.64+0x6] ;  /* 0x0000060a02117981 */ /* 0x000f22000c1e1500 */
[----:B------:R-:W-:Y:S01]  /*1730*/  HFMA2 R9, -RZ, RZ, 0.96630859375, -0.0022525787353515625 ;  /* 0x3bbb989dff097431 */ /* 0x000fe200000001ff */
[----:B------:R-:W-:Y:S01]  /*1740*/  IADD3 R10, PT, PT, R10, 0x4, RZ ;  /* 0x000000040a0a7810 */ /* 0x000fe20007ffe0ff */
[----:B--2--5:R-:W-:-:S02]  /*1750*/  HADD2 R5, R5.H0_H0, -R0.H0_H0 ;  /* 0xa000000005057230 */ /* 0x024fc40000000800 */
[----:B---3--:R-:W-:-:S03]  /*1760*/  HADD2 R11, R11.H0_H0, -R0.H0_H0 ;  /* 0xa00000000b0b7230 */ /* 0x008fc60000000800 */
[----:B------:R-:W-:Y:S02]  /*1770*/  HADD2.F32 R16, -RZ, R5.H0_H0 ;  /* 0x20000005ff107230 */ /* 0x000fe40000004100 */
[----:B------:R-:W-:Y:S02]  /*1780*/  IMAD.MOV.U32 R5, RZ, RZ, 0x437c0000 ;  /* 0x437c0000ff057424 */ /* 0x000fe400078e00ff */
[--C-:B----4-:R-:W-:Y:S02]  /*1790*/  HADD2 R12, R13.H0_H0, -R0.reuse.H0_H0 ;  /* 0xa00000000d0c7230 */ /* 0x110fe40000000800 */
[----:B------:R-:W-:Y:S02]  /*17a0*/  HADD2.F32 R14, -RZ, R11.H0_H0 ;  /* 0x2000000bff0e7230 */ /* 0x000fe40000004100 */
[----:B------:R-:W-:Y:S01]  /*17b0*/  FFMA.SAT R4, R16, R9, 0.5 ;  /* 0x3f00000010047423 */ /* 0x000fe20000002009 */
[----:B------:R-:W-:Y:S02]  /*17c0*/  HADD2 R19, R17.H0_H0, -R0.H0_H0 ;  /* 0xa000000011137230 */ /* 0x000fe40000000800 */
[----:B------:R-:W-:-:S02]  /*17d0*/  HADD2.F32 R12, -RZ, R12.H0_H0 ;  /* 0x2000000cff0c7230 */ /* 0x000fc40000004100 */
[----:B------:R-:W-:Y:S01]  /*17e0*/  FFMA.RM R4, R4, R5, 12582913 ;  /* 0x4b40000104047423 */ /* 0x000fe20000004005 */
[----:B------:R-:W-:-:S03]  /*17f0*/  FFMA.SAT R18, R14, R9, 0.5 ;  /* 0x3f0000000e127423 */ /* 0x000fc60000002009 */
[----:B------:R-:W-:Y:S01]  /*1800*/  FADD R11, R4, -12583039 ;  /* 0xcb40007f040b7421 */ /* 0x000fe20000000000 */
[----:B------:R-:W-:-:S03]  /*1810*/  FFMA.SAT R20, R12, R9, 0.5 ;  /* 0x3f0000000c147423 */ /* 0x000fc60000002009 */
[----:B------:R-:W-:Y:S01]  /*1820*/  FFMA R13, R16, 1.4426950216293334961, -R11 ;  /* 0x3fb8aa3b100d7823 */ /* 0x000fe2000000080b */
[-C--:B------:R-:W-:Y:S01]  /*1830*/  FFMA.RM R11, R18, R5.reuse, 12582913 ;  /* 0x4b400001120b7423 */ /* 0x080fe20000004005 */
[----:B------:R-:W-:Y:S02]  /*1840*/  HADD2.F32 R18, -RZ, R19.H0_H0 ;  /* 0x20000013ff127230 */ /* 0x000fe40000004100 */
[----:B------:R-:W-:Y:S01]  /*1850*/  FFMA R16, R16, 1.925963033500011079e-08, R13 ;  /* 0x32a5706010107823 */ /* 0x000fe2000000000d */
[----:B------:R-:W-:Y:S01]  /*1860*/  FFMA.RM R13, R20, R5, 12582913 ;  /* 0x4b400001140d7423 */ /* 0x000fe20000004005 */
[C---:B------:R-:W-:Y:S01]  /*1870*/  FADD R17, R11.reuse, -12583039 ;  /* 0xcb40007f0b117421 */ /* 0x040fe20000000000 */
[----:B------:R-:W-:Y:S01]  /*1880*/  FFMA.SAT R20, R18, R9, 0.5 ;  /* 0x3f00000012147423 */ /* 0x000fe20000002009 */
[----:B------:R-:W-:Y:S01]  /*1890*/  SHF.L.U32 R11, R11, 0x17, RZ ;  /* 0x000000170b0b7819 */ /* 0x000fe200000006ff */
[C---:B------:R-:W-:Y:S01]  /*18a0*/  FADD R9, R13.reuse, -12583039 ;  /* 0xcb40007f0d097421 */ /* 0x040fe20000000000 */
[----:B------:R-:W-:Y:S01]  /*18b0*/  FFMA R17, R14, 1.4426950216293334961, -R17 ;  /* 0x3fb8aa3b0e117823 */ /* 0x000fe20000000811 */
[----:B------:R-:W-:Y:S01]  /*18c0*/  FFMA.RM R20, R20, R5, 12582913 ;  /* 0x4b40000114147423 */ /* 0x000fe20000004005 */
[----:B------:R-:W0:Y:S01]  /*18d0*/  MUFU.EX2 R16, R16 ;  /* 0x0000001000107308 */ /* 0x000e220000000800 */
[----:B------:R-:W-:Y:S01]  /*18e0*/  FFMA R9, R12, 1.4426950216293334961, -R9 ;  /* 0x3fb8aa3b0c097823 */ /* 0x000fe20000000809 */
[----:B------:R-:W-:Y:S01]  /*18f0*/  FFMA R17, R14, 1.925963033500011079e-08, R17 ;  /* 0x32a570600e117823 */ /* 0x000fe20000000011 */
[----:B------:R-:W-:Y:S01]  /*1900*/  FADD R5, R20, -12583039 ;  /* 0xcb40007f14057421 */ /* 0x000fe20000000000 */
[----:B------:R-:W-:-:S02]  /*1910*/  IMAD.SHL.U32 R13, R13, 0x800000, RZ ;  /* 0x008000000d0d7824 */ /* 0x000fc400078e00ff */
[----:B------:R-:W-:Y:S01]  /*1920*/  FFMA R9, R12, 1.925963033500011079e-08, R9 ;  /* 0x32a570600c097823 */ /* 0x000fe20000000009 */
[----:B------:R-:W-:Y:S02]  /*1930*/  IMAD.SHL.U32 R20, R20, 0x800000, RZ ;  /* 0x0080000014147824 */ /* 0x000fe400078e00ff */
[C---:B------:R-:W-:Y:S01]  /*1940*/  FFMA R5, R18.reuse, 1.4426950216293334961, -R5 ;  /* 0x3fb8aa3b12057823 */ /* 0x040fe20000000805 */
[----:B------:R-:W1:Y:S03]  /*1950*/  MUFU.EX2 R14, R17 ;  /* 0x00000011000e7308 */ /* 0x000e660000000800 */
[----:B------:R-:W-:Y:S01]  /*1960*/  FFMA R18, R18, 1.925963033500011079e-08, R5 ;  /* 0x32a5706012127823 */ /* 0x000fe20000000005 */
[----:B------:R-:W-:-:S04]  /*1970*/  IMAD.SHL.U32 R5, R4, 0x800000, RZ ;  /* 0x0080000004057824 */ /* 0x000fc800078e00ff */
[----:B------:R-:W2:Y:S01]  /*1980*/  MUFU.EX2 R12, R9 ;  /* 0x00000009000c7308 */ /* 0x000ea20000000800 */
[----:B0-----:R-:W-:-:S05]  /*1990*/  FMUL R5, R5, R16 ;  /* 0x0000001005057220 */ /* 0x001fca0000400000 */
[----:B------:R-:W-:Y:S02]  /*19a0*/  F2FP.F16.F32.PACK_AB R5, RZ, R5 ;  /* 0x00000005ff05723e */ /* 0x000fe400000000ff */
[----:B------:R-:W0:Y:S01]  /*19b0*/  MUFU.EX2 R19, R18 ;  /* 0x0000001200137308 */ /* 0x000e220000000800 */
[----:B-1----:R-:W-:Y:S01]  /*19c0*/  FMUL R11, R11, R14 ;  /* 0x0000000e0b0b7220 */ /* 0x002fe20000400000 */
[----:B------:R-:W-:Y:S01]  /*19d0*/  PRMT R4, R5, 0x7610, R4 ;  /* 0x0000761005047816 */ /* 0x000fe20000000004 */
[----:B------:R-:W-:-:S03]  /*19e0*/  HADD2 R5, R15.H0_H0, R5.H0_H0 ;  /* 0x200000050f057230 */ /* 0x000fc60000000800 */
[----:B------:R-:W-:Y:S01]  /*19f0*/  F2FP.F16.F32.PACK_AB R11, RZ, R11 ;  /* 0x0000000bff0b723e */ /* 0x000fe200000000ff */
[----:B------:R1:W-:Y:S01]  /*1a00*/  STG.E.U16 desc[UR10][R2.64], R4 ;  /* 0x0000000402007986 */ /* 0x0003e2000c10150a */
[----:B--2---:R-:W-:-:S03]  /*1a10*/  FMUL R12, R13, R12 ;  /* 0x0000000c0d0c7220 */ /* 0x004fc60000400000 */
[----:B------:R1:W-:Y:S01]  /*1a20*/  STG.E.U16 desc[UR10][R2.64+0x2], R11 ;  /* 0x0000020b02007986 */ /* 0x0003e2000c10150a */
[----:B------:R-:W-:Y:S01]  /*1a30*/  HADD2 R5, R5.H0_H0, R11.H0_H0 ;  /* 0x2000000b05057230 */ /* 0x000fe20000000800 */
[----:B------:R-:W-:Y:S01]  /*1a40*/  F2FP.F16.F32.PACK_AB R12, RZ, R12 ;  /* 0x0000000cff0c723e */ /* 0x000fe200000000ff */
[----:B0-----:R-:W-:-:S04]  /*1a50*/  FMUL R19, R20, R19 ;  /* 0x0000001314137220 */ /* 0x001fc80000400000 */
[----:B------:R1:W-:Y:S01]  /*1a60*/  STG.E.U16 desc[UR10][R2.64+0x4], R12 ;  /* 0x0000040c02007986 */ /* 0x0003e2000c10150a */
[----:B------:R-:W-:Y:S01]  /*1a70*/  HADD2 R5, R5.H0_H0, R12.H0_H0 ;  /* 0x2000000c05057230 */ /* 0x000fe20000000800 */
[----:B------:R-:W-:-:S05]  /*1a80*/  F2FP.F16.F32.PACK_AB R19, RZ, R19 ;  /* 0x00000013ff13723e */ /* 0x000fca00000000ff */
[----:B------:R1:W-:Y:S01]  /*1a90*/  STG.E.U16 desc[UR10][R2.64+0x6], R19 ;  /* 0x0000061302007986 */ /* 0x0003e2000c10150a */
[----:B------:R-:W-:-:S07]  /*1aa0*/  HADD2 R15, R5.H0_H0, R19.H0_H0 ;  /* 0x20000013050f7230 */ /* 0x000fce0000000800 */
.L_x_14:
[----:B------:R-:W-:Y:S05]  /*1ab0*/  BRA.U !UP2, `(.L_x_11) ;  /* 0x000000010ae07547 */ /* 0x000fea000b800000 */
[----:B------:R-:W-:Y:S02]  /*1ac0*/  UISETP.NE.AND UP1, UPT, UR5, 0x1, UPT ;  /* 0x000000010500788c */ /* 0x000fe4000bf25270 */
[----:B------:R-:W-:-:S04]  /*1ad0*/  ULOP3.LUT UR4, UR6, 0x1, URZ, 0xc0, !UPT ;  /* 0x0000000106047892 */ /* 0x000fc8000f8ec0ff */
[----:B------:R-:W-:-:S03]  /*1ae0*/  UISETP.NE.U32.AND UP2, UPT, UR4, 0x1, UPT ;  /* 0x000000010400788c */ /* 0x000fc6000bf45070 */
[----:B------:R-:W-:Y:S08]  /*1af0*/  BRA.U !UP1, `(.L_x_15) ;  /* 0x0000000109847547 */ /* 0x000ff0000b800000 */
[----:B-1----:R-:W0:Y:S02]  /*1b00*/  LDC.64 R2, c[0x0][0x3b0] ;  /* 0x0000ec00ff027b82 */ /* 0x002e240000000a00 */
[----:B0-----:R-:W-:-:S05]  /*1b10*/  IMAD.WIDE.U32 R2, R10, 0x2, R2 ;  /* 0x000000020a027825 */ /* 0x001fca00078e0002 */
[----:B--2---:R-:W2:Y:S04]  /*1b20*/  LDG.E.U16 R9, desc[UR10][R2.64+0x2] ;  /* 0x0000020a02097981 */ /* 0x004ea8000c1e1500 */
[----:B---3--:R-:W3:Y:S01]  /*1b30*/  LDG.E.U16 R5, desc[UR10][R2.64] ;  /* 0x0000000a02057981 */ /* 0x008ee2000c1e1500 */
[----:B------:R-:W-:Y:S02]  /*1b40*/  IMAD.MOV.U32 R12, RZ, RZ, 0x3bbb989d ;  /* 0x3bbb989dff0c7424 */ /* 0x000fe400078e00ff */
[----:B------:R-:W-:Y:S02]  /*1b50*/  IMAD.MOV.U32 R13, RZ, RZ, 0x437c0000 ;  /* 0x437c0000ff0d7424 */ /* 0x000fe400078e00ff */
[----:B------:R-:W-:Y:S02]  /*1b60*/  VIADD R10, R10, 0x2 ;  /* 0x000000020a0a7836 */ /* 0x000fe40000000000 */
[----:B--2--5:R-:W-:-:S02]  /*1b70*/  HADD2 R9, R9.H0_H0, -R0.H0_H0 ;  /* 0xa000000009097230 */ /* 0x024fc40000000800 */
[----:B---3--:R-:W-:-:S03]  /*1b80*/  HADD2 R5, R5.H0_H0, -R0.H0_H0 ;  /* 0xa000000005057230 */ /* 0x008fc60000000800 */
[----:B------:R-:W-:Y:S02]  /*1b90*/  HADD2.F32 R9, -RZ, R9.H0_H0 ;  /* 0x20000009ff097230 */ /* 0x000fe40000004100 */
[----:B------:R-:W-:-:S03]  /*1ba0*/  HADD2.F32 R5, -RZ, R5.H0_H0 ;  /* 0x20000005ff057230 */ /* 0x000fc60000004100 */
[-C--:B------:R-:W-:Y:S02]  /*1bb0*/  FFMA.SAT R11, R9, R12.reuse, 0.5 ;  /* 0x3f000000090b7423 */ /* 0x080fe4000000200c */
[----:B------:R-:W-:Y:S02]  /*1bc0*/  FFMA.SAT R4, R5, R12, 0.5 ;  /* 0x3f00000005047423 */ /* 0x000fe4000000200c */
[-C--:B------:R-:W-:Y:S02]  /*1bd0*/  FFMA.RM R11, R11, R13.reuse, 12582913 ;  /* 0x4b4000010b0b7423 */ /* 0x080fe4000000400d */
[----:B------:R-:W-:Y:S02]  /*1be0*/  FFMA.RM R4, R4, R13, 12582913 ;  /* 0x4b40000104047423 */ /* 0x000fe4000000400d */
[----:B------:R-:W-:Y:S02]  /*1bf0*/  FADD R14, R11, -12583039 ;  /* 0xcb40007f0b0e7421 */ /* 0x000fe40000000000 */
[----:B------:R-:W-:-:S02]  /*1c00*/  FADD R12, R4, -12583039 ;  /* 0xcb40007f040c7421 */ /* 0x000fc40000000000 */
[----:B------:R-:W-:Y:S02]  /*1c10*/  FFMA R14, R9, 1.4426950216293334961, -R14 ;  /* 0x3fb8aa3b090e7823 */ /* 0x000fe4000000080e */
[----:B------:R-:W-:Y:S02]  /*1c20*/  FFMA R12, R5, 1.4426950216293334961, -R12 ;  /* 0x3fb8aa3b050c7823 */ /* 0x000fe4000000080c */
[----:B------:R-:W-:Y:S02]  /*1c30*/  FFMA R14, R9, 1.925963033500011079e-08, R14 ;  /* 0x32a57060090e7823 */ /* 0x000fe4000000000e */
[----:B------:R-:W-:-:S04]  /*1c40*/  FFMA R12, R5, 1.925963033500011079e-08, R12 ;  /* 0x32a57060050c7823 */ /* 0x000fc8000000000c */
[----:B------:R-:W0:Y:S08]  /*1c50*/  MUFU.EX2 R14, R14 ;  /* 0x0000000e000e7308 */ /* 0x000e300000000800 */
[----:B------:R-:W1:Y:S01]  /*1c60*/  MUFU.EX2 R5, R12 ;  /* 0x0000000c00057308 */ /* 0x000e620000000800 */
[----:B------:R-:W-:Y:S01]  /*1c70*/  SHF.L.U32 R4, R4, 0x17, RZ ;  /* 0x0000001704047819 */ /* 0x000fe200000006ff */
[----:B------:R-:W-:-:S04]  /*1c80*/  IMAD.SHL.U32 R11, R11, 0x800000, RZ ;  /* 0x008000000b0b7824 */ /* 0x000fc800078e00ff */
[----:B0-----:R-:W-:Y:S01]  /*1c90*/  FMUL R11, R11, R14 ;  /* 0x0000000e0b0b7220 */ /* 0x001fe20000400000 */
[----:B-1----:R-:W-:-:S04]  /*1ca0*/  FMUL R4, R4, R5 ;  /* 0x0000000504047220 */ /* 0x002fc80000400000 */
[----:B------:R-:W-:Y:S02]  /*1cb0*/  F2FP.F16.F32.PACK_AB R11, RZ, R11 ;  /* 0x0000000bff0b723e */ /* 0x000fe400000000ff */
[----:B------:R-:W-:-:S03]  /*1cc0*/  F2FP.F16.F32.PACK_AB R4, RZ, R4 ;  /* 0x00000004ff04723e */ /* 0x000fc600000000ff */
[----:B------:R0:W-:Y:S04]  /*1cd0*/  STG.E.U16 desc[UR10][R2.64+0x2], R11 ;  /* 0x0000020b02007986 */ /* 0x0001e8000c10150a */
[----:B------:R0:W-:Y:S01]  /*1ce0*/  STG.E.U16 desc[UR10][R2.64], R4 ;  /* 0x0000000402007986 */ /* 0x0001e2000c10150a */
[----:B------:R-:W-:-:S04]  /*1cf0*/  HADD2 R15, R15.H0_H0, R4.H0_H0 ;  /* 0x200000040f0f7230 */ /* 0x000fc80000000800 */
[----:B------:R-:W-:-:S07]  /*1d00*/  HADD2 R15, R15.H0_H0, R11.H0_H0 ;  /* 0x2000000b0f0f7230 */ /* 0x000fce0000000800 */
.L_x_15:
[----:B------:R-:W-:Y:S05]  /*1d10*/  BRA.U UP2, `(.L_x_11) ;  /* 0x0000000102487547 */ /* 0x000fea000b800000 */
[----:B01----:R-:W3:Y:S02]  /*1d20*/  LDC.64 R2, c[0x0][0x3b0] ;  /* 0x0000ec00ff027b82 */ /* 0x003ee40000000a00 */
[----:B---3--:R-:W-:-:S05]  /*1d30*/  IMAD.WIDE.U32 R10, R10, 0x2, R2 ;  /* 0x000000020a0a7825 */ /* 0x008fca00078e0002 */
[----:B------:R-:W3:Y:S01]  /*1d40*/  LDG.E.U16 R3, desc[UR10][R10.64] ;  /* 0x0000000a0a037981 */ /* 0x000ee2000c1e1500 */
[----:B--2---:R-:W-:Y:S02]  /*1d50*/  IMAD.MOV.U32 R5, RZ, RZ, 0x437c0000 ;  /* 0x437c0000ff057424 */ /* 0x004fe400078e00ff */
[----:B---3-5:R-:W-:Y:S01]  /*1d60*/  HADD2 R3, R3.H0_H0, -R0.H0_H0 ;  /* 0xa000000003037230 */ /* 0x028fe20000000800 */
[----:B------:R-:W-:-:S04]  /*1d70*/  MOV R0, 0x3bbb989d ;  /* 0x3bbb989d00007802 */ /* 0x000fc80000000f00 */
[----:B------:R-:W-:-:S05]  /*1d80*/  HADD2.F32 R3, -RZ, R3.H0_H0 ;  /* 0x20000003ff037230 */ /* 0x000fca0000004100 */
[----:B------:R-:W-:-:S04]  /*1d90*/  FFMA.SAT R0, R3, R0, 0.5 ;  /* 0x3f00000003007423 */ /* 0x000fc80000002000 */
[----:B------:R-:W-:-:S04]  /*1da0*/  FFMA.RM R0, R0, R5, 12582913 ;  /* 0x4b40000100007423 */ /* 0x000fc80000004005 */
[C---:B------:R-:W-:Y:S01]  /*1db0*/  FADD R2, R0.reuse, -12583039 ;  /* 0xcb40007f00027421 */ /* 0x040fe20000000000 */
[----:B------:R-:W-:-:S03]  /*1dc0*/  IMAD.SHL.U32 R0, R0, 0x800000, RZ ;  /* 0x0080000000007824 */ /* 0x000fc600078e00ff */
[----:B------:R-:W-:-:S04]  /*1dd0*/  FFMA R2, R3, 1.4426950216293334961, -R2 ;  /* 0x3fb8aa3b03027823 */ /* 0x000fc80000000802 */
[----:B------:R-:W-:-:S04]  /*1de0*/  FFMA R2, R3, 1.925963033500011079e-08, R2 ;  /* 0x32a5706003027823 */ /* 0x000fc80000000002 */
[----:B------:R-:W0:Y:S02]  /*1df0*/  MUFU.EX2 R3, R2 ;  /* 0x0000000200037308 */ /* 0x000e240000000800 */
[----:B0-----:R-:W-:-:S05]  /*1e00*/  FMUL R0, R0, R3 ;  /* 0x0000000300007220 */ /* 0x001fca0000400000 */
[----:B------:R-:W-:-:S05]  /*1e10*/  F2FP.F16.F32.PACK_AB R0, RZ, R0 ;  /* 0x00000000ff00723e */ /* 0x000fca00000000ff */
[----:B------:R0:W-:Y:S01]  /*1e20*/  STG.E.U16 desc[UR10][R10.64], R0 ;  /* 0x000000000a007986 */ /* 0x0001e2000c10150a */
[----:B------:R-:W-:-:S07]  /*1e30*/  HADD2 R15, R15.H0_H0, R0.H0_H0 ;  /* 0x200000000f0f7230 */ /* 0x000fce0000000800 */
.L_x_11:
[----:B------:R-:W-:Y:S05]  /*1e40*/  BRA.U !UP0, `(.L_x_16) ;  /* 0x00000005083c7547 */ /* 0x000fea000b800000 */
[----:B------:R-:W-:Y:S01]  /*1e50*/  HADD2.F32 R15, -RZ, R15.H0_H0 ;  /* 0x2000000fff0f7230 */ /* 0x000fe20000004100 */
[----:B------:R-:W-:Y:S01]  /*1e60*/  UIADD3 UR4, UPT, UPT, UR6, -0x1, URZ ;  /* 0xffffffff06047890 */ /* 0x000fe2000fffe0ff */
[----:B--2---:R-:W-:Y:S01]  /*1e70*/  HFMA2 R9, -RZ, RZ, 0, 0 ;  /* 0x00000000ff097431 */ /* 0x004fe200000001ff */
[----:B------:R-:W-:Y:S01]  /*1e80*/  ULOP3.LUT UR5, UR6, 0x3, URZ, 0xc0, !UPT ;  /* 0x0000000306057892 */ /* 0x000fe2000f8ec0ff */
[----:B0----5:R0:W2:Y:S01]  /*1e90*/  MUFU.RCP R0, R15 ;  /* 0x0000000f00007308 */ /* 0x0210a20000001000 */
[----:B------:R-:W-:Y:S02]  /*1ea0*/  UISETP.GE.U32.AND UP0, UPT, UR4, 0x3, UPT ;  /* 0x000000030400788c */ /* 0x000fe4000bf06070 */
[----:B------:R-:W-:-:S07]  /*1eb0*/  UISETP.NE.AND UP1, UPT, UR5, URZ, UPT ;  /* 0x000000ff0500728c */ /* 0x000fce000bf25270 */
[----:B0-----:R-:W-:Y:S05]  /*1ec0*/  BRA.U !UP0, `(.L_x_17) ;  /* 0x0000000108d07547 */ /* 0x001fea000b800000 */
[----:B-1----:R-:W0:Y:S01]  /*1ed0*/  LDC.64 R2, c[0x0][0x3b0] ;  /* 0x0000ec00ff027b82 */ /* 0x002e220000000a00 */
[----:B------:R-:W-:Y:S01]  /*1ee0*/  ULOP3.LUT UR6, UR6, 0x7ffffffc, URZ, 0xc0, !UPT ;  /* 0x7ffffffc06067892 */ /* 0x000fe2000f8ec0ff */
[----:B----4-:R-:W-:-:S05]  /*1ef0*/  IMAD.MOV.U32 R10, RZ, RZ, RZ ;  /* 0x000000ffff0a7224 */ /* 0x010fca00078e00ff */
[----:B------:R-:W-:-:S07]  /*1f00*/  IMAD.U32 R9, RZ, RZ, UR6 ;  /* 0x00000006ff097e24 */ /* 0x000fce000f8e00ff */
.L_x_18:
[----:B0--3--:R-:W-:-:S05]  /*1f10*/  IMAD.WIDE.U32 R4, R10, 0x2, R2 ;  /* 0x000000020a047825 */ /* 0x009fca00078e0002 */
[----:B------:R-:W3:Y:S04]  /*1f20*/  LDG.E.U16 R11, desc[UR10][R4.64] ;  /* 0x0000000a040b7981 */ /* 0x000ee8000c1e1500 */
[----:B------:R-:W4:Y:S04]  /*1f30*/  LDG.E.U16 R12, desc[UR10][R4.64+0x2] ;  /* 0x0000020a040c7981 */ /* 0x000f28000c1e1500 */
[----:B------:R-:W5:Y:S04]  /*1f40*/  LDG.E.U16 R13, desc[UR10][R4.64+0x4] ;  /* 0x0000040a040d7981 */ /* 0x000f68000c1e1500 */
[----:B------:R-:W5:Y:S01]  /*1f50*/  LDG.E.U16 R14, desc[UR10][R4.64+0x6] ;  /* 0x0000060a040e7981 */ /* 0x000f62000c1e1500 */
[----:B------:R-:W-:Y:S01]  /*1f60*/  IADD3 R10, PT, PT, R10, 0x4, RZ ;  /* 0x000000040a0a7810 */ /* 0x000fe20007ffe0ff */
[----:B---3--:R-:W-:-:S02]  /*1f70*/  HADD2.F32 R18, -RZ, R11.H0_H0 ;  /* 0x2000000bff127230 */ /* 0x008fc40000004100 */
[----:B----4-:R-:W-:-:S03]  /*1f80*/  HADD2.F32 R19, -RZ, R12.H0_H0 ;  /* 0x2000000cff137230 */ /* 0x010fc60000004100 */
[C---:B--2---:R-:W-:Y:S01]  /*1f90*/  FMUL R25, R0.reuse, R18 ;  /* 0x0000001200197220 */ /* 0x044fe20000400000 */
[----:B-----5:R-:W-:Y:S02]  /*1fa0*/  HADD2.F32 R21, -RZ, R13.H0_H0 ;  /* 0x2000000dff157230 */ /* 0x020fe40000004100 */
[C---:B------:R-:W-:Y:S01]  /*1fb0*/  FMUL R20, R0.reuse, R19 ;  /* 0x0000001300147220 */ /* 0x040fe20000400000 */
[----:B------:R-:W-:Y:S01]  /*1fc0*/  HADD2.F32 R23, -RZ, R14.H0_H0 ;  /* 0x2000000eff177230 */ /* 0x000fe20000004100 */
        /* <DEDUP_REMOVED lines=36> */
.L_x_17:
[----:B------:R-:W-:Y:S05]  /*2210*/  BRA.U !UP1, `(.L_x_16) ;  /* 0x0000000109487547 */ /* 0x000fea000b800000 */
[----:B-1----:R-:W1:Y:S01]  /*2220*/  LDC.64 R2, c[0x0][0x3b0] ;  /* 0x0000ec00ff027b82 */ /* 0x002e620000000a00 */
[----:B------:R-:W-:-:S05]  /*2230*/  UMOV UR4, URZ ;  /* 0x000000ff00047c82 */ /* 0x000fca0008000000 */
.L_x_19:
[----:B01-34-:R-:W-:-:S05]  /*2240*/  IMAD.WIDE.U32 R4, R9, 0x2, R2 ;  /* 0x0000000209047825 */ /* 0x01bfca00078e0002 */
[----:B------:R-:W3:Y:S01]  /*2250*/  LDG.E.U16 R10, desc[UR10][R4.64] ;  /* 0x0000000a040a7981 */ /* 0x000ee2000c1e1500 */
[----:B------:R-:W-:Y:S01]  /*2260*/  UIADD3 UR4, UPT, UPT, UR4, 0x1, URZ ;  /* 0x0000000104047890 */ /* 0x000fe2000fffe0ff */
[----:B------:R-:W-:-:S03]  /*2270*/  VIADD R9, R9, 0x1 ;  /* 0x0000000109097836 */ /* 0x000fc60000000000 */
[----:B------:R-:W-:Y:S01]  /*2280*/  UISETP.NE.AND UP0, UPT, UR4, UR5, UPT ;  /* 0x000000050400728c */ /* 0x000fe2000bf05270 */
[----:B---3--:R-:W-:-:S05]  /*2290*/  HADD2.F32 R12, -RZ, R10.H0_H0 ;  /* 0x2000000aff0c7230 */ /* 0x008fca0000004100 */
[----:B--2---:R-:W-:-:S05]  /*22a0*/  FMUL R13, R0, R12 ;  /* 0x0000000c000d7220 */ /* 0x004fca0000400000 */
        /* <DEDUP_REMOVED lines=9> */
.L_x_16:
[----:B01----:R-:W4:Y:S08]  /*2340*/  LDC.64 R2, c[0x0][0x3a8] ;  /* 0x0000ea00ff027b82 */ /* 0x003f300000000a00 */
[----:B--23--:R-:W0:Y:S01]  /*2350*/  LDC R12, c[0x0][0x3a4] ;  /* 0x0000e900ff0c7b82 */ /* 0x00ce220000000800 */
[----:B----4-:R-:W2:Y:S01]  /*2360*/  LDG.E.64 R4, desc[UR10][R2.64] ;  /* 0x0000000a02047981 */ /* 0x010ea2000c1e1b00 */
[----:B0-----:R-:W-:-:S02]  /*2370*/  FSETP.GE.AND P0, PT, R12, 1, PT ;  /* 0x3f8000000c00780b */ /* 0x001fc40003f06000 */
[----:B------:R-:W-:Y:S02]  /*2380*/  FSETP.GTU.AND P1, PT, R12, RZ, PT ;  /* 0x000000ff0c00720b */ /* 0x000fe40003f2c000 */
[--C-:B--2---:R-:W-:Y:S02]  /*2390*/  SHF.R.U64 R9, R4, 0xc, R5.reuse ;  /* 0x0000000c04097819 */ /* 0x104fe40000001205 */
[----:B------:R-:W-:Y:S02]  /*23a0*/  SHF.R.U32.HI R11, RZ, 0xc, R5 ;  /* 0x0000000cff0b7819 */ /* 0x000fe40000011605 */
[----:B-----5:R-:W-:Y:S02]  /*23b0*/  LOP3.LUT R0, R9, R4, RZ, 0x3c, !PT ;  /* 0x0000000409007212 */ /* 0x020fe400078e3cff */
[----:B------:R-:W-:-:S03]  /*23c0*/  LOP3.LUT R4, R11, R5, RZ, 0x3c, !PT ;  /* 0x000000050b047212 */ /* 0x000fc600078e3cff */
[C---:B------:R-:W-:Y:S01]  /*23d0*/  IMAD.SHL.U32 R9, R0.reuse, 0x2000000, RZ ;  /* 0x0200000000097824 */ /* 0x040fe200078e00ff */
[----:B------:R-:W-:-:S04]  /*23e0*/  SHF.L.U64.HI R5, R0, 0x19, R4 ;  /* 0x0000001900057819 */ /* 0x000fc80000010204 */
[----:B------:R-:W-:Y:S02]  /*23f0*/  LOP3.LUT R5, R5, R4, RZ, 0x3c, !PT ;  /* 0x0000000405057212 */ /* 0x000fe400078e3cff */
[----:B------:R-:W-:Y:S02]  /*2400*/  LOP3.LUT R9, R9, R0, RZ, 0x3c, !PT ;  /* 0x0000000009097212 */ /* 0x000fe400078e3cff */
[--C-:B------:R-:W-:Y:S02]  /*2410*/  SHF.R.U32.HI R4, RZ, 0x1b, R5.reuse ;  /* 0x0000001bff047819 */ /* 0x100fe40000011605 */
[----:B------:R-:W-:Y:S02]  /*2420*/  SHF.R.U64 R0, R9, 0x1b, R5 ;  /* 0x0000001b09007819 */ /* 0x000fe40000001205 */
[----:B------:R-:W-:Y:S02]  /*2430*/  LOP3.LUT R5, R4, R5, RZ, 0x3c, !PT ;  /* 0x0000000504057212 */ /* 0x000fe400078e3cff */
[----:B------:R-:W-:-:S03]  /*2440*/  LOP3.LUT R4, R0, R9, RZ, 0x3c, !PT ;  /* 0x0000000900047212 */ /* 0x000fc600078e3cff */
[----:B------:R-:W-:Y:S02]  /*2450*/  IMAD R9, R5, 0x4f6cdd1d, RZ ;  /* 0x4f6cdd1d05097824 */ /* 0x000fe400078e02ff */
[C---:B------:R-:W-:Y:S01]  /*2460*/  IMAD.WIDE.U32 R10, R4.reuse, 0x4f6cdd1d, RZ ;  /* 0x4f6cdd1d040a7825 */ /* 0x040fe200078e00ff */
[----:B------:R0:W-:Y:S03]  /*2470*/  STG.E.64 desc[UR10][R2.64], R4 ;  /* 0x0000000402007986 */ /* 0x0001e6000c101b0a */
[----:B------:R-:W-:-:S05]  /*2480*/  IMAD R9, R4, 0x2545f491, R9 ;  /* 0x2545f49104097824 */ /* 0x000fca00078e0209 */
[----:B------:R-:W-:-:S04]  /*2490*/  IADD3 R0, PT, PT, R11, R9, RZ ;  /* 0x000000090b007210 */ /* 0x000fc80007ffe0ff */
[----:B------:R-:W-:-:S04]  /*24a0*/  SHF.R.U32.HI R0, RZ, 0x8, R0 ;  /* 0x00000008ff007819 */ /* 0x000fc80000011600 */
[----:B------:R-:W-:-:S05]  /*24b0*/  I2FP.F32.U32 R0, R0 ;  /* 0x0000000000007245 */ /* 0x000fca0000201000 */
[----:B------:R-:W-:Y:S01]  /*24c0*/  FMUL R0, R0, 5.9604644775390625e-08 ;  /* 0x3380000000007820 */ /* 0x000fe20000400000 */
[----:B0-----:R-:W-:Y:S06]  /*24d0*/  @!P0 BRA P1, `(.L_x_20) ;  /* 0x0000000000748947 */ /* 0x001fec0000800000 */
[----:B------:R-:W0:Y:S02]  /*24e0*/  LDCU UR4, c[0x0][0x390] ;  /* 0x00007200ff0477ac */ /* 0x000e240008000800 */
[----:B0-----:R-:W-:-:S09]  /*24f0*/  UISETP.GE.AND UP0, UPT, UR4, 0x1, UPT ;  /* 0x000000010400788c */ /* 0x001fd2000bf06270 */
[----:B------:R-:W-:Y:S05]  /*2500*/  BRA.U !UP0, `(.L_x_21) ;  /* 0x0000000108307547 */ /* 0x000fea000b800000 */
[----:B------:R-:W0:Y:S01]  /*2510*/  LDC.64 R4, c[0x0][0x3b0] ;  /* 0x0000ec00ff047b82 */ /* 0x000e220000000a00 */
[----:B------:R-:W-:Y:S01]  /*2520*/  F2FP.F16.F32.PACK_AB R9, RZ, R0 ;  /* 0x00000000ff09723e */ /* 0x000fe200000000ff */
[----:B------:R-:W-:Y:S01]  /*2530*/  IMAD.MOV.U32 R0, RZ, RZ, RZ ;  /* 0x000000ffff007224 */ /* 0x000fe200078e00ff */
[----:B------:R-:W1:Y:S06]  /*2540*/  LDCU UR4, c[0x0][0x390] ;  /* 0x00007200ff0477ac */ /* 0x000e6c0008000800 */
.L_x_23:
[----:B0-----:R-:W-:-:S06]  /*2550*/  IMAD.WIDE.U32 R2, R0, 0x2, R4 ;  /* 0x0000000200027825 */ /* 0x001fcc00078e0004 */
[----:B------:R-:W2:Y:S02]  /*2560*/  LDG.E.U16 R3, desc[UR10][R2.64] ;  /* 0x0000000a02037981 */ /* 0x000ea4000c1e1500 */
[----:B--2---:R-:W-:-:S05]  /*2570*/  HADD2 R8, R8.H0_H0, R3.H0_H0 ;  /* 0x2000000308087230 */ /* 0x004fca0000000800 */
[----:B------:R-:W-:-:S13]  /*2580*/  HSETP2.GEU.AND P0, PT, R9.H0_H0, R8.H0_H0, PT ;  /* 0x2000000809007234 */ /* 0x000fda0003f0e800 */
[----:B------:R-:W-:Y:S05]  /*2590*/  @!P0 BRA `(.L_x_22) ;  /* 0x0000000000148947 */ /* 0x000fea0003800000 */
[----:B------:R-:W-:-:S04]  /*25a0*/  IADD3 R0, PT, PT, R0, 0x1, RZ ;  /* 0x0000000100007810 */ /* 0x000fc80007ffe0ff */
[----:B-1----:R-:W-:-:S13]  /*25b0*/  ISETP.NE.AND P0, PT, R0, UR4, PT ;  /* 0x0000000400007c0c */ /* 0x002fda000bf05270 */
[----:B------:R-:W-:Y:S05]  /*25c0*/  @P0 BRA `(.L_x_23) ;  /* 0xfffffffc00e00947 */ /* 0x000fea000383ffff */
.L_x_21:
[----:B------:R-:W-:-:S06]  /*25d0*/  UIADD3 UR4, UPT, UPT, UR4, -0x1, URZ ;  /* 0xffffffff04047890 */ /* 0x000fcc000fffe0ff */
[----:B------:R-:W-:-:S07]  /*25e0*/  IMAD.U32 R0, RZ, RZ, UR4 ;  /* 0x00000004ff007e24 */ /* 0x000fce000f8e00ff */
.L_x_22:
[----:B------:R-:W0:Y:S01]  /*25f0*/  LDC.64 R2, c[0x0][0x380] ;  /* 0x0000e000ff027b82 */ /* 0x000e220000000a00 */
[----:B------:R-:W-:Y:S01]  /*2600*/  MOV R8, 0x0 ;  /* 0x0000000000087802 */ /* 0x000fe20000000f00 */
[----:B-1----:R-:W1:Y:S06]  /*2610*/  LDCU.64 UR4, c[0x4][0x30] ;  /* 0x01000600ff0477ac */ /* 0x002e6c0008000a00 */
[----:B------:R-:W2:Y:S08]  /*2620*/  LDC.64 R10, c[0x0][0x380] ;  /* 0x0000e000ff0a7b82 */ /* 0x000eb00000000a00 */
[----:B------:R-:W3:Y:S01]  /*2630*/  LDC.64 R8, c[0x4][R8] ;  /* 0x0100000008087b82 */ /* 0x000ee20000000a00 */
[----:B-1----:R-:W-:Y:S01]  /*2640*/  MOV R4, UR4 ;  /* 0x0000000400047c02 */ /* 0x002fe20008000f00 */
[----:B------:R-:W-:Y:S01]  /*2650*/  IMAD.U32 R5, RZ, RZ, UR5 ;  /* 0x00000005ff057e24 */ /* 0x000fe2000f8e00ff */
[----:B0-----:R0:W-:Y:S04]  /*2660*/  STG.E desc[UR10][R2.64], R0 ;  /* 0x0000000002007986 */ /* 0x0011e8000c10190a */
[----:B--2---:R0:W-:Y:S02]  /*2670*/  STL.64 [R1], R10 ;  /* 0x0000000a01007387 */ /* 0x0041e40000100a00 */
[----:B------:R-:W-:-:S07]  /*2680*/  LEPC R20, `(.L_x_24) ;  /* 0x000000001014794e */ /* 0x000fce0000000000 */
[----:B0--3--:R-:W-:Y:S05]  /*2690*/  CALL.ABS.NOINC R8 ;  /* 0x0000000008007343 */ /* 0x009fea0003c00000 */
.L_x_24:
[----:B------:R-:W-:Y:S05]  /*26a0*/  EXIT ;  /* 0x000000000000794d */ /* 0x000fea0003800000 */
.L_x_20:
[----:B------:R-:W0:Y:S01]  /*26b0*/  LDCU UR4, c[0x0][0x390] ;  /* 0x00007200ff0477ac */ /* 0x000e220008000800 */
[----:B------:R-:W-:Y:S01]  /*26c0*/  F2FP.F16.F32.PACK_AB R3, RZ, R12 ;  /* 0x0000000cff03723e */ /* 0x000fe200000000ff */
[----:B0-----:R-:W-:Y:S02]  /*26d0*/  UIADD3 UR5, UPT, UPT, UR4, -0x1, URZ ;  /* 0xffffffff04057890 */ /* 0x001fe4000fffe0ff */
[----:B------:R-:W-:-:S07]  /*26e0*/  UISETP.GE.AND UP0, UPT, UR4, 0x1, UPT ;  /* 0x000000010400788c */ /* 0x000fce000bf06270 */
[----:B------:R-:W0:Y:S02]  /*26f0*/  I2F.F16 R2, UR5 ;  /* 0x0000000500027d06 */ /* 0x000e240008200c00 */
[----:B0-----:R-:W-:Y:S02]  /*2700*/  HADD2.F32 R5, -RZ, R2.H0_H0 ;  /* 0x20000002ff057230 */ /* 0x001fe40000004100 */
[----:B------:R-:W-:-:S04]  /*2710*/  HADD2 R2, -R3.H0_H0, 1, 1 ;  /* 0x3c003c0003027430 */ /* 0x000fc80000000900 */
[----:B------:R-:W0:Y:S01]  /*2720*/  MUFU.RCP R7, R5 ;  /* 0x0000000500077308 */ /* 0x000e220000001000 */
[----:B------:R-:W-:-:S05]  /*2730*/  HADD2.F32 R2, -RZ, R2.H0_H0 ;  /* 0x20000002ff027230 */ /* 0x000fca0000004100 */
[----:B0-----:R-:W-:-:S05]  /*2740*/  FMUL R4, R2, R7 ;  /* 0x0000000702047220 */ /* 0x001fca0000400000 */
[----:B------:R-:W-:-:S05]  /*2750*/  F2FP.F16.F32.PACK_AB R8, RZ, R4 ;  /* 0x00000004ff08723e */ /* 0x000fca00000000ff */
[C---:B------:R-:W-:Y:S02]  /*2760*/  HSETP2.GEU.AND P1, PT, |R8|.reuse.H0_H0, 8.523464202880859375e-06, 8.523464202880859375e-06, PT ;  /* 0x008f008f08007434 */ /* 0x040fe40003f2ea00 */
[----:B------:R-:W-:-:S05]  /*2770*/  HSETP2.GT.AND P0, PT, |R8|.H0_H0, RZ.H0_H0, PT ;  /* 0x200000ff08007234 */ /* 0x000fca0003f04a00 */
[----:B------:R-:W-:-:S13]  /*2780*/  PLOP3.LUT P0, PT, P1, P0, PT, 0xf2, 0x2f ;  /* 0x00000000002f781c */ /* 0x000fda0000f01e72 */
[----:B------:R-:W-:-:S04]  /*2790*/  @!P0 FFMA R2, -R5, R4, R2 ;  /* 0x0000000405028223 */ /* 0x000fc80000000102 */
[----:B------:R-:W-:Y:S01]  /*27a0*/  @!P0 FFMA R4, R7, R2, R4 ;  /* 0x0000000207048223 */ /* 0x000fe20000000004 */
[----:B------:R-:W-:-:S04]  /*27b0*/  HFMA2 R2, -RZ, RZ, 0, 0 ;  /* 0x00000000ff027431 */ /* 0x000fc800000001ff */
[----:B------:R-:W-:Y:S01]  /*27c0*/  @!P0 F2FP.F16.F32.PACK_AB R8, RZ, R4 ;  /* 0x00000004ff08823e */ /* 0x000fe200000000ff */
[----:B------:R-:W-:Y:S06]  /*27d0*/  BRA.U !UP0, `(.L_x_25) ;  /* 0x00000009089c7547 */ /* 0x000fec000b800000 */
[----:B------:R-:W-:Y:S01]  /*27e0*/  UISETP.GE.U32.AND UP0, UPT, UR5, 0x7, UPT ;  /* 0x000000070500788c */ /* 0x000fe2000bf06070 */
[----:B------:R-:W-:Y:S01]  /*27f0*/  IMAD.MOV.U32 R9, RZ, RZ, RZ ;  /* 0x000000ffff097224 */ /* 0x000fe200078e00ff */
[----:B------:R-:W-:Y:S01]  /*2800*/  ULOP3.LUT UR6, UR4, 0x7, URZ, 0xc0, !UPT ;  /* 0x0000000704067892 */ /* 0x000fe2000f8ec0ff */
[----:B------:R-:W-:-:S03]  /*2810*/  MOV R2, RZ ;  /* 0x000000ff00027202 */ /* 0x000fc60000000f00 */
[----:B------:R-:W-:-:S03]  /*2820*/  UISETP.NE.AND UP1, UPT, UR6, URZ, UPT ;  /* 0x000000ff0600728c */ /* 0x000fc6000bf25270 */
[----:B------:R-:W-:Y:S08]  /*2830*/  BRA.U !UP0, `(.L_x_26) ;  /* 0x0000000508407547 */ /* 0x000ff0000b800000 */
[----:B------:R-:W0:Y:S01]  /*2840*/  LDC.64 R4, c[0x0][0x3b0] ;  /* 0x0000ec00ff047b82 */ /* 0x000e220000000a00 */
[----:B------:R-:W-:Y:S01]  /*2850*/  ULOP3.LUT UR4, UR4, 0x7ffffff8, URZ, 0xc0, !UPT ;  /* 0x7ffffff804047892 */ /* 0x000fe2000f8ec0ff */
[----:B------:R-:W-:Y:S01]  /*2860*/  IMAD.MOV.U32 R10, RZ, RZ, RZ ;  /* 0x000000ffff0a7224 */ /* 0x000fe200078e00ff */
[----:B------:R-:W-:-:S04]  /*2870*/  MOV R2, RZ ;  /* 0x000000ff00027202 */ /* 0x000fc80000000f00 */
[----:B------:R-:W-:-:S07]  /*2880*/  IMAD.U32 R9, RZ, RZ, UR4 ;  /* 0x00000004ff097e24 */ /* 0x000fce000f8e00ff */
.L_x_27:
[----:B0-----:R-:W-:-:S05]  /*2890*/  IMAD.WIDE.U32 R6, R10, 0x2, R4 ;  /* 0x000000020a067825 */ /* 0x001fca00078e0004 */
[----:B---3--:R-:W2:Y:S02]  /*28a0*/  LDG.E.U16 R11, desc[UR10][R6.64] ;  /* 0x0000000a060b7981 */ /* 0x008ea4000c1e1500 */
[----:B--2---:R-:W-:-:S13]  /*28b0*/  HSETP2.GE.AND P0, PT, R11.H0_H0, R8.H0_H0, PT ;  /* 0x200000080b007234 */ /* 0x004fda0003f06800 */
[----:B------:R-:W0:Y:S02]  /*28c0*/  @P0 LDC.64 R12, c[0x0][0x398] ;  /* 0x0000e600ff0c0b82 */ /* 0x000e240000000a00 */
[----:B0-----:R-:W-:-:S05]  /*28d0*/  @P0 IMAD.WIDE R12, R2, 0x8, R12 ;  /* 0x00000008020c0825 */ /* 0x001fca00078e020c */
[----:B------:R-:W-:Y:S04]  /*28e0*/  @P0 STG.E desc[UR10][R12.64+0x4], R10 ;  /* 0x0000040a0c000986 */ /* 0x000fe8000c10190a */
[----:B------:R-:W2:Y:S04]  /*28f0*/  @P0 LDG.E.U16 R11, desc[UR10][R6.64] ;  /* 0x0000000a060b0981 */ /* 0x000ea8000c1e1500 */
[----:B--2---:R0:W-:Y:S04]  /*2900*/  @P0 STG.E.U16 desc[UR10][R12.64], R11 ;  /* 0x0000000b0c000986 */ /* 0x0041e8000c10150a */
[----:B------:R-:W2:Y:S01]  /*2910*/  LDG.E.U16 R15, desc[UR10][R6.64+0x2] ;  /* 0x0000020a060f7981 */ /* 0x000ea2000c1e1500 */
[----:B------:R-:W-:-:S02]  /*2920*/  @P0 IADD3 R2, PT, PT, R2, 0x1, RZ ;  /* 0x0000000102020810 */ /* 0x000fc40007ffe0ff */
[----:B--2---:R-:W-:-:S13]  /*2930*/  HSETP2.GE.AND P1, PT, R15.H0_H0, R8.H0_H0, PT ;  /* 0x200000080f007234 */ /* 0x004fda0003f26800 */
[----:B------:R-:W1:Y:S01]  /*2940*/  @P1 LDC.64 R14, c[0x0][0x398] ;  /* 0x0000e600ff0e1b82 */ /* 0x000e620000000a00 */
[----:B------:R-:W-:Y:S02]  /*2950*/  @P1 VIADD R17, R10, 0x1 ;  /* 0x000000010a111836 */ /* 0x000fe40000000000 */
[----:B-1----:R-:W-:-:S05]  /*2960*/  @P1 IMAD.WIDE R14, R2, 0x8, R14 ;  /* 0x00000008020e1825 */ /* 0x002fca00078e020e */
[----:B------:R1:W-:Y:S04]  /*2970*/  @P1 STG.E desc[UR10][R14.64+0x4], R17 ;  /* 0x000004110e001986 */ /* 0x0003e8000c10190a */
[----:B------:R-:W2:Y:S04]  /*2980*/  @P1 LDG.E.U16 R19, desc[UR10][R6.64+0x2] ;  /* 0x0000020a06131981 */ /* 0x000ea8000c1e1500 */
[----:B--2---:R2:W-:Y:S04]  /*2990*/  @P1 STG.E.U16 desc[UR10][R14.64], R19 ;  /* 0x000000130e001986 */ /* 0x0045e8000c10150a */
[----:B------:R-:W3:Y:S01]  /*29a0*/  LDG.E.U16 R21, desc[UR10][R6.64+0x4] ;  /* 0x0000040a06157981 */ /* 0x000ee2000c1e1500 */
[----:B------:R-:W-:-:S02]  /*29b0*/  @P1 IADD3 R2, PT, PT, R2, 0x1, RZ ;  /* 0x0000000102021810 */ /* 0x000fc40007ffe0ff */
[----:B---3--:R-:W-:-:S13]  /*29c0*/  HSETP2.GE.AND P0, PT, R21.H0_H0, R8.H0_H0, PT ;  /* 0x2000000815007234 */ /* 0x008fda0003f06800 */
[----:B0-----:R-:W0:Y:S01]  /*29d0*/  @P0 LDC.64 R12, c[0x0][0x398] ;  /* 0x0000e600ff0c0b82 */ /* 0x001e220000000a00 */
[----:B------:R-:W-:Y:S02]  /*29e0*/  @P0 VIADD R11, R10, 0x2 ;  /* 0x000000020a0b0836 */ /* 0x000fe40000000000 */
[----:B0-----:R-:W-:-:S05]  /*29f0*/  @P0 IMAD.WIDE R12, R2, 0x8, R12 ;  /* 0x00000008020c0825 */ /* 0x001fca00078e020c */
[----:B------:R0:W-:Y:S04]  /*2a00*/  @P0 STG.E desc[UR10][R12.64+0x4], R11 ;  /* 0x0000040b0c000986 */ /* 0x0001e8000c10190a */
[----:B------:R-:W3:Y:S04]  /*2a10*/  @P0 LDG.E.U16 R21, desc[UR10][R6.64+0x4] ;  /* 0x0000040a06150981 */ /* 0x000ee8000c1e1500 */
[----:B---3--:R3:W-:Y:S04]  /*2a20*/  @P0 STG.E.U16 desc[UR10][R12.64], R21 ;  /* 0x000000150c000986 */ /* 0x0087e8000c10150a */
[----:B-1----:R-:W4:Y:S01]  /*2a30*/  LDG.E.U16 R17, desc[UR10][R6.64+0x6] ;  /* 0x0000060a06117981 */ /* 0x002f22000c1e1500 */
[----:B------:R-:W-:-:S02]  /*2a40*/  @P0 IADD3 R2, PT, PT, R2, 0x1, RZ ;  /* 0x0000000102020810 */ /* 0x000fc40007ffe0ff */
[----:B----4-:R-:W-:-:S13]  /*2a50*/  HSETP2.GE.AND P1, PT, R17.H0_H0, R8.H0_H0, PT ;  /* 0x2000000811007234 */ /* 0x010fda0003f26800 */
[----:B--2---:R-:W1:Y:S01]  /*2a60*/  @P1 LDC.64 R14, c[0x0][0x398] ;  /* 0x0000e600ff0e1b82 */ /* 0x004e620000000a00 */
[----:B------:R-:W-:Y:S02]  /*2a70*/  @P1 VIADD R17, R10, 0x3 ;  /* 0x000000030a111836 */ /* 0x000fe40000000000 */
[----:B-1----:R-:W-:-:S05]  /*2a80*/  @P1 IMAD.WIDE R14, R2, 0x8, R14 ;  /* 0x00000008020e1825 */ /* 0x002fca00078e020e */
[----:B------:R1:W-:Y:S04]  /*2a90*/  @P1 STG.E desc[UR10][R14.64+0x4], R17 ;  /* 0x000004110e001986 */ /* 0x0003e8000c10190a */
[----:B------:R-:W2:Y:S04]  /*2aa0*/  @P1 LDG.E.U16 R19, desc[UR10][R6.64+0x6] ;  /* 0x0000060a06131981 */ /* 0x000ea8000c1e1500 */
[----:B--2---:R2:W-:Y:S04]  /*2ab0*/  @P1 STG.E.U16 desc[UR10][R14.64], R19 ;  /* 0x000000130e001986 */ /* 0x0045e8000c10150a */
[----:B0-----:R-:W4:Y:S01]  /*2ac0*/  LDG.E.U16 R11, desc[UR10][R6.64+0x8] ;  /* 0x0000080a060b7981 */ /* 0x001f22000c1e1500 */
[----:B------:R-:W-:-:S02]  /*2ad0*/  @P1 IADD3 R2, PT, PT, R2, 0x1, RZ ;  /* 0x0000000102021810 */ /* 0x000fc40007ffe0ff */
[----:B----4-:R-:W-:-:S13]  /*2ae0*/  HSETP2.GE.AND P0, PT, R11.H0_H0, R8.H0_H0, PT ;  /* 0x200000080b007234 */ /* 0x010fda0003f06800 */
[----:B---3--:R-:W0:Y:S01]  /*2af0*/  @P0 LDC.64 R12, c[0x0][0x398] ;  /* 0x0000e600ff0c0b82 */ /* 0x008e220000000a00 */
        /* <DEDUP_REMOVED lines=21> */
[----:B------:R-:W4:Y:S04]  /*2c50*/  @P0 LDG.E.U16 R21, desc[UR10][R6.64+0xc] ;  /* 0x00000c0a06150981 */ /* 0x000f28000c1e1500 */
[----:B----4-:R3:W-:Y:S04]  /*2c60*/  @P0 STG.E.U16 desc[UR10][R12.64], R21 ;  /* 0x000000150c000986 */ /* 0x0107e8000c10150a */
[----:B-1----:R-:W4:Y:S01]  /*2c70*/  LDG.E.U16 R17, desc[UR10][R6.64+0xe] ;  /* 0x00000e0a06117981 */ /* 0x002f22000c1e1500 */
[----:B------:R-:W-:-:S02]  /*2c80*/  @P0 IADD3 R2, PT, PT, R2, 0x1, RZ ;  /* 0x0000000102020810 */ /* 0x000fc40007ffe0ff */
[----:B----4-:R-:W-:-:S13]  /*2c90*/  HSETP2.GE.AND P1, PT, R17.H0_H0, R8.H0_H0, PT ;  /* 0x2000000811007234 */ /* 0x010fda0003f26800 */
[----:B--2---:R-:W0:Y:S01]  /*2ca0*/  @P1 LDC.64 R14, c[0x0][0x398] ;  /* 0x0000e600ff0e1b82 */ /* 0x004e220000000a00 */
[----:B------:R-:W-:Y:S02]  /*2cb0*/  @P1 VIADD R17, R10, 0x7 ;  /* 0x000000070a111836 */ /* 0x000fe40000000000 */
[----:B0-----:R-:W-:-:S05]  /*2cc0*/  @P1 IMAD.WIDE R14, R2, 0x8, R14 ;  /* 0x00000008020e1825 */ /* 0x001fca00078e020e */
[----:B------:R3:W-:Y:S04]  /*2cd0*/  @P1 STG.E desc[UR10][R14.64+0x4], R17 ;  /* 0x000004110e001986 */ /* 0x0007e8000c10190a */
[----:B------:R-:W2:Y:S01]  /*2ce0*/  @P1 LDG.E.U16 R19, desc[UR10][R6.64+0xe] ;  /* 0x00000e0a06131981 */ /* 0x000ea2000c1e1500 */
[----:B------:R-:W-:Y:S01]  /*2cf0*/  IADD3 R10, PT, PT, R10, 0x8, RZ ;  /* 0x000000080a0a7810 */ /* 0x000fe20007ffe0ff */
[----:B------:R-:W-:-:S03]  /*2d00*/  @P1 VIADD R2, R2, 0x1 ;  /* 0x0000000102021836 */ /* 0x000fc60000000000 */
[----:B------:R-:W-:Y:S01]  /*2d10*/  ISETP.NE.AND P0, PT, R10, R9, PT ;  /* 0x000000090a00720c */ /* 0x000fe20003f05270 */
[----:B--2---:R3:W-:-:S12]  /*2d20*/  @P1 STG.E.U16 desc[UR10][R14.64], R19 ;  /* 0x000000130e001986 */ /* 0x0047d8000c10150a */
[----:B------:R-:W-:Y:S05]  /*2d30*/  @P0 BRA `(.L_x_27) ;  /* 0xfffffff800d40947 */ /* 0x000fea000383ffff */
.L_x_26:
[----:B------:R-:W-:Y:S05]  /*2d40*/  BRA.U !UP1, `(.L_x_25) ;  /* 0x0000000509407547 */ /* 0x000fea000b800000 */
[----:B------:R-:W0:Y:S01]  /*2d50*/  LDCU UR4, c[0x0][0x390] ;  /* 0x00007200ff0477ac */ /* 0x000e220008000800 */
[----:B------:R-:W-:Y:S02]  /*2d60*/  UISETP.GE.U32.AND UP0, UPT, UR6, 0x4, UPT ;  /* 0x000000040600788c */ /* 0x000fe4000bf06070 */
[----:B0-----:R-:W-:-:S04]  /*2d70*/  ULOP3.LUT UR5, UR4, 0x3, URZ, 0xc0, !UPT ;  /* 0x0000000304057892 */ /* 0x001fc8000f8ec0ff */
[----:B------:R-:W-:-:S03]  /*2d80*/  UISETP.NE.AND UP1, UPT, UR5, URZ, UPT ;  /* 0x000000ff0500728c */ /* 0x000fc6000bf25270 */
[----:B------:R-:W-:Y:S08]  /*2d90*/  BRA.U !UP0, `(.L_x_28) ;  /* 0x0000000108987547 */ /* 0x000ff0000b800000 */
[----:B------:R-:W0:Y:S02]  /*2da0*/  LDC.64 R4, c[0x0][0x3b0] ;  /* 0x0000ec00ff047b82 */ /* 0x000e240000000a00 */
[----:B0-----:R-:W-:-:S05]  /*2db0*/  IMAD.WIDE.U32 R4, R9, 0x2, R4 ;  /* 0x0000000209047825 */ /* 0x001fca00078e0004 */
[----:B------:R-:W2:Y:S02]  /*2dc0*/  LDG.E.U16 R7, desc[UR10][R4.64] ;  /* 0x0000000a04077981 */ /* 0x000ea4000c1e1500 */
[----:B--2---:R-:W-:-:S13]  /*2dd0*/  HSETP2.GE.AND P0, PT, R7.H0_H0, R8.H0_H0, PT ;  /* 0x2000000807007234 */ /* 0x004fda0003f06800 */
[----:B------:R-:W0:Y:S02]  /*2de0*/  @P0 LDC.64 R6, c[0x0][0x398] ;  /* 0x0000e600ff060b82 */ /* 0x000e240000000a00 */
[----:B0-----:R-:W-:-:S05]  /*2df0*/  @P0 IMAD.WIDE R6, R2, 0x8, R6 ;  /* 0x0000000802060825 */ /* 0x001fca00078e0206 */
[----:B------:R-:W-:Y:S04]  /*2e00*/  @P0 STG.E desc[UR10][R6.64+0x4], R9 ;  /* 0x0000040906000986 */ /* 0x000fe8000c10190a */
[----:B---3--:R-:W2:Y:S04]  /*2e10*/  @P0 LDG.E.U16 R13, desc[UR10][R4.64] ;  /* 0x0000000a040d0981 */ /* 0x008ea8000c1e1500 */
        /* <DEDUP_REMOVED lines=19> */
[----:B-1----:R-:W3:Y:S01]  /*2f50*/  LDG.E.U16 R15, desc[UR10][R4.64+0x6] ;  /* 0x0000060a040f7981 */ /* 0x002ee2000c1e1500 */
[----:B------:R-:W-:-:S02]  /*2f60*/  @P0 IADD3 R2, PT, PT, R2, 0x1, RZ ;  /* 0x0000000102020810 */ /* 0x000fc40007ffe0ff */
[----:B---3--:R-:W-:-:S13]  /*2f70*/  HSETP2.GE.AND P1, PT, R15.H0_H0, R8.H0_H0, PT ;  /* 0x200000080f007234 */ /* 0x008fda0003f26800 */
[----:B--2---:R-:W1:Y:S01]  /*2f80*/  @P1 LDC.64 R10, c[0x0][0x398] ;  /* 0x0000e600ff0a1b82 */ /* 0x004e620000000a00 */
[----:B------:R-:W-:Y:S02]  /*2f90*/  @P1 VIADD R15, R9, 0x3 ;  /* 0x00000003090f1836 */ /* 0x000fe40000000000 */
[----:B-1----:R-:W-:-:S05]  /*2fa0*/  @P1 IMAD.WIDE R10, R2, 0x8, R10 ;  /* 0x00000008020a1825 */ /* 0x002fca00078e020a */
[----:B------:R0:W-:Y:S04]  /*2fb0*/  @P1 STG.E desc[UR10][R10.64+0x4], R15 ;  /* 0x0000040f0a001986 */ /* 0x0001e8000c10190a */
[----:B------:R-:W2:Y:S01]  /*2fc0*/  @P1 LDG.E.U16 R17, desc[UR10][R4.64+0x6] ;  /* 0x0000060a04111981 */ /* 0x000ea2000c1e1500 */
[----:B------:R-:W-:Y:S01]  /*2fd0*/  IADD3 R9, PT, PT, R9, 0x4, RZ ;  /* 0x0000000409097810 */ /* 0x000fe20007ffe0ff */
[----:B------:R-:W-:Y:S02]  /*2fe0*/  @P1 VIADD R2, R2, 0x1 ;  /* 0x0000000102021836 */ /* 0x000fe40000000000 */
[----:B--2---:R0:W-:Y:S05]  /*2ff0*/  @P1 STG.E.U16 desc[UR10][R10.64], R17 ;  /* 0x000000110a001986 */ /* 0x0041ea000c10150a */
.L_x_28:
[----:B------:R-:W-:Y:S05]  /*3000*/  BRA.U !UP1, `(.L_x_25) ;  /* 0x0000000109907547 */ /* 0x000fea000b800000 */
[----:B------:R-:W-:Y:S02]  /*3010*/  UISETP.NE.AND UP0, UPT, UR5, 0x1, UPT ;  /* 0x000000010500788c */ /* 0x000fe4000bf05270 */
[----:B------:R-:W-:-:S04]  /*3020*/  ULOP3.LUT UR4, UR4, 0x1, URZ, 0xc0, !UPT ;  /* 0x0000000104047892 */ /* 0x000fc8000f8ec0ff */
[----:B------:R-:W-:-:S03]  /*3030*/  UISETP.NE.U32.AND UP1, UPT, UR4, 0x1, UPT ;  /* 0x000000010400788c */ /* 0x000fc6000bf25070 */
[----:B------:R-:W-:Y:S08]  /*3040*/  BRA.U !UP0, `(.L_x_29) ;  /* 0x0000000108507547 */ /* 0x000ff0000b800000 */
[----:B------:R-:W1:Y:S02]  /*3050*/  LDC.64 R4, c[0x0][0x3b0] ;  /* 0x0000ec00ff047b82 */ /* 0x000e640000000a00 */
[----:B-1----:R-:W-:-:S05]  /*3060*/  IMAD.WIDE.U32 R4, R9, 0x2, R4 ;  /* 0x0000000209047825 */ /* 0x002fca00078e0004 */
[----:B0-----:R-:W2:Y:S02]  /*3070*/  LDG.E.U16 R7, desc[UR10][R4.64] ;  /* 0x0000000a04077981 */ /* 0x001ea4000c1e1500 */
[----:B--2---:R-:W-:-:S13]  /*3080*/  HSETP2.GE.AND P0, PT, R7.H0_H0, R8.H0_H0, PT ;  /* 0x2000000807007234 */ /* 0x004fda0003f06800 */
[----:B------:R-:W0:Y:S02]  /*3090*/  @P0 LDC.64 R6, c[0x0][0x398] ;  /* 0x0000e600ff060b82 */ /* 0x000e240000000a00 */
[----:B0-----:R-:W-:-:S05]  /*30a0*/  @P0 IMAD.WIDE R6, R2, 0x8, R6 ;  /* 0x0000000802060825 */ /* 0x001fca00078e0206 */
[----:B------:R0:W-:Y:S04]  /*30b0*/  @P0 STG.E desc[UR10][R6.64+0x4], R9 ;  /* 0x0000040906000986 */ /* 0x0001e8000c10190a */
[----:B---3--:R-:W2:Y:S04]  /*30c0*/  @P0 LDG.E.U16 R13, desc[UR10][R4.64] ;  /* 0x0000000a040d0981 */ /* 0x008ea8000c1e1500 */
[----:B--2---:R1:W-:Y:S04]  /*30d0*/  @P0 STG.E.U16 desc[UR10][R6.64], R13 ;  /* 0x0000000d06000986 */ /* 0x0043e8000c10150a */
[----:B------:R-:W2:Y:S01]  /*30e0*/  LDG.E.U16 R11, desc[UR10][R4.64+0x2] ;  /* 0x0000020a040b7981 */ /* 0x000ea2000c1e1500 */
[----:B------:R-:W-:-:S02]  /*30f0*/  @P0 IADD3 R2, PT, PT, R2, 0x1, RZ ;  /* 0x0000000102020810 */ /* 0x000fc40007ffe0ff */
[----:B--2---:R-:W-:-:S13]  /*3100*/  HSETP2.GE.AND P1, PT, R11.H0_H0, R8.H0_H0, PT ;  /* 0x200000080b007234 */ /* 0x004fda0003f26800 */
[----:B------:R-:W2:Y:S01]  /*3110*/  @P1 LDC.64 R10, c[0x0][0x398] ;  /* 0x0000e600ff0a1b82 */ /* 0x000ea20000000a00 */
[----:B------:R-:W-:Y:S02]  /*3120*/  @P1 VIADD R17, R9, 0x1 ;  /* 0x0000000109111836 */ /* 0x000fe40000000000 */
[----:B--2---:R-:W-:-:S05]  /*3130*/  @P1 IMAD.WIDE R10, R2, 0x8, R10 ;  /* 0x00000008020a1825 */ /* 0x004fca00078e020a */
[----:B------:R1:W-:Y:S04]  /*3140*/  @P1 STG.E desc[UR10][R10.64+0x4], R17 ;  /* 0x000004110a001986 */ /* 0x0003e8000c10190a */
[----:B------:R-:W2:Y:S01]  /*3150*/  @P1 LDG.E.U16 R15, desc[UR10][R4.64+0x2] ;  /* 0x0000020a040f1981 */ /* 0x000ea2000c1e1500 */
[----:B0-----:R-:W-:Y:S01]  /*3160*/  IADD3 R9, PT, PT, R9, 0x2, RZ ;  /* 0x0000000209097810 */ /* 0x001fe20007ffe0ff */
[----:B------:R-:W-:Y:S02]  /*3170*/  @P1 VIADD R2, R2, 0x1 ;  /* 0x0000000102021836 */ /* 0x000fe40000000000 */
[----:B--2---:R1:W-:Y:S05]  /*3180*/  @P1 STG.E.U16 desc[UR10][R10.64], R15 ;  /* 0x0000000f0a001986 */ /* 0x0043ea000c10150a */
.L_x_29:
[----:B------:R-:W-:Y:S05]  /*3190*/  BRA.U UP1, `(.L_x_25) ;  /* 0x00000001012c7547 */ /* 0x000fea000b800000 */
[----:B------:R-:W2:Y:S02]  /*31a0*/  LDC.64 R4, c[0x0][0x3b0] ;  /* 0x0000ec00ff047b82 */ /* 0x000ea40000000a00 */
[----:B--2---:R-:W-:-:S05]  /*31b0*/  IMAD.WIDE.U32 R4, R9, 0x2, R4 ;  /* 0x0000000209047825 */ /* 0x004fca00078e0004 */
[----:B01----:R-:W2:Y:S02]  /*31c0*/  LDG.E.U16 R7, desc[UR10][R4.64] ;  /* 0x0000000a04077981 */ /* 0x003ea4000c1e1500 */
[----:B--2---:R-:W-:-:S13]  /*31d0*/  HSETP2.GE.AND P0, PT, R7.H0_H0, R8.H0_H0, PT ;  /* 0x2000000807007234 */ /* 0x004fda0003f06800 */
[----:B------:R-:W-:Y:S05]  /*31e0*/  @!P0 BRA `(.L_x_25) ;  /* 0x0000000000188947 */ /* 0x000fea0003800000 */
[----:B------:R-:W0:Y:S02]  /*31f0*/  LDC.64 R6, c[0x0][0x398] ;  /* 0x0000e600ff067b82 */ /* 0x000e240000000a00 */
[----:B0-----:R-:W-:-:S05]  /*3200*/  IMAD.WIDE R6, R2, 0x8, R6 ;  /* 0x0000000802067825 */ /* 0x001fca00078e0206 */
[----:B------:R2:W-:Y:S04]  /*3210*/  STG.E desc[UR10][R6.64+0x4], R9 ;  /* 0x0000040906007986 */ /* 0x0005e8000c10190a */
[----:B------:R-:W4:Y:S01]  /*3220*/  LDG.E.U16 R5, desc[UR10][R4.64] ;  /* 0x0000000a04057981 */ /* 0x000f22000c1e1500 */
[----:B------:R-:W-:-:S03]  /*3230*/  IADD3 R2, PT, PT, R2, 0x1, RZ ;  /* 0x0000000102027810 */ /* 0x000fc60007ffe0ff */
[----:B----4-:R2:W-:Y:S04]  /*3240*/  STG.E.U16 desc[UR10][R6.64], R5 ;  /* 0x0000000506007986 */ /* 0x0105e8000c10150a */
.L_x_25:
[----:B------:R-:W-:-:S13]  /*3250*/  ISETP.GE.AND P0, PT, R2, 0x2, PT ;  /* 0x000000020200780c */ /* 0x000fda0003f06270 */
[----:B------:R-:W-:Y:S05]  /*3260*/  @!P0 BRA `(.L_x_30) ;  /* 0x0000000400c08947 */ /* 0x000fea0003800000 */
[----:B------:R-:W4:Y:S01]  /*3270*/  LDCU.64 UR6, c[0x0][0x398] ;  /* 0x00007300ff0677ac */ /* 0x000f220008000a00 */
[----:B---3--:R-:W-:Y:S01]  /*3280*/  VIADD R14, R2, 0xfffffffe ;  /* 0xfffffffe020e7836 */ /* 0x008fe20000000000 */
[----:B012---:R-:W-:Y:S01]  /*3290*/  MOV R6, R2 ;  /* 0x0000000200067202 */ /* 0x007fe20000000f00 */
[----:B------:R-:W-:Y:S01]  /*32a0*/  UMOV UR5, 0x1 ;  /* 0x0000000100057882 */ /* 0x000fe20000000000 */
[----:B------:R-:W-:Y:S01]  /*32b0*/  UMOV UR4, URZ ;  /* 0x000000ff00047c82 */ /* 0x000fe20008000000 */
[----:B----4-:R-:W-:-:S04]  /*32c0*/  UIADD3 UR6, UP0, UPT, UR6, 0x14, URZ ;  /* 0x0000001406067890 */ /* 0x010fc8000ff1e0ff */
[----:B------:R-:W-:-:S12]  /*32d0*/  UIADD3.X UR7, UPT, UPT, URZ, UR7, URZ, UP0, !UPT ;  /* 0x00000007ff077290 */ /* 0x000fd800087fe4ff */
.L_x_36:
[----:B------:R-:W-:Y:S01]  /*32e0*/  ISETP.GT.AND P0, PT, R2, UR5, PT ;  /* 0x0000000502007c0c */ /* 0x000fe2000bf04270 */
[----:B------:R-:W-:Y:S01]  /*32f0*/  UMOV UR8, UR4 ;  /* 0x0000000400087c82 */ /* 0x000fe20008000000 */
[----:B------:R-:W-:Y:S01]  /*3300*/  UMOV UR4, UR5 ;  /* 0x0000000500047c82 */ /* 0x000fe20008000000 */
[----:B------:R-:W-:-:S10]  /*3310*/  VIADD R6, R6, 0xffffffff ;  /* 0xffffffff06067836 */ /* 0x000fd40000000000 */
[----:B01----:R-:W-:Y:S05]  /*3320*/  @!P0 BRA `(.L_x_31) ;  /* 0x0000000400848947 */ /* 0x003fea0003800000 */
[----:B------:R-:W-:Y:S01]  /*3330*/  IADD3 R4, PT, PT, R14, -UR8, RZ ;  /* 0x800000080e047c10 */ /* 0x000fe2000fffe0ff */
[----:B------:R-:W-:Y:S01]  /*3340*/  IMAD.MOV.U32 R7, RZ, RZ, RZ ;  /* 0x000000ffff077224 */ /* 0x000fe200078e00ff */
[----:B------:R-:W-:Y:S02]  /*3350*/  LOP3.LUT R16, R6, 0x3, RZ, 0xc0, !PT ;  /* 0x0000000306107812 */ /* 0x000fe400078ec0ff */
[----:B------:R-:W-:Y:S02]  /*3360*/  ISETP.GE.U32.AND P1, PT, R4, 0x3, PT ;  /* 0x000000030400780c */ /* 0x000fe40003f26070 */
[----:B------:R-:W-:-:S11]  /*3370*/  ISETP.NE.AND P0, PT, R16, RZ, PT ;  /* 0x000000ff1000720c */ /* 0x000fd60003f05270 */
[----:B------:R-:W-:Y:S05]  /*3380*/  @!P1 BRA `(.L_x_32) ;  /* 0x0000000000cc9947 */ /* 0x000fea0003800000 */
[----:B------:R-:W-:Y:S01]  /*3390*/  LOP3.LUT R7, R6, 0xfffffffc, RZ, 0xc0, !PT ;  /* 0xfffffffc06077812 */ /* 0x000fe200078ec0ff */
[----:B------:R-:W-:Y:S01]  /*33a0*/  IMAD.U32 R12, RZ, RZ, UR7 ;  /* 0x00000007ff0c7e24 */ /* 0x000fe2000f8e00ff */
[----:B------:R-:W-:Y:S02]  /*33b0*/  MOV R11, UR6 ;  /* 0x00000006000b7c02 */ /* 0x000fe40008000f00 */
[----:B------:R-:W-:-:S07]  /*33c0*/  IADD3 R8, PT, PT, -R7, RZ, RZ ;  /* 0x000000ff07087210 */ /* 0x000fce0007ffe1ff */
.L_x_33:
[----:B-1----:R-:W-:Y:S01]  /*33d0*/  IMAD.MOV.U32 R4, RZ, RZ, R11 ;  /* 0x000000ffff047224 */ /* 0x002fe200078e000b */
[----:B------:R-:W-:-:S05]  /*33e0*/  MOV R5, R12 ;  /* 0x0000000c00057202 */ /* 0x000fca0000000f00 */
[----:B------:R-:W2:Y:S04]  /*33f0*/  LDG.E.U16 R18, desc[UR10][R4.64+-0x14] ;  /* 0xffffec0a04127981 */ /* 0x000ea8000c1e1500 */
[----:B------:R-:W2:Y:S04]  /*3400*/  LDG.E.U16 R9, desc[UR10][R4.64+-0xc] ;  /* 0xfffff40a04097981 */ /* 0x000ea8000c1e1500 */
[----:B------:R-:W3:Y:S04]  /*3410*/  LDG.E.U16 R10, desc[UR10][R4.64+-0x4] ;  /* 0xfffffc0a040a7981 */ /* 0x000ee8000c1e1500 */
[----:B------:R-:W4:Y:S04]  /*3420*/  LDG.E.U16 R19, desc[UR10][R4.64+0x4] ;  /* 0x0000040a04137981 */ /* 0x000f28000c1e1500 */
[----:B------:R-:W5:Y:S01]  /*3430*/  LDG.E.U16 R12, desc[UR10][R4.64+0xc] ;  /* 0x00000c0a040c7981 */ /* 0x000f62000c1e1500 */
[----:B--2---:R-:W-:-:S13]  /*3440*/  HSETP2.GEU.AND P1, PT, R18.H0_H0, R9.H0_H0, PT ;  /* 0x2000000912007234 */ /* 0x004fda0003f2e800 */
[----:B------:R-:W2:Y:S01]  /*3450*/  @!P1 LDG.E R11, desc[UR10][R4.64+-0x10] ;  /* 0xfffff00a040b9981 */ /* 0x000ea2000c1e1900 */
[----:B------:R-:W-:-:S03]  /*3460*/  @!P1 PRMT R9, R18, 0x7610, R9 ;  /* 0x0000761012099816 */ /* 0x000fc60000000009 */
[----:B------:R-:W5:Y:S02]  /*3470*/  @!P1 LDG.E R15, desc[UR10][R4.64+-0x8] ;  /* 0xfffff80a040f9981 */ /* 0x000f64000c1e1900 */
[----:B---3--:R-:W-:Y:S02]  /*3480*/  HSETP2.GEU.AND P2, PT, R9.H0_H0, R10.H0_H0, PT ;  /* 0x2000000a09007234 */ /* 0x008fe40003f4e800 */
[----:B------:R-:W3:Y:S04]  /*3490*/  @!P1 LDG.E R13, desc[UR10][R4.64+-0xc] ;  /* 0xfffff40a040d9981 */ /* 0x000ee8000c1e1900 */
[----:B--2---:R0:W-:Y:S07]  /*34a0*/  @!P1 STG.E desc[UR10][R4.64+-0x8], R11 ;  /* 0xfffff80b04009986 */ /* 0x0041ee000c10190a */
[----:B------:R-:W2:Y:S01]  /*34b0*/  @!P2 LDG.E R29, desc[UR10][R4.64+-0x8] ;  /* 0xfffff80a041da981 */ /* 0x000ea2000c1e1900 */
[----:B------:R-:W-:-:S03]  /*34c0*/  @!P2 PRMT R10, R9, 0x7610, R10 ;  /* 0x00007610090aa816 */ /* 0x000fc6000000000a */
[----:B------:R-:W3:Y:S02]  /*34d0*/  @!P2 LDG.E R17, desc[UR10][R4.64] ;  /* 0x0000000a0411a981 */ /* 0x000ee4000c1e1900 */
[----:B----4-:R-:W-:Y:S02]  /*34e0*/  HSETP2.GEU.AND P3, PT, R10.H0_H0, R19.H0_H0, PT ;  /* 0x200000130a007234 */ /* 0x010fe40003f6e800 */
[----:B0-----:R-:W4:Y:S04]  /*34f0*/  @!P2 LDG.E R11, desc[UR10][R4.64+-0x4] ;  /* 0xfffffc0a040ba981 */ /* 0x001f28000c1e1900 */
[----:B--2---:R0:W-:Y:S07]  /*3500*/  @!P2 STG.E desc[UR10][R4.64], R29 ;  /* 0x0000001d0400a986 */ /* 0x0041ee000c10190a */
[----:B------:R-:W2:Y:S01]  /*3510*/  @!P3 LDG.E R20, desc[UR10][R4.64] ;  /* 0x0000000a0414b981 */ /* 0x000ea2000c1e1900 */
[----:B------:R-:W-:-:S03]  /*3520*/  @!P3 PRMT R19, R10, 0x7610, R19 ;  /* 0x000076100a13b816 */ /* 0x000fc60000000013 */
[----:B------:R-:W4:Y:S02]  /*3530*/  @!P3 LDG.E R23, desc[UR10][R4.64+0x8] ;  /* 0x0000080a0417b981 */ /* 0x000f24000c1e1900 */
[----:B-----5:R-:W-:Y:S02]  /*3540*/  HSETP2.GEU.AND P4, PT, R19.H0_H0, R12.H0_H0, PT ;  /* 0x2000000c13007234 */ /* 0x020fe40003f8e800 */
[----:B------:R-:W5:Y:S11]  /*3550*/  @!P3 LDG.E R21, desc[UR10][R4.64+0x4] ;  /* 0x0000040a0415b981 */ /* 0x000f76000c1e1900 */
[----:B------:R-:W5:Y:S04]  /*3560*/  @!P4 LDG.E R25, desc[UR10][R4.64+0xc] ;  /* 0x00000c0a0419c981 */ /* 0x000f68000c1e1900 */
[----:B------:R-:W5:Y:S04]  /*3570*/  @!P4 LDG.E R27, desc[UR10][R4.64+0x10] ;  /* 0x0000100a041bc981 */ /* 0x000f68000c1e1900 */
[----:B--2---:R-:W-:Y:S04]  /*3580*/  @!P3 STG.E desc[UR10][R4.64+0x8], R20 ;  /* 0x000008140400b986 */ /* 0x004fe8000c10190a */
[----:B0-----:R-:W2:Y:S01]  /*3590*/  @!P4 LDG.E R29, desc[UR10][R4.64+0x8] ;  /* 0x0000080a041dc981 */ /* 0x001ea2000c1e1900 */
[----:B------:R-:W-:-:S03]  /*35a0*/  VIADD R8, R8, 0x4 ;  /* 0x0000000408087836 */ /* 0x000fc60000000000 */
[----:B------:R-:W-:Y:S04]  /*35b0*/  @!P1 STG.E.U16 desc[UR10][R4.64+-0xc], R18 ;  /* 0xfffff41204009986 */ /* 0x000fe8000c10150a */
[----:B---3--:R-:W-:Y:S04]  /*35c0*/  @!P2 STG.E desc[UR10][R4.64+-0x8], R17 ;  /* 0xfffff8110400a986 */ /* 0x008fe8000c10190a */
[----:B----4-:R0:W-:Y:S04]  /*35d0*/  @!P2 STG.E desc[UR10][R4.64+-0xc], R11 ;  /* 0xfffff40b0400a986 */ /* 0x0101e8000c10190a */
[----:B------:R1:W-:Y:S01]  /*35e0*/  @!P2 STG.E.U16 desc[UR10][R4.64+-0x4], R9 ;  /* 0xfffffc090400a986 */ /* 0x0003e2000c10150a */
[----:B------:R-:W-:-:S03]  /*35f0*/  ISETP.NE.AND P2, PT, R8, RZ, PT ;  /* 0x000000ff0800720c */ /* 0x000fc60003f45270 */
[----:B------:R1:W-:Y:S04]  /*3600*/  @!P1 STG.E desc[UR10][R4.64+-0x10], R15 ;  /* 0xfffff00f04009986 */ /* 0x0003e8000c10190a */
[----:B------:R1:W-:Y:S01]  /*3610*/  @!P1 STG.E desc[UR10][R4.64+-0x14], R13 ;  /* 0xffffec0d04009986 */ /* 0x0003e2000c10190a */
[----:B0-----:R-:W-:-:S03]  /*3620*/  IADD3 R11, P1, PT, R4, 0x20, RZ ;  /* 0x00000020040b7810 */ /* 0x001fc60007f3e0ff */
[----:B------:R1:W-:Y:S01]  /*3630*/  @!P3 STG.E.U16 desc[UR10][R4.64+0x4], R10 ;  /* 0x0000040a0400b986 */ /* 0x0003e2000c10150a */
[----:B------:R-:W-:-:S03]  /*3640*/  IADD3.X R12, PT, PT, RZ, R5, RZ, P1, !PT ;  /* 0x00000005ff0c7210 */ /* 0x000fc60000ffe4ff */
[----:B------:R1:W-:Y:S04]  /*3650*/  @!P3 STG.E desc[UR10][R4.64], R23 ;  /* 0x000000170400b986 */ /* 0x0003e8000c10190a */
[----:B-----5:R1:W-:Y:S04]  /*3660*/  @!P3 STG.E desc[UR10][R4.64+-0x4], R21 ;  /* 0xfffffc150400b986 */ /* 0x0203e8000c10190a */
[----:B------:R1:W-:Y:S04]  /*3670*/  @!P4 STG.E desc[UR10][R4.64+0x4], R25 ;  /* 0x000004190400c986 */ /* 0x0003e8000c10190a */
[----:B------:R1:W-:Y:S04]  /*3680*/  @!P4 STG.E.U16 desc[UR10][R4.64+0xc], R19 ;  /* 0x00000c130400c986 */ /* 0x0003e8000c10150a */
[----:B------:R1:W-:Y:S04]  /*3690*/  @!P4 STG.E desc[UR10][R4.64+0x8], R27 ;  /* 0x0000081b0400c986 */ /* 0x0003e8000c10190a */
[----:B--2---:R1:W-:Y:S01]  /*36a0*/  @!P4 STG.E desc[UR10][R4.64+0x10], R29 ;  /* 0x0000101d0400c986 */ /* 0x0043e2000c10190a */
[----:B------:R-:W-:Y:S05]  /*36b0*/  @P2 BRA `(.L_x_33) ;  /* 0xfffffffc00442947 */ /* 0x000fea000383ffff */
.L_x_32:
[----:B------:R-:W-:Y:S05]  /*36c0*/  @!P0 BRA `(.L_x_31) ;  /* 0x00000000009c8947 */ /* 0x000fea0003800000 */
[----:B-1----:R-:W0:Y:S02]  /*36d0*/  LDC.64 R4, c[0x0][0x398] ;  /* 0x0000e600ff047b82 */ /* 0x002e240000000a00 */
[----:B0-----:R-:W-:-:S05]  /*36e0*/  IMAD.WIDE.U32 R4, R7, 0x8, R4 ;  /* 0x0000000807047825 */ /* 0x001fca00078e0004 */
[----:B------:R-:W2:Y:S04]  /*36f0*/  LDG.E.U16 R8, desc[UR10][R4.64] ;  /* 0x0000000a04087981 */ /* 0x000ea8000c1e1500 */
[----:B------:R-:W2:Y:S01]  /*3700*/  LDG.E.U16 R7, desc[UR10][R4.64+0x8] ;  /* 0x0000080a04077981 */ /* 0x000ea2000c1e1500 */
[----:B------:R-:W-:Y:S02]  /*3710*/  ISETP.NE.AND P1, PT, R16, 0x1, PT ;  /* 0x000000011000780c */ /* 0x000fe40003f25270 */
[----:B--2---:R-:W-:-:S13]  /*3720*/  HSETP2.GEU.AND P0, PT, R8.H0_H0, R7.H0_H0, PT ;  /* 0x2000000708007234 */ /* 0x004fda0003f0e800 */
[----:B------:R-:W-:Y:S05]  /*3730*/  @P0 BRA `(.L_x_34) ;  /* 0x0000000000200947 */ /* 0x000fea0003800000 */
[----:B------:R-:W2:Y:S04]  /*3740*/  LDG.E R13, desc[UR10][R4.64+0xc] ;  /* 0x00000c0a040d7981 */ /* 0x000ea8000c1e1900 */
[----:B------:R-:W3:Y:S04]  /*3750*/  LDG.E R9, desc[UR10][R4.64+0x4] ;  /* 0x0000040a04097981 */ /* 0x000ee8000c1e1900 */
[----:B------:R-:W4:Y:S01]  /*3760*/  LDG.E R11, desc[UR10][R4.64+0x8] ;  /* 0x0000080a040b7981 */ /* 0x000f22000c1e1900 */
[----:B------:R-:W-:-:S03]  /*3770*/  PRMT R7, R8, 0x7610, R7 ;  /* 0x0000761008077816 */ /* 0x000fc60000000007 */
[----:B------:R0:W-:Y:S04]  /*3780*/  STG.E.U16 desc[UR10][R4.64+0x8], R8 ;  /* 0x0000080804007986 */ /* 0x0001e8000c10150a */
[----:B--2---:R0:W-:Y:S04]  /*3790*/  STG.E desc[UR10][R4.64+0x4], R13 ;  /* 0x0000040d04007986 */ /* 0x0041e8000c10190a */
[----:B---3--:R0:W-:Y:S04]  /*37a0*/  STG.E desc[UR10][R4.64+0xc], R9 ;  /* 0x00000c0904007986 */ /* 0x0081e8000c10190a */
[----:B----4-:R0:W-:Y:S02]  /*37b0*/  STG.E desc[UR10][R4.64], R11 ;  /* 0x0000000b04007986 */ /* 0x0101e4000c10190a */
.L_x_34:
[----:B------:R-:W-:Y:S05]  /*37c0*/  @!P1 BRA `(.L_x_31) ;  /* 0x00000000005c9947 */ /* 0x000fea0003800000 */
[----:B0-----:R-:W2:Y:S01]  /*37d0*/  LDG.E.U16 R8, desc[UR10][R4.64+0x10] ;  /* 0x0000100a04087981 */ /* 0x001ea2000c1e1500 */
        /* <DEDUP_REMOVED lines=11> */
.L_x_35:
[----:B------:R-:W-:Y:S05]  /*3890*/  @!P1 BRA `(.L_x_31) ;  /* 0x0000000000289947 */ /* 0x000fea0003800000 */
[----:B0-----:R-:W2:Y:S02]  /*38a0*/  LDG.E.U16 R7, desc[UR10][R4.64+0x18] ;  /* 0x0000180a04077981 */ /* 0x001ea4000c1e1500 */
[----:B--2---:R-:W-:-:S13]  /*38b0*/  HSETP2.GEU.AND P0, PT, R8.H0_H0, R7.H0_H0, PT ;  /* 0x2000000708007234 */ /* 0x004fda0003f0e800 */
[----:B------:R-:W-:Y:S05]  /*38c0*/  @P0 BRA `(.L_x_31) ;  /* 0x00000000001c0947 */ /* 0x000fea0003800000 */
[----:B------:R-:W2:Y:S04]  /*38d0*/  LDG.E R7, desc[UR10][R4.64+0x18] ;  /* 0x0000180a04077981 */ /* 0x000ea8000c1e1900 */
[----:B------:R-:W3:Y:S04]  /*38e0*/  LDG.E R9, desc[UR10][R4.64+0x1c] ;  /* 0x00001c0a04097981 */ /* 0x000ee8000c1e1900 */
[----:B------:R-:W4:Y:S04]  /*38f0*/  LDG.E R11, desc[UR10][R4.64+0x14] ;  /* 0x0000140a040b7981 */ /* 0x000f28000c1e1900 */
[----:B------:R0:W-:Y:S04]  /*3900*/  STG.E.U16 desc[UR10][R4.64+0x18], R8 ;  /* 0x0000180804007986 */ /* 0x0001e8000c10150a */
[----:B--2---:R0:W-:Y:S04]  /*3910*/  STG.E desc[UR10][R4.64+0x10], R7 ;  /* 0x0000100704007986 */ /* 0x0041e8000c10190a */
[----:B---3--:R0:W-:Y:S04]  /*3920*/  STG.E desc[UR10][R4.64+0x14], R9 ;  /* 0x0000140904007986 */ /* 0x0081e8000c10190a */
[----:B----4-:R0:W-:Y:S02]  /*3930*/  STG.E desc[UR10][R4.64+0x1c], R11 ;  /* 0x00001c0b04007986 */ /* 0x0101e4000c10190a */
.L_x_31:
[----:B------:R-:W-:-:S06]  /*3940*/  UIADD3 UR5, UPT, UPT, UR4, 0x1, URZ ;  /* 0x0000000104057890 */ /* 0x000fcc000fffe0ff */
[----:B------:R-:W-:-:S13]  /*3950*/  ISETP.NE.AND P0, PT, R2, UR5, PT ;  /* 0x0000000502007c0c */ /* 0x000fda000bf05270 */
[----:B------:R-:W-:Y:S05]  /*3960*/  @P0 BRA `(.L_x_36) ;  /* 0xfffffff8005c0947 */ /* 0x000fea000383ffff */
.L_x_30:
[C---:B------:R-:W-:Y:S01]  /*3970*/  ISETP.GE.AND P0, PT, R2.reuse, 0x1, PT ;  /* 0x000000010200780c */ /* 0x040fe20003f06270 */
[----:B---3--:R-:W-:Y:S02]  /*3980*/  VIADD R12, R2, 0xffffffff ;  /* 0xffffffff020c7836 */ /* 0x008fe40000000000 */
[----:B012---:R-:W-:Y:S02]  /*3990*/  HFMA2 R9, -RZ, RZ, 0, 0 ;  /* 0x00000000ff097431 */ /* 0x007fe400000001ff */
[----:B------:R-:W-:-:S08]  /*39a0*/  IMAD.MOV.U32 R11, RZ, RZ, R12 ;  /* 0x000000ffff0b7224 */ /* 0x000fd000078e000c */
[----:B------:R-:W-:Y:S05]  /*39b0*/  @!P0 BRA `(.L_x_37) ;  /* 0x0000000000388947 */ /* 0x000fea0003800000 */
[----:B------:R-:W0:Y:S01]  /*39c0*/  LDC.64 R6, c[0x0][0x398] ;  /* 0x0000e600ff067b82 */ /* 0x000e220000000a00 */
[----:B------:R-:W-:Y:S01]  /*39d0*/  HADD2.F32 R8, -RZ, R3.H0_H0 ;  /* 0x20000003ff087230 */ /* 0x000fe20000004100 */
[----:B------:R-:W-:Y:S01]  /*39e0*/  MOV R9, RZ ;  /* 0x000000ff00097202 */ /* 0x000fe20000000f00 */
[----:B------:R-:W-:-:S07]  /*39f0*/  IMAD.MOV.U32 R11, RZ, RZ, RZ ;  /* 0x000000ffff0b7224 */ /* 0x000fce00078e00ff */
.L_x_38:
[----:B0-----:R-:W-:-:S06]  /*3a00*/  IMAD.WIDE.U32 R4, R11, 0x8, R6 ;  /* 0x000000080b047825 */ /* 0x001fcc00078e0006 */
[----:B------:R-:W2:Y:S02]  /*3a10*/  LDG.E.U16 R4, desc[UR10][R4.64] ;  /* 0x0000000a04047981 */ /* 0x000ea4000c1e1500 */
[----:B--2---:R-:W-:-:S05]  /*3a20*/  HADD2.F32 R10, -RZ, R4.H0_H0 ;  /* 0x20000004ff0a7230 */ /* 0x004fca0000004100 */
[----:B------:R-:W-:-:S05]  /*3a30*/  FADD R9, R10, R9 ;  /* 0x000000090a097221 */ /* 0x000fca0000000000 */
[----:B------:R-:W-:-:S13]  /*3a40*/  FSETP.GT.AND P0, PT, R9, R8, PT ;  /* 0x000000080900720b */ /* 0x000fda0003f04000 */
[----:B------:R-:W-:Y:S05]  /*3a50*/  @P0 BRA `(.L_x_37) ;  /* 0x0000000000100947 */ /* 0x000fea0003800000 */
[----:B------:R-:W-:-:S04]  /*3a60*/  IADD3 R11, PT, PT, R11, 0x1, RZ ;  /* 0x000000010b0b7810 */ /* 0x000fc80007ffe0ff */
[----:B------:R-:W-:-:S13]  /*3a70*/  ISETP.NE.AND P0, PT, R11, R2, PT ;  /* 0x000000020b00720c */ /* 0x000fda0003f05270 */
[----:B------:R-:W-:Y:S05]  /*3a80*/  @P0 BRA `(.L_x_38) ;  /* 0xfffffffc00dc0947 */ /* 0x000fea000383ffff */
[----:B------:R-:W-:-:S07]  /*3a90*/  IMAD.MOV.U32 R11, RZ, RZ, R12 ;  /* 0x000000ffff0b7224 */ /* 0x000fce00078e000c */
.L_x_37:
[----:B------:R-:W-:Y:S01]  /*3aa0*/  ISETP.GE.AND P0, PT, R11, RZ, PT ;  /* 0x000000ff0b00720c */ /* 0x000fe20003f06270 */
[----:B------:R-:W-:-:S12]  /*3ab0*/  FMUL R13, R0, R9 ;  /* 0x00000009000d7220 */ /* 0x000fd80000400000 */
[----:B------:R-:W-:Y:S05]  /*3ac0*/  @!P0 BRA `(.L_x_39) ;  /* 0x0000000000388947 */ /* 0x000fea0003800000 */
[----:B------:R-:W0:Y:S01]  /*3ad0*/  LDC.64 R4, c[0x0][0x398] ;  /* 0x0000e600ff047b82 */ /* 0x000e220000000a00 */
[----:B------:R-:W-:Y:S01]  /*3ae0*/  MOV R0, RZ ;  /* 0x000000ff00007202 */ /* 0x000fe20000000f00 */
[----:B------:R-:W-:-:S07]  /*3af0*/  IMAD.MOV.U32 R7, RZ, RZ, RZ ;  /* 0x000000ffff077224 */ /* 0x000fce00078e00ff */
.L_x_41:
[----:B0-----:R-:W-:-:S06]  /*3b00*/  IMAD.WIDE.U32 R2, R7, 0x8, R4 ;  /* 0x0000000807027825 */ /* 0x001fcc00078e0004 */
[----:B------:R0:W2:Y:S02]  /*3b10*/  LDG.E.U16 R2, desc[UR10][R2.64] ;  /* 0x0000000a02027981 */ /* 0x0000a4000c1e1500 */
[----:B0-----:R-:W-:Y:S02]  /*3b20*/  IMAD.MOV.U32 R3, RZ, RZ, RZ ;  /* 0x000000ffff037224 */ /* 0x001fe400078e00ff */
[----:B--2---:R-:W-:Y:S01]  /*3b30*/  HADD2.F32 R9, -RZ, R2.H0_H0 ;  /* 0x20000002ff097230 */ /* 0x004fe20000004100 */
[----:B------:R-:W-:-:S04]  /*3b40*/  MOV R2, R7 ;  /* 0x0000000700027202 */ /* 0x000fc80000000f00 */
[----:B------:R-:W-:-:S05]  /*3b50*/  FADD R0, R9, R0 ;  /* 0x0000000009007221 */ /* 0x000fca0000000000 */
[----:B------:R-:W-:-:S13]  /*3b60*/  FSETP.GEU.AND P0, PT, R13, R0, PT ;  /* 0x000000000d00720b */ /* 0x000fda0003f0e000 */
[----:B------:R-:W-:Y:S05]  /*3b70*/  @!P0 BRA `(.L_x_40) ;  /* 0x0000000000148947 */ /* 0x000fea0003800000 */
[C---:B------:R-:W-:Y:S02]  /*3b80*/  ISETP.NE.AND P0, PT, R2.reuse, R11, PT ;  /* 0x0000000b0200720c */ /* 0x040fe40003f05270 */
[----:B------:R-:W-:-:S11]  /*3b90*/  IADD3 R7, PT, PT, R2, 0x1, RZ ;  /* 0x0000000102077810 */ /* 0x000fd60007ffe0ff */
[----:B------:R-:W-:Y:S05]  /*3ba0*/  @P0 BRA `(.L_x_41) ;  /* 0xfffffffc00d40947 */ /* 0x000fea000383ffff */
.L_x_39:
[--C-:B------:R-:W-:Y:S01]  /*3bb0*/  SHF.R.S32.HI R3, RZ, 0x1f, R11.reuse ;  /* 0x0000001fff037819 */ /* 0x100fe2000001140b */
[----:B------:R-:W-:-:S07]  /*3bc0*/  IMAD.MOV.U32 R2, RZ, RZ, R11 ;  /* 0x000000ffff027224 */ /* 0x000fce00078e000b */
.L_x_40:
[----:B------:R-:W0:Y:S02]  /*3bd0*/  LDC.64 R4, c[0x0][0x398] ;  /* 0x0000e600ff047b82 */ /* 0x000e240000000a00 */
[----:B0-----:R-:W-:-:S04]  /*3be0*/  LEA R4, P0, R2, R4, 0x3 ;  /* 0x0000000402047211 */ /* 0x001fc800078018ff */
[----:B------:R-:W-:-:S06]  /*3bf0*/  LEA.HI.X R5, R2, R5, R3, 0x3, P0 ;  /* 0x0000000502057211 */ /* 0x000fcc00000f1c03 */
[----:B------:R-:W2:Y:S01]  /*3c00*/  LDG.E R5, desc[UR10][R4.64+0x4] ;  /* 0x0000040a04057981 */ /* 0x000ea2000c1e1900 */
[----:B------:R-:W2:Y:S03]  /*3c10*/  LDC.64 R2, c[0x0][0x380] ;  /* 0x0000e000ff027b82 */ /* 0x000ea60000000a00 */
[----:B--2---:R-:W-:Y:S01]  /*3c20*/  STG.E desc[UR10][R2.64], R5 ;  /* 0x0000000502007986 */ /* 0x004fe2000c10190a */
[----:B------:R-:W-:Y:S05]  /*3c30*/  EXIT ;  /* 0x000000000000794d */ /* 0x000fea0003800000 */
.L_x_0:
[----:B------:R-:W0:Y:S08]  /*3c40*/  LDC R6, c[0x0][0x390] ;  /* 0x0000e400ff067b82 */ /* 0x000e300000000800 */
[----:B------:R-:W1:Y:S01]  /*3c50*/  LDC.64 R2, c[0x0][0x380] ;  /* 0x0000e000ff027b82 */ /* 0x000e620000000a00 */
[----:B0-----:R-:W-:Y:S01]  /*3c60*/  ISETP.GE.AND P0, PT, R6, 0x2, PT ;  /* 0x000000020600780c */ /* 0x001fe20003f06270 */
[----:B-1----:R0:W-:-:S12]  /*3c70*/  STG.E desc[UR10][R2.64], RZ ;  /* 0x000000ff02007986 */ /* 0x0021d8000c10190a */
[----:B------:R-:W-:Y:S05]  /*3c80*/  @!P0 EXIT ;  /* 0x000000000000894d */ /* 0x000fea0003800000 */
[----:B------:R-:W1:Y:S01]  /*3c90*/  LDC.64 R4, c[0x0][0x3b0] ;  /* 0x0000ec00ff047b82 */ /* 0x000e620000000a00 */
[----:B0-----:R-:W-:-:S04]  /*3ca0*/  IADD3 R2, PT, PT, R6, -0x2, RZ ;  /* 0xfffffffe06027810 */ /* 0x001fc80007ffe0ff */
[----:B------:R-:W-:Y:S01]  /*3cb0*/  ISETP.GE.U32.AND P0, PT, R2, 0xf, PT ;  /* 0x0000000f0200780c */ /* 0x000fe20003f06070 */
[----:B------:R-:W-:Y:S02]  /*3cc0*/  VIADD R6, R6, 0xffffffff ;  /* 0xffffffff06067836 */ /* 0x000fe40000000000 */
[----:B------:R-:W-:-:S03]  /*3cd0*/  HFMA2 R2, -RZ, RZ, 0, 5.9604644775390625e-08 ;  /* 0x00000001ff027431 */ /* 0x000fc600000001ff */
[----:B------:R-:W-:Y:S01]  /*3ce0*/  LOP3.LUT R7, R6, 0xf, RZ, 0xc0, !PT ;  /* 0x0000000f06077812 */ /* 0x000fe200078ec0ff */
[----:B-1----:R0:W5:Y:S06]  /*3cf0*/  LDG.E.U16 R0, desc[UR10][R4.64] ;  /* 0x0000000a04007981 */ /* 0x00216c000c1e1500 */
[----:B------:R-:W-:Y:S05]  /*3d00*/  @!P0 BRA `(.L_x_42) ;  /* 0x0000000400a88947 */ /* 0x000fea0003800000 */
[----:B------:R-:W1:Y:S01]  /*3d10*/  LDC.64 R2, c[0x0][0x3b0] ;  /* 0x0000ec00ff027b82 */ /* 0x000e620000000a00 */
[----:B------:R-:W-:Y:S01]  /*3d20*/  LOP3.LUT R8, R6, 0xfffffff0, RZ, 0xc0, !PT ;  /* 0xfffffff006087812 */ /* 0x000fe200078ec0ff */
[----:B------:R-:W-:-:S07]  /*3d30*/  IMAD.MOV.U32 R9, RZ, RZ, 0x1 ;  /* 0x00000001ff097424 */ /* 0x000fce00078e00ff */
.L_x_44:
[----:B01----:R-:W-:-:S05]  /*3d40*/  IMAD.WIDE.U32 R4, R9, 0x2, R2 ;  /* 0x0000000209047825 */ /* 0x003fca00078e0002 */
[----:B------:R-:W2:Y:S02]  /*3d50*/  LDG.E.U16 R11, desc[UR10][R4.64] ;  /* 0x0000000a040b7981 */ /* 0x000ea4000c1e1500 */
[----:B--2--5:R-:W-:-:S13]  /*3d60*/  HSETP2.GT.AND P0, PT, R11.H0_H0, R0.H0_H0, PT ;  /* 0x200000000b007234 */ /* 0x024fda0003f04800 */
[----:B------:R-:W0:Y:S02]  /*3d70*/  @P0 LDC.64 R10, c[0x0][0x380] ;  /* 0x0000e000ff0a0b82 */ /* 0x000e240000000a00 */
[----:B0-----:R0:W-:Y:S04]  /*3d80*/  @P0 STG.E desc[UR10][R10.64], R9 ;  /* 0x000000090a000986 */ /* 0x0011e8000c10190a */
[----:B------:R-:W2:Y:S04]  /*3d90*/  @P0 LDG.E.U16 R0, desc[UR10][R4.64] ;  /* 0x0000000a04000981 */ /* 0x000ea8000c1e1500 */
[----:B------:R-:W2:Y:S02]  /*3da0*/  LDG.E.U16 R13, desc[UR10][R4.64+0x2] ;  /* 0x0000020a040d7981 */ /* 0x000ea4000c1e1500 */
[----:B--2---:R-:W-:-:S13]  /*3db0*/  HSETP2.GT.AND P0, PT, R13.H0_H0, R0.H0_H0, PT ;  /* 0x200000000d007234 */ /* 0x004fda0003f04800 */
[----:B------:R-:W1:Y:S01]  /*3dc0*/  @P0 LDC.64 R12, c[0x0][0x380] ;  /* 0x0000e000ff0c0b82 */ /* 0x000e620000000a00 */
[----:B------:R-:W-:-:S05]  /*3dd0*/  @P0 IADD3 R17, PT, PT, R9, 0x1, RZ ;  /* 0x0000000109110810 */ /* 0x000fca0007ffe0ff */
[----:B-1----:R1:W-:Y:S04]  /*3de0*/  @P0 STG.E desc[UR10][R12.64], R17 ;  /* 0x000000110c000986 */ /* 0x0023e8000c10190a */
[----:B------:R-:W2:Y:S04]  /*3df0*/  @P0 LDG.E.U16 R0, desc[UR10][R4.64+0x2] ;  /* 0x0000020a04000981 */ /* 0x000ea8000c1e1500 */
[----:B------:R-:W2:Y:S02]  /*3e00*/  LDG.E.U16 R15, desc[UR10][R4.64+0x4] ;  /* 0x0000040a040f7981 */ /* 0x000ea4000c1e1500 */
[----:B--2---:R-:W-:-:S13]  /*3e10*/  HSETP2.GT.AND P0, PT, R15.H0_H0, R0.H0_H0, PT ;  /* 0x200000000f007234 */ /* 0x004fda0003f04800 */
[----:B------:R-:W2:Y:S01]  /*3e20*/  @P0 LDC.64 R14, c[0x0][0x380] ;  /* 0x0000e000ff0e0b82 */ /* 0x000ea20000000a00 */
[----:B------:R-:W-:-:S05]  /*3e30*/  @P0 VIADD R19, R9, 0x2 ;  /* 0x0000000209130836 */ /* 0x000fca0000000000 */
[----:B--2---:R2:W-:Y:S04]  /*3e40*/  @P0 STG.E desc[UR10][R14.64], R19 ;  /* 0x000000130e000986 */ /* 0x0045e8000c10190a */
[----:B------:R-:W3:Y:S04]  /*3e50*/  @P0 LDG.E.U16 R0, desc[UR10][R4.64+0x4] ;  /* 0x0000040a04000981 */ /* 0x000ee8000c1e1500 */
[----:B0-----:R-:W3:Y:S02]  /*3e60*/  LDG.E.U16 R11, desc[UR10][R4.64+0x6] ;  /* 0x0000060a040b7981 */ /* 0x001ee4000c1e1500 */
[----:B---3--:R-:W-:-:S13]  /*3e70*/  HSETP2.GT.AND P0, PT, R11.H0_H0, R0.H0_H0, PT ;  /* 0x200000000b007234 */ /* 0x008fda0003f04800 */
[----:B------:R-:W0:Y:S01]  /*3e80*/  @P0 LDC.64 R10, c[0x0][0x380] ;  /* 0x0000e000ff0a0b82 */ /* 0x000e220000000a00 */
[----:B-1----:R-:W-:-:S05]  /*3e90*/  @P0 IADD3 R17, PT, PT, R9, 0x3, RZ ;  /* 0x0000000309110810 */ /* 0x002fca0007ffe0ff */
[----:B0-----:R0:W-:Y:S04]  /*3ea0*/  @P0 STG.E desc[UR10][R10.64], R17 ;  /* 0x000000110a000986 */ /* 0x0011e8000c10190a */
[----:B------:R-:W3:Y:S04]  /*3eb0*/  @P0 LDG.E.U16 R0, desc[UR10][R4.64+0x6] ;  /* 0x0000060a04000981 */ /* 0x000ee8000c1e1500 */
[----:B------:R-:W3:Y:S02]  /*3ec0*/  LDG.E.U16 R13, desc[UR10][R4.64+0x8] ;  /* 0x0000080a040d7981 */ /* 0x000ee4000c1e1500 */
[----:B---3--:R-:W-:-:S13]  /*3ed0*/  HSETP2.GT.AND P0, PT, R13.H0_H0, R0.H0_H0, PT ;  /* 0x200000000d007234 */ /* 0x008fda0003f04800 */
[----:B------:R-:W1:Y:S01]  /*3ee0*/  @P0 LDC.64 R12, c[0x0][0x380] ;  /* 0x0000e000ff0c0b82 */ /* 0x000e620000000a00 */
[----:B--2---:R-:W-:-:S05]  /*3ef0*/  @P0 VIADD R19, R9, 0x4 ;  /* 0x0000000409130836 */ /* 0x004fca0000000000 */
[----:B-1----:R1:W-:Y:S04]  /*3f00*/  @P0 STG.E desc[UR10][R12.64], R19 ;  /* 0x000000130c000986 */ /* 0x0023e8000c10190a */
[----:B------:R-:W2:Y:S04]  /*3f10*/  @P0 LDG.E.U16 R0, desc[UR10][R4.64+0x8] ;  /* 0x0000080a04000981 */ /* 0x000ea8000c1e1500 */
[----:B------:R-:W2:Y:S02]  /*3f20*/  LDG.E.U16 R15, desc[UR10][R4.64+0xa] ;  /* 0x00000a0a040f7981 */ /* 0x000ea4000c1e1500 */
[----:B--2---:R-:W-:-:S13]  /*3f30*/  HSETP2.GT.AND P0, PT, R15.H0_H0, R0.H0_H0, PT ;  /* 0x200000000f007234 */ /* 0x004fda0003f04800 */
[----:B------:R-:W2:Y:S01]  /*3f40*/  @P0 LDC.64 R14, c[0x0][0x380] ;  /* 0x0000e000ff0e0b82 */ /* 0x000ea20000000a00 */
[----:B0-----:R-:W-:-:S05]  /*3f50*/  @P0 IADD3 R17, PT, PT, R9, 0x5, RZ ;  /* 0x0000000509110810 */ /* 0x001fca0007ffe0ff */
[----:B--2---:R0:W-:Y:S04]  /*3f60*/  @P0 STG.E desc[UR10][R14.64], R17 ;  /* 0x000000110e000986 */ /* 0x0041e8000c10190a */
[----:B------:R-:W2:Y:S04]  /*3f70*/  @P0 LDG.E.U16 R0, desc[UR10][R4.64+0xa] ;  /* 0x00000a0a04000981 */ /* 0x000ea8000c1e1500 */
[----:B------:R-:W2:Y:S02]  /*3f80*/  LDG.E.U16 R11, desc[UR10][R4.64+0xc] ;  /* 0x00000c0a040b7981 */ /* 0x000ea4000c1e1500 */
[----:B--2---:R-:W-:-:S13]  /*3f90*/  HSETP2.GT.AND P0, PT, R11.H0_H0, R0.H0_H0, PT ;  /* 0x200000000b007234 */ /* 0x004fda0003f04800 */
[----:B------:R-:W2:Y:S01]  /*3fa0*/  @P0 LDC.64 R10, c[0x0][0x380] ;  /* 0x0000e000ff0a0b82 */ /* 0x000ea20000000a00 */
[----:B-1----:R-:W-:-:S05]  /*3fb0*/  @P0 VIADD R19, R9, 0x6 ;  /* 0x0000000609130836 */ /* 0x002fca0000000000 */
[----:B--2---:R1:W-:Y:S04]  /*3fc0*/  @P0 STG.E desc[UR10][R10.64], R19 ;  /* 0x000000130a000986 */ /* 0x0043e8000c10190a */
        /* <DEDUP_REMOVED lines=49> */
[----:B------:R-:W2:Y:S01]  /*42e0*/  LDG.E.U16 R19, desc[UR10][R4.64+0x1e] ;  /* 0x00001e0a04137981 */ /* 0x000ea2000c1e1500 */
[C---:B------:R-:W-:Y:S01]  /*42f0*/  IADD3 R21, PT, PT, R9.reuse, 0xf, RZ ;  /* 0x0000000f09157810 */ /* 0x040fe20007ffe0ff */
[----:B0-----:R-:W-:-:S03]  /*4300*/  VIADD R12, R9, 0x10 ;  /* 0x00000010090c7836 */ /* 0x001fc60000000000 */
[----:B------:R-:W-:Y:S02]  /*4310*/  ISETP.NE.AND P1, PT, R21, R8, PT ;  /* 0x000000081500720c */ /* 0x000fe40003f25270 */
[----:B--2---:R-:W-:-:S13]  /*4320*/  HSETP2.GT.AND P0, PT, R19.H0_H0, R0.H0_H0, PT ;  /* 0x2000000013007234 */ /* 0x004fda0003f04800 */
[----:B-1----:R-:W-:Y:S05]  /*4330*/  @!P0 BRA `(.L_x_43) ;  /* 0x0000000000108947 */ /* 0x002fea0003800000 */
[----:B------:R-:W0:Y:S01]  /*4340*/  LDC.64 R10, c[0x0][0x380] ;  /* 0x0000e000ff0a7b82 */ /* 0x000e220000000a00 */
[----:B------:R-:W-:-:S05]  /*4350*/  IADD3 R9, PT, PT, R9, 0xf, RZ ;  /* 0x0000000f09097810 */ /* 0x000fca0007ffe0ff */
[----:B0-----:R0:W-:Y:S04]  /*4360*/  STG.E desc[UR10][R10.64], R9 ;  /* 0x000000090a007986 */ /* 0x0011e8000c10190a */
[----:B------:R0:W5:Y:S02]  /*4370*/  LDG.E.U16 R0, desc[UR10][R4.64+0x1e] ;  /* 0x00001e0a04007981 */ /* 0x000164000c1e1500 */
.L_x_43:
[----:B0-----:R-:W-:Y:S01]  /*4380*/  IMAD.MOV.U32 R9, RZ, RZ, R12 ;  /* 0x000000ffff097224 */ /* 0x001fe200078e000c */
[----:B------:R-:W-:Y:S06]  /*4390*/  @P1 BRA `(.L_x_44) ;  /* 0xfffffff800681947 */ /* 0x000fec000383ffff */
[----:B------:R-:W-:-:S07]  /*43a0*/  MOV R2, R12 ;  /* 0x0000000c00027202 */ /* 0x000fce0000000f00 */
.L_x_42:
[----:B------:R-:W-:-:S13]  /*43b0*/  ISETP.NE.AND P0, PT, R7, RZ, PT ;  /* 0x000000ff0700720c */ /* 0x000fda0003f05270 */
[----:B------:R-:W-:Y:S05]  /*43c0*/  @!P0 EXIT ;  /* 0x000000000000894d */ /* 0x000fea0003800000 */
[----:B------:R-:W-:Y:S02]  /*43d0*/  ISETP.GE.U32.AND P0, PT, R7, 0x8, PT ;  /* 0x000000080700780c */ /* 0x000fe40003f06070 */
[----:B------:R-:W-:-:S11]  /*43e0*/  LOP3.LUT R14, R6, 0x7, RZ, 0xc0, !PT ;  /* 0x00000007060e7812 */ /* 0x000fd600078ec0ff */
[----:B------:R-:W-:Y:S05]  /*43f0*/  @!P0 BRA `(.L_x_45) ;  /* 0x0000000000cc8947 */ /* 0x000fea0003800000 */
[----:B0-----:R-:W0:Y:S02]  /*4400*/  LDC.64 R4, c[0x0][0x3b0] ;  /* 0x0000ec00ff047b82 */ /* 0x001e240000000a00 */
[----:B0-----:R-:W-:-:S05]  /*4410*/  IMAD.WIDE.U32 R4, R2, 0x2, R4 ;  /* 0x0000000202047825 */ /* 0x001fca00078e0004 */
        /* <DEDUP_REMOVED lines=8> */
[----:B------:R-:W-:-:S05]  /*44a0*/  @P0 VIADD R3, R2, 0x1 ;  /* 0x0000000102030836 */ /* 0x000fca0000000000 */
[----:B-1----:R1:W-:Y:S04]  /*44b0*/  @P0 STG.E desc[UR10][R10.64], R3 ;  /* 0x000000030a000986 */ /* 0x0023e8000c10190a */
[----:B------:R-:W2:Y:S04]  /*44c0*/  @P0 LDG.E.U16 R0, desc[UR10][R4.64+0x2] ;  /* 0x0000020a04000981 */ /* 0x000ea8000c1e1500 */
[----:B------:R-:W2:Y:S02]  /*44d0*/  LDG.E.U16 R7, desc[UR10][R4.64+0x4] ;  /* 0x0000040a04077981 */ /* 0x000ea4000c1e1500 */
[----:B--2---:R-:W-:-:S13]  /*44e0*/  HSETP2.GT.AND P0, PT, R7.H0_H0, R0.H0_H0, PT ;  /* 0x2000000007007234 */ /* 0x004fda0003f04800 */
[----:B------:R-:W2:Y:S01]  /*44f0*/  @P0 LDC.64 R12, c[0x0][0x380] ;  /* 0x0000e000ff0c0b82 */ /* 0x000ea20000000a00 */
[----:B------:R-:W-:-:S05]  /*4500*/  @P0 IADD3 R7, PT, PT, R2, 0x2, RZ ;  /* 0x0000000202070810 */ /* 0x000fca0007ffe0ff */
[----:B--2---:R2:W-:Y:S04]  /*4510*/  @P0 STG.E desc[UR10][R12.64], R7 ;  /* 0x000000070c000986 */ /* 0x0045e8000c10190a */
[----:B------:R-:W3:Y:S04]  /*4520*/  @P0 LDG.E.U16 R0, desc[UR10][R4.64+0x4] ;  /* 0x0000040a04000981 */ /* 0x000ee8000c1e1500 */
[----:B0-----:R-:W3:Y:S02]  /*4530*/  LDG.E.U16 R9, desc[UR10][R4.64+0x6] ;  /* 0x0000060a04097981 */ /* 0x001ee4000c1e1500 */
[----:B---3--:R-:W-:-:S13]  /*4540*/  HSETP2.GT.AND P0, PT, R9.H0_H0, R0.H0_H0, PT ;  /* 0x2000000009007234 */ /* 0x008fda0003f04800 */
[----:B------:R-:W0:Y:S01]  /*4550*/  @P0 LDC.64 R8, c[0x0][0x380] ;  /* 0x0000e000ff080b82 */ /* 0x000e220000000a00 */
[----:B-1----:R-:W-:-:S05]  /*4560*/  @P0 VIADD R3, R2, 0x3 ;  /* 0x0000000302030836 */ /* 0x002fca0000000000 */
[----:B0-----:R0:W-:Y:S04]  /*4570*/  @P0 STG.E desc[UR10][R8.64], R3 ;  /* 0x0000000308000986 */ /* 0x0011e8000c10190a */
[----:B------:R-:W3:Y:S04]  /*4580*/  @P0 LDG.E.U16 R0, desc[UR10][R4.64+0x6] ;  /* 0x0000060a04000981 */ /* 0x000ee8000c1e1500 */
[----:B------:R-:W3:Y:S02]  /*4590*/  LDG.E.U16 R11, desc[UR10][R4.64+0x8] ;  /* 0x0000080a040b7981 */ /* 0x000ee4000c1e1500 */
[----:B---3--:R-:W-:-:S13]  /*45a0*/  HSETP2.GT.AND P0, PT, R11.H0_H0, R0.H0_H0, PT ;  /* 0x200000000b007234 */ /* 0x008fda0003f04800 */
[----:B------:R-:W1:Y:S01]  /*45b0*/  @P0 LDC.64 R10, c[0x0][0x380] ;  /* 0x0000e000ff0a0b82 */ /* 0x000e620000000a00 */
[----:B--2---:R-:W-:-:S05]  /*45c0*/  @P0 IADD3 R7, PT, PT, R2, 0x4, RZ ;  /* 0x0000000402070810 */ /* 0x004fca0007ffe0ff */
[----:B-1----:R1:W-:Y:S04]  /*45d0*/  @P0 STG.E desc[UR10][R10.64], R7 ;  /* 0x000000070a000986 */ /* 0x0023e8000c10190a */
[----:B------:R-:W2:Y:S04]  /*45e0*/  @P0 LDG.E.U16 R0, desc[UR10][R4.64+0x8] ;  /* 0x0000080a04000981 */ /* 0x000ea8000c1e1500 */
[----:B------:R-:W2:Y:S02]  /*45f0*/  LDG.E.U16 R13, desc[UR10][R4.64+0xa] ;  /* 0x00000a0a040d7981 */ /* 0x000ea4000c1e1500 */
[----:B--2---:R-:W-:-:S13]  /*4600*/  HSETP2.GT.AND P0, PT, R13.H0_H0, R0.H0_H0, PT ;  /* 0x200000000d007234 */ /* 0x004fda0003f04800 */
[----:B------:R-:W2:Y:S01]  /*4610*/  @P0 LDC.64 R12, c[0x0][0x380] ;  /* 0x0000e000ff0c0b82 */ /* 0x000ea20000000a00 */
[----:B0-----:R-:W-:-:S05]  /*4620*/  @P0 VIADD R3, R2, 0x5 ;  /* 0x0000000502030836 */ /* 0x001fca0000000000 */
[----:B--2---:R0:W-:Y:S04]  /*4630*/  @P0 STG.E desc[UR10][R12.64], R3 ;  /* 0x000000030c000986 */ /* 0x0041e8000c10190a */
[----:B------:R-:W2:Y:S04]  /*4640*/  @P0 LDG.E.U16 R0, desc[UR10][R4.64+0xa] ;  /* 0x00000a0a04000981 */ /* 0x000ea8000c1e1500 */
[----:B------:R-:W2:Y:S02]  /*4650*/  LDG.E.U16 R9, desc[UR10][R4.64+0xc] ;  /* 0x00000c0a04097981 */ /* 0x000ea4000c1e1500 */
[----:B--2---:R-:W-:-:S13]  /*4660*/  HSETP2.GT.AND P0, PT, R9.H0_H0, R0.H0_H0, PT ;  /* 0x2000000009007234 */ /* 0x004fda0003f04800 */
[----:B------:R-:W2:Y:S01]  /*4670*/  @P0 LDC.64 R8, c[0x0][0x380] ;  /* 0x0000e000ff080b82 */ /* 0x000ea20000000a00 */
[----:B-1----:R-:W-:-:S05]  /*4680*/  @P0 IADD3 R7, PT, PT, R2, 0x6, RZ ;  /* 0x0000000602070810 */ /* 0x002fca0007ffe0ff */
[----:B--2---:R0:W-:Y:S04]  /*4690*/  @P0 STG.E desc[UR10][R8.64], R7 ;  /* 0x0000000708000986 */ /* 0x0041e8000c10190a */
[----:B------:R-:W2:Y:S04]  /*46a0*/  @P0 LDG.E.U16 R0, desc[UR10][R4.64+0xc] ;  /* 0x00000c0a04000981 */ /* 0x000ea8000c1e1500 */
[----:B------:R-:W2:Y:S02]  /*46b0*/  LDG.E.U16 R11, desc[UR10][R4.64+0xe] ;  /* 0x00000e0a040b7981 */ /* 0x000ea4000c1e1500 */
[----:B--2---:R-:W-:-:S13]  /*46c0*/  HSETP2.GT.AND P0, PT, R11.H0_H0, R0.H0_H0, PT ;  /* 0x200000000b007234 */ /* 0x004fda0003f04800 */
[----:B0-----:R-:W-:Y:S05]  /*46d0*/  @!P0 BRA `(.L_x_46) ;  /* 0x0000000000108947 */ /* 0x001fea0003800000 */
[----:B------:R-:W0:Y:S01]  /*46e0*/  LDC.64 R8, c[0x0][0x380] ;  /* 0x0000e000ff087b82 */ /* 0x000e220000000a00 */
[----:B------:R-:W-:-:S05]  /*46f0*/  VIADD R3, R2, 0x7 ;  /* 0x0000000702037836 */ /* 0x000fca0000000000 */
[----:B0-----:R0:W-:Y:S04]  /*4700*/  STG.E desc[UR10][R8.64], R3 ;  /* 0x0000000308007986 */ /* 0x0011e8000c10190a */
[----:B------:R0:W5:Y:S02]  /*4710*/  LDG.E.U16 R0, desc[UR10][R4.64+0xe] ;  /* 0x00000e0a04007981 */ /* 0x000164000c1e1500 */
.L_x_46:
[----:B------:R-:W-:-:S07]  /*4720*/  IADD3 R2, PT, PT, R2, 0x8, RZ ;  /* 0x0000000802027810 */ /* 0x000fce0007ffe0ff */
.L_x_45:
        /* <DEDUP_REMOVED lines=26> */
[----:B-1----:R-:W-:Y:S05]  /*48d0*/  @!P0 BRA `(.L_x_48) ;  /* 0x0000000000108947 */ /* 0x002fea0003800000 */
[----:B------:R-:W0:Y:S01]  /*48e0*/  LDC.64 R6, c[0x0][0x380] ;  /* 0x0000e000ff067b82 */ /* 0x000e220000000a00 */
[----:B------:R-:W-:-:S05]  /*48f0*/  VIADD R3, R2, 0x3 ;  /* 0x0000000302037836 */ /* 0x000fca0000000000 */
[----:B0-----:R0:W-:Y:S04]  /*4900*/  STG.E desc[UR10][R6.64], R3 ;  /* 0x0000000306007986 */ /* 0x0011e8000c10190a */
[----:B------:R0:W5:Y:S02]  /*4910*/  LDG.E.U16 R0, desc[UR10][R4.64+0x6] ;  /* 0x0000060a04007981 */ /* 0x000164000c1e1500 */
.L_x_48:
[----:B------:R-:W-:-:S07]  /*4920*/  IADD3 R2, PT, PT, R2, 0x4, RZ ;  /* 0x0000000402027810 */ /* 0x000fce0007ffe0ff */
.L_x_47:
[----:B------:R-:W-:-:S13]  /*4930*/  ISETP.NE.AND P0, PT, R12, RZ, PT ;  /* 0x000000ff0c00720c */ /* 0x000fda0003f05270 */
[----:B------:R-:W-:Y:S05]  /*4940*/  @!P0 EXIT ;  /* 0x000000000000894d */ /* 0x000fea0003800000 */
[----:B0-----:R-:W0:Y:S01]  /*4950*/  LDC.64 R4, c[0x0][0x3b0] ;  /* 0x0000ec00ff047b82 */ /* 0x001e220000000a00 */
[----:B------:R-:W-:Y:S02]  /*4960*/  IMAD.MOV R3, RZ, RZ, -R12 ;  /* 0x000000ffff037224 */ /* 0x000fe400078e0a0c */
[----:B0-----:R-:W-:-:S07]  /*4970*/  IMAD.WIDE.U32 R4, R2, 0x2, R4 ;  /* 0x0000000202047825 */ /* 0x001fce00078e0004 */
.L_x_49:
[----:B------:R-:W2:Y:S01]  /*4980*/  LDG.E.U16 R7, desc[UR10][R4.64] ;  /* 0x0000000a04077981 */ /* 0x000ea2000c1e1500 */
[----:B------:R-:W-:-:S04]  /*4990*/  IADD3 R3, PT, PT, R3, 0x1, RZ ;  /* 0x0000000103037810 */ /* 0x000fc80007ffe0ff */
[----:B------:R-:W-:Y:S02]  /*49a0*/  ISETP.NE.AND P1, PT, R3, RZ, PT ;  /* 0x000000ff0300720c */ /* 0x000fe40003f25270 */
[----:B--2--5:R-:W-:-:S13]  /*49b0*/  HSETP2.GT.AND P0, PT, R7.H0_H0, R0.H0_H0, PT ;  /* 0x2000000007007234 */ /* 0x024fda0003f04800 */
[----:B------:R-:W0:Y:S02]  /*49c0*/  @P0 LDC.64 R6, c[0x0][0x380] ;  /* 0x0000e000ff060b82 */ /* 0x000e240000000a00 */
[----:B0-----:R0:W-:Y:S04]  /*49d0*/  @P0 STG.E desc[UR10][R6.64], R2 ;  /* 0x0000000206000986 */ /* 0x0011e8000c10190a */
[----:B------:R1:W5:Y:S01]  /*49e0*/  @P0 LDG.E.U16 R0, desc[UR10][R4.64] ;  /* 0x0000000a04000981 */ /* 0x000362000c1e1500 */
[----:B0-----:R-:W-:Y:S02]  /*49f0*/  IADD3 R2, PT, PT, R2, 0x1, RZ ;  /* 0x0000000102027810 */ /* 0x001fe40007ffe0ff */
[----:B-1----:R-:W-:-:S05]  /*4a00*/  IADD3 R4, P0, PT, R4, 0x2, RZ ;  /* 0x0000000204047810 */ /* 0x002fca0007f1e0ff */
[----:B------:R-:W-:Y:S01]  /*4a10*/  IMAD.X R5, RZ, RZ, R5, P0 ;  /* 0x000000ffff057224 */ /* 0x000fe200000e0605 */
[----:B------:R-:W-:Y:S07]  /*4a20*/  @P1 BRA `(.L_x_49) ;  /* 0xfffffffc00d41947 */ /* 0x000fee000383ffff */
[----:B------:R-:W-:Y:S05]  /*4a30*/  EXIT ;  /* 0x000000000000794d */ /* 0x000fea0003800000 */
.L_x_50:
[----:B------:R-:W-:-:S00]  /*4a40*/  BRA `(.L_x_50) ;  /* 0xfffffffc00fc7947 */ /* 0x000fc0000383ffff */
[----:B------:R-:W-:-:S00]  /*4a50*/  NOP ;  /* 0x0000000000007918 */ /* 0x000fc00000000000 */
        /* <DEDUP_REMOVED lines=10> */
.L_x_545:


//--------------------- .text._Z18device_temperatureP6__halfiS_ --------------------------
	.section	.text._Z18device_temperatureP6__halfiS_,"ax",@progbits
	.align	128
        .global         _Z18device_temperatureP6__halfiS_
        .type           _Z18device_temperatureP6__halfiS_,@function
        .size           _Z18device_temperatureP6__halfiS_,(.L_x_546 - _Z18device_temperatureP6__halfiS_)
        .other          _Z18device_temperatureP6__halfiS_,@"STO_CUDA_ENTRY STV_DEFAULT"
_Z18device_temperatureP6__halfiS_:
.text._Z18device_temperatureP6__halfiS_:
[----:B------:R-:W-:Y:S08]  /*0000*/  LDC R1, c[0x0][0x37c] ;  /* 0x0000df00ff017b82 */ /* 0x000ff00000000800 */
[----:B------:R-:W0:Y:S02]  /*0010*/  LDC R2, c[0x0][0x388] ;  /* 0x0000e200ff027b82 */ /* 0x000e240000000800 */
[----:B0-----:R-:W-:-:S13]  /*0020*/  ISETP.GE.AND P0, PT, R2, 0x1, PT ;  /* 0x000000010200780c */ /* 0x001fda0003f06270 */
[----:B------:R-:W-:Y:S05]  /*0030*/  @!P0 EXIT ;  /* 0x000000000000894d */ /* 0x000fea0003800000 */
[----:B------:R-:W0:Y:S01]  /*0040*/  LDC.U16 R0, c[0x0][0x38c] ;  /* 0x0000e300ff007b82 */ /* 0x000e220000000400 */
[C---:B------:R-:W-:Y:S01]  /*0050*/  ISETP.GE.U32.AND P0, PT, R2.reuse, 0x4, PT ;  /* 0x000000040200780c */ /* 0x040fe20003f06070 */
[----:B------:R-:W1:Y:S01]  /*0060*/  LDCU.64 UR6, c[0x0][0x358] ;  /* 0x00006b00ff0677ac */ /* 0x000e620008000a00 */
[----:B------:R-:W-:Y:S01]  /*0070*/  LOP3.LUT R5, R2, 0x3, RZ, 0xc0, !PT ;  /* 0x0000000302057812 */ /* 0x000fe200078ec0ff */
[----:B------:R-:W-:-:S03]  /*0080*/  IMAD.MOV.U32 R6, RZ, RZ, RZ ;  /* 0x000000ffff067224 */ /* 0x000fc600078e00ff */
[----:B------:R-:W-:Y:S01]  /*0090*/  ISETP.NE.AND P6, PT, R5, RZ, PT ;  /* 0x000000ff0500720c */ /* 0x000fe20003fc5270 */
[----:B0-----:R-:W-:-:S04]  /*00a0*/  HADD2.F32 R0, -RZ, R0.H0_H0 ;  /* 0x20000000ff007230 */ /* 0x001fc80000004100 */
[----:B------:R0:W2:Y:S02]  /*00b0*/  MUFU.RCP R4, R0 ;  /* 0x0000000000047308 */ /* 0x0000a40000001000 */
[----:B-1----:R-:W-:Y:S06]  /*00c0*/  @!P0 BRA `(.L_x_51) ;  /* 0x0000000000f08947 */ /* 0x002fec0003800000 */
[----:B------:R-:W1:Y:S01]  /*00d0*/  LDCU.64 UR4, c[0x0][0x380] ;  /* 0x00007000ff0477ac */ /* 0x000e620008000a00 */
[----:B------:R-:W-:-:S05]  /*00e0*/  LOP3.LUT R6, R2, 0x7ffffffc, RZ, 0xc0, !PT ;  /* 0x7ffffffc02067812 */ /* 0x000fca00078ec0ff */
[----:B------:R-:W-:Y:S01]  /*00f0*/  IMAD.MOV R7, RZ, RZ, -R6 ;  /* 0x000000ffff077224 */ /* 0x000fe200078e0a06 */
[----:B-1----:R-:W-:-:S04]  /*0100*/  UIADD3 UR4, UP0, UPT, UR4, 0x4, URZ ;  /* 0x0000000404047890 */ /* 0x002fc8000ff1e0ff */
[----:B------:R-:W-:Y:S02]  /*0110*/  UIADD3.X UR5, UPT, UPT, URZ, UR5, URZ, UP0, !UPT ;  /* 0x00000005ff057290 */ /* 0x000fe400087fe4ff */
[----:B------:R-:W-:-:S04]  /*0120*/  IMAD.U32 R8, RZ, RZ, UR4 ;  /* 0x00000004ff087e24 */ /* 0x000fc8000f8e00ff */
[----:B------:R-:W-:-:S07]  /*0130*/  IMAD.U32 R9, RZ, RZ, UR5 ;  /* 0x00000005ff097e24 */ /* 0x000fce000f8e00ff */
.L_x_52:
[----:B-1----:R-:W-:Y:S02]  /*0140*/  IMAD.MOV.U32 R2, RZ, RZ, R8 ;  /* 0x000000ffff027224 */ /* 0x002fe400078e0008 */
[----:B------:R-:W-:-:S05]  /*0150*/  IMAD.MOV.U32 R3, RZ, RZ, R9 ;  /* 0x000000ffff037224 */ /* 0x000fca00078e0009 */
[----:B------:R-:W3:Y:S04]  /*0160*/  LDG.E.U16 R8, desc[UR6][R2.64+-0x4] ;  /* 0xfffffc0602087981 */ /* 0x000ee8000c1e1500 */
[----:B------:R-:W4:Y:S04]  /*0170*/  LDG.E.U16 R9, desc[UR6][R2.64+-0x2] ;  /* 0xfffffe0602097981 */ /* 0x000f28000c1e1500 */
[----:B------:R-:W5:Y:S04]  /*0180*/  LDG.E.U16 R10, desc[UR6][R2.64] ;  /* 0x00000006020a7981 */ /* 0x000f68000c1e1500 */
[----:B------:R-:W5:Y:S01]  /*0190*/  LDG.E.U16 R11, desc[UR6][R2.64+0x2] ;  /* 0x00000206020b7981 */ /* 0x000f62000c1e1500 */
[----:B------:R-:W-:-:S02]  /*01a0*/  VIADD R7, R7, 0x4 ;  /* 0x0000000407077836 */ /* 0x000fc40000000000 */
[----:B---3--:R-:W-:Y:S02]  /*01b0*/  HADD2.F32 R13, -RZ, R8.H0_H0 ;  /* 0x20000008ff0d7230 */ /* 0x008fe40000004100 */
[----:B----4-:R-:W-:-:S03]  /*01c0*/  HADD2.F32 R15, -RZ, R9.H0_H0 ;  /* 0x20000009ff0f7230 */ /* 0x010fc60000004100 */
[C---:B--2---:R-:W-:Y:S01]  /*01d0*/  FMUL R19, R4.reuse, R13 ;  /* 0x0000000d04137220 */ /* 0x044fe20000400000 */
[----:B-----5:R-:W-:Y:S02]  /*01e0*/  HADD2.F32 R17, -RZ, R10.H0_H0 ;  /* 0x2000000aff117230 */ /* 0x020fe40000004100 */
[C---:B------:R-:W-:Y:S02]  /*01f0*/  FMUL R14, R4.reuse, R15 ;  /* 0x0000000f040e7220 */ /* 0x040fe40000400000 */
[----:B------:R-:W-:Y:S01]  /*0200*/  F2FP.F16.F32.PACK_AB R9, RZ, R19 ;  /* 0x00000013ff09723e */ /* 0x000fe200000000ff */
[----:B------:R-:W-:Y:S02]  /*0210*/  HADD2.F32 R21, -RZ, R11.H0_H0 ;  /* 0x2000000bff157230 */ /* 0x000fe40000004100 */
[C---:B------:R-:W-:Y:S01]  /*0220*/  FMUL R16, R4.reuse, R17 ;  /* 0x0000001104107220 */ /* 0x040fe20000400000 */
[----:B------:R-:W-:Y:S02]  /*0230*/  F2FP.F16.F32.PACK_AB R10, RZ, R14 ;  /* 0x0000000eff0a723e */ /* 0x000fe400000000ff */
[----:B------:R-:W-:Y:S01]  /*0240*/  HSETP2.GEU.AND P2, PT, |R9|.H0_H0, 8.523464202880859375e-06, 8.523464202880859375e-06, PT ;  /* 0x008f008f09007434 */ /* 0x000fe20003f4ea00 */
[----:B------:R-:W-:Y:S01]  /*0250*/  FMUL R18, R4, R21 ;  /* 0x0000001504127220 */ /* 0x000fe20000400000 */
[----:B------:R-:W-:-:S02]  /*0260*/  F2FP.F16.F32.PACK_AB R12, RZ, R16 ;  /* 0x00000010ff0c723e */ /* 0x000fc400000000ff */
[----:B------:R-:W-:Y:S02]  /*0270*/  HSETP2.GT.AND P0, PT, |R9|.H0_H0, RZ.H0_H0, PT ;  /* 0x200000ff09007234 */ /* 0x000fe40003f04a00 */
[C---:B------:R-:W-:Y:S02]  /*0280*/  HSETP2.GEU.AND P4, PT, |R10|.reuse.H0_H0, 8.523464202880859375e-06, 8.523464202880859375e-06, PT ;  /* 0x008f008f0a007434 */ /* 0x040fe40003f8ea00 */
[----:B------:R-:W-:Y:S02]  /*0290*/  HSETP2.GT.AND P5, PT, |R10|.H0_H0, RZ.H0_H0, PT ;  /* 0x200000ff0a007234 */ /* 0x000fe40003fa4a00 */
[----:B------:R-:W-:Y:S02]  /*02a0*/  F2FP.F16.F32.PACK_AB R8, RZ, R18 ;  /* 0x00000012ff08723e */ /* 0x000fe400000000ff */
[C---:B------:R-:W-:Y:S02]  /*02b0*/  HSETP2.GEU.AND P3, PT, |R12|.reuse.H0_H0, 8.523464202880859375e-06, 8.523464202880859375e-06, PT ;  /* 0x008f008f0c007434 */ /* 0x040fe40003f6ea00 */
[----:B------:R-:W-:-:S02]  /*02c0*/  HSETP2.GT.AND P1, PT, |R12|.H0_H0, RZ.H0_H0, PT ;  /* 0x200000ff0c007234 */ /* 0x000fc40003f24a00 */
[----:B------:R-:W-:Y:S02]  /*02d0*/  PLOP3.LUT P0, PT, P2, P0, PT, 0xf2, 0x2f ;  /* 0x00000000002f781c */ /* 0x000fe40001701e72 */
[----:B------:R-:W-:Y:S02]  /*02e0*/  PLOP3.LUT P4, PT, P4, P5, PT, 0xf2, 0x2f ;  /* 0x00000000002f781c */ /* 0x000fe4000278be72 */
[C---:B------:R-:W-:Y:S02]  /*02f0*/  HSETP2.GEU.AND P2, PT, |R8|.reuse.H0_H0, 8.523464202880859375e-06, 8.523464202880859375e-06, PT ;  /* 0x008f008f08007434 */ /* 0x040fe40003f4ea00 */
[----:B------:R-:W-:Y:S02]  /*0300*/  HSETP2.GT.AND P5, PT, |R8|.H0_H0, RZ.H0_H0, PT ;  /* 0x200000ff08007234 */ /* 0x000fe40003fa4a00 */
[----:B------:R-:W-:-:S03]  /*0310*/  PLOP3.LUT P1, PT, P3, P1, PT, 0xf2, 0x2f ;  /* 0x00000000002f781c */ /* 0x000fc60001f23e72 */
[----:B------:R-:W-:Y:S02]  /*0320*/  PLOP3.LUT P2, PT, P2, P5, PT, 0xf2, 0x2f ;  /* 0x00000000002f781c */ /* 0x000fe4000174be72 */
[C---:B------:R-:W-:Y:S02]  /*0330*/  @!P0 FFMA R11, -R0.reuse, R19, R13 ;  /* 0x00000013000b8223 */ /* 0x040fe4000000010d */
[----:B------:R-:W-:Y:S02]  /*0340*/  @!P4 FFMA R13, -R0, R14, R15 ;  /* 0x0000000e000dc223 */ /* 0x000fe4000000010f */
[C---:B------:R-:W-:Y:S02]  /*0350*/  @!P0 FFMA R11, R4.reuse, R11, R19 ;  /* 0x0000000b040b8223 */ /* 0x040fe40000000013 */
[----:B------:R-:W-:Y:S02]  /*0360*/  @!P4 FFMA R13, R4, R13, R14 ;  /* 0x0000000d040dc223 */ /* 0x000fe4000000000e */
[----:B------:R-:W-:Y:S01]  /*0370*/  @!P1 FFMA R15, -R0, R16, R17 ;  /* 0x00000010000f9223 */ /* 0x000fe20000000111 */
[----:B------:R-:W-:-:S02]  /*0380*/  @!P0 F2FP.F16.F32.PACK_AB R9, RZ, R11 ;  /* 0x0000000bff09823e */ /* 0x000fc400000000ff */
[----:B------:R-:W-:Y:S01]  /*0390*/  @!P2 FFMA R17, -R0, R18, R21 ;  /* 0x000000120011a223 */ /* 0x000fe20000000115 */
[C---:B------:R-:W-:Y:S01]  /*03a0*/  @!P1 FFMA R15, R4.reuse, R15, R16 ;  /* 0x0000000f040f9223 */ /* 0x040fe20000000010 */
[----:B------:R-:W-:Y:S02]  /*03b0*/  @!P4 F2FP.F16.F32.PACK_AB R10, RZ, R13 ;  /* 0x0000000dff0ac23e */ /* 0x000fe400000000ff */
[----:B------:R-:W-:Y:S01]  /*03c0*/  @!P2 FFMA R17, R4, R17, R18 ;  /* 0x000000110411a223 */ /* 0x000fe20000000012 */
[----:B------:R-:W-:Y:S02]  /*03d0*/  PRMT R11, R9, 0x7610, R11 ;  /* 0x00007610090b7816 */ /* 0x000fe4000000000b */
[----:B------:R-:W-:Y:S01]  /*03e0*/  @!P1 F2FP.F16.F32.PACK_AB R12, RZ, R15 ;  /* 0x0000000fff0c923e */ /* 0x000fe200000000ff */
[----:B------:R1:W-:Y:S01]  /*03f0*/  STG.E.U16 desc[UR6][R2.64+-0x2], R10 ;  /* 0xfffffe0a02007986 */ /* 0x0003e2000c101506 */
[----:B------:R-:W-:Y:S02]  /*0400*/  ISETP.NE.AND P1, PT, R7, RZ, PT ;  /* 0x000000ff0700720c */ /* 0x000fe40003f25270 */
[----:B------:R-:W-:Y:S01]  /*0410*/  @!P2 F2FP.F16.F32.PACK_AB R8, RZ, R17 ;  /* 0x00000011ff08a23e */ /* 0x000fe200000000ff */
[----:B------:R1:W-:Y:S03]  /*0420*/  STG.E.U16 desc[UR6][R2.64+-0x4], R11 ;  /* 0xfffffc0b02007986 */ /* 0x0003e6000c101506 */
[----:B------:R-:W-:Y:S01]  /*0430*/  PRMT R13, R8, 0x7610, R13 ;  /* 0x00007610080d7816 */ /* 0x000fe2000000000d */
[----:B------:R1:W-:Y:S01]  /*0440*/  STG.E.U16 desc[UR6][R2.64], R12 ;  /* 0x0000000c02007986 */ /* 0x0003e2000c101506 */
[----:B------:R-:W-:-:S03]  /*0450*/  IADD3 R8, P0, PT, R2, 0x8, RZ ;  /* 0x0000000802087810 */ /* 0x000fc60007f1e0ff */
[----:B------:R1:W-:Y:S02]  /*0460*/  STG.E.U16 desc[UR6][R2.64+0x2], R13 ;  /* 0x0000020d02007986 */ /* 0x0003e4000c101506 */
[----:B------:R-:W-:Y:S01]  /*0470*/  IMAD.X R9, RZ, RZ, R3, P0 ;  /* 0x000000ffff097224 */ /* 0x000fe200000e0603 */
[----:B------:R-:W-:Y:S07]  /*0480*/  @P1 BRA `(.L_x_52) ;  /* 0xfffffffc002c1947 */ /* 0x000fee000383ffff */
.L_x_51:
[----:B------:R-:W-:Y:S05]  /*0490*/  @!P6 EXIT ;  /* 0x000000000000e94d */ /* 0x000fea0003800000 */
[----:B-1----:R-:W1:Y:S01]  /*04a0*/  LDC.64 R2, c[0x0][0x380] ;  /* 0x0000e000ff027b82 */ /* 0x002e620000000a00 */
[----:B------:R-:W-:Y:S02]  /*04b0*/  IMAD.MOV R5, RZ, RZ, -R5 ;  /* 0x000000ffff057224 */ /* 0x000fe400078e0a05 */
[----:B-1----:R-:W-:-:S07]  /*04c0*/  IMAD.WIDE.U32 R6, R6, 0x2, R2 ;  /* 0x0000000206067825 */ /* 0x002fce00078e0002 */
.L_x_53:
[----:B-1----:R-:W-:Y:S02]  /*04d0*/  IMAD.MOV.U32 R2, RZ, RZ, R6 ;  /* 0x000000ffff027224 */ /* 0x002fe400078e0006 */
[----:B------:R-:W-:-:S05]  /*04e0*/  IMAD.MOV.U32 R3, RZ, RZ, R7 ;  /* 0x000000ffff037224 */ /* 0x000fca00078e0007 */
[----:B------:R-:W3:Y:S01]  /*04f0*/  LDG.E.U16 R6, desc[UR6][R2.64] ;  /* 0x0000000602067981 */ /* 0x000ee2000c1e1500 */
[----:B------:R-:W-:Y:S02]  /*0500*/  VIADD R5, R5, 0x1 ;  /* 0x0000000105057836 */ /* 0x000fe40000000000 */
[----:B---3--:R-:W-:-:S05]  /*0510*/  HADD2.F32 R7, -RZ, R6.H0_H0 ;  /* 0x20000006ff077230 */ /* 0x008fca0000004100 */
[----:B--2---:R-:W-:-:S05]  /*0520*/  FMUL R9, R4, R7 ;  /* 0x0000000704097220 */ /* 0x004fca0000400000 */
[----:B------:R-:W-:-:S05]  /*0530*/  F2FP.F16.F32.PACK_AB R6, RZ, R9 ;  /* 0x00000009ff06723e */ /* 0x000fca00000000ff */
[C---:B------:R-:W-:Y:S02]  /*0540*/  HSETP2.GEU.AND P1, PT, |R6|.reuse.H0_H0, 8.523464202880859375e-06, 8.523464202880859375e-06, PT ;  /* 0x008f008f06007434 */ /* 0x040fe40003f2ea00 */
[----:B------:R-:W-:-:S05]  /*0550*/  HSETP2.GT.AND P0, PT, |R6|.H0_H0, RZ.H0_H0, PT ;  /* 0x200000ff06007234 */ /* 0x000fca0003f04a00 */
[----:B------:R-:W-:Y:S02]  /*0560*/  PLOP3.LUT P0, PT, P1, P0, PT, 0xf2, 0x2f ;  /* 0x00000000002f781c */ /* 0x000fe40000f01e72 */
[----:B------:R-:W-:-:S11]  /*0570*/  ISETP.NE.AND P1, PT, R5, RZ, PT ;  /* 0x000000ff0500720c */ /* 0x000fd60003f25270 */
[----:B------:R-:W-:-:S04]  /*0580*/  @!P0 FFMA R7, -R0, R9, R7 ;  /* 0x0000000900078223 */ /* 0x000fc80000000107 */
[----:B------:R-:W-:-:S05]  /*0590*/  @!P0 FFMA R7, R4, R7, R9 ;  /* 0x0000000704078223 */ /* 0x000fca0000000009 */
[----:B------:R-:W-:-:S04]  /*05a0*/  @!P0 F2FP.F16.F32.PACK_AB R6, RZ, R7 ;  /* 0x00000007ff06823e */ /* 0x000fc800000000ff */
[----:B------:R-:W-:Y:S02]  /*05b0*/  PRMT R8, R6, 0x7610, R8 ;  /* 0x0000761006087816 */ /* 0x000fe40000000008 */
[----:B------:R-:W-:-:S03]  /*05c0*/  IADD3 R6, P0, PT, R2, 0x2, RZ ;  /* 0x0000000202067810 */ /* 0x000fc60007f1e0ff */
[----:B------:R1:W-:Y:S02]  /*05d0*/  STG.E.U16 desc[UR6][R2.64], R8 ;  /* 0x0000000802007986 */ /* 0x0003e4000c101506 */
[----:B------:R-:W-:Y:S01]  /*05e0*/  IMAD.X R7, RZ, RZ, R3, P0 ;  /* 0x000000ffff077224 */ /* 0x000fe200000e0603 */
[----:B------:R-:W-:Y:S07]  /*05f0*/  @P1 BRA `(.L_x_53) ;  /* 0xfffffffc00b41947 */ /* 0x000fee000383ffff */
[----:B------:R-:W-:Y:S05]  /*0600*/  EXIT ;  /* 0x000000000000794d */ /* 0x000fea0003800000 */
.L_x_54:
        /* <DEDUP_REMOVED lines=15> */
.L_x_546:


//--------------------- .text._Z10clockBlockl     --------------------------
	.section	.text._Z10clockBlockl,"ax",@progbits
	.align	128
        .global         _Z10clockBlockl
        .type           _Z10clockBlockl,@function
        .size           _Z10clockBlockl,(.L_x_547 - _Z10clockBlockl)
        .other          _Z10clockBlockl,@"STO_CUDA_ENTRY STV_DEFAULT"
_Z10clockBlockl:
.text._Z10clockBlockl:
[----:B------:R-:W0:Y:S08]  /*0000*/  LDC R1, c[0x0][0x37c] ;  /* 0x0000df00ff017b82 */ /* 0x000e300000000800 */
[----:B------:R-:W1:Y:S01]  /*0010*/  LDC.64 R8, c[0x0][0x380] ;  /* 0x0000e000ff087b82 */ /* 0x000e620000000a00 */
[----:B0-----:R-:W-:Y:S01]  /*0020*/  VIADD R1, R1, 0xfffffff8 ;  /* 0xfffffff801017836 */ /* 0x001fe20000000000 */
[----:B------:R-:W-:Y:S01]  /*0030*/  MOV R0, 0x0 ;  /* 0x0000000000007802 */ /* 0x000fe20000000f00 */
[----:B------:R-:W0:Y:S01]  /*0040*/  LDCU UR4, c[0x0][0x2f8] ;  /* 0x00005f00ff0477ac */ /* 0x000e220008000800 */
[----:B------:R-:W2:Y:S04]  /*0050*/  LDCU.64 UR6, c[0x4][0x28] ;  /* 0x01000500ff0677ac */ /* 0x000ea80008000a00 */
[----:B------:R3:W4:Y:S01]  /*0060*/  LDC.64 R2, c[0x4][R0] ;  /* 0x0100000000027b82 */ /* 0x0007220000000a00 */
[----:B------:R-:W5:Y:S01]  /*0070*/  LDCU UR5, c[0x0][0x2fc] ;  /* 0x00005f80ff0577ac */ /* 0x000f620008000800 */
[----:B0-----:R-:W-:Y:S01]  /*0080*/  IADD3 R6, P0, PT, R1, UR4, RZ ;  /* 0x0000000401067c10 */ /* 0x001fe2000ff1e0ff */
[----:B-1----:R3:W-:Y:S01]  /*0090*/  STL.64 [R1], R8 ;  /* 0x0000000801007387 */ /* 0x0027e20000100a00 */
[----:B--2---:R-:W-:Y:S01]  /*00a0*/  IMAD.U32 R4, RZ, RZ, UR6 ;  /* 0x00000006ff047e24 */ /* 0x004fe2000f8e00ff */
[----:B------:R-:W-:-:S02]  /*00b0*/  MOV R5, UR7 ;  /* 0x0000000700057c02 */ /* 0x000fc40008000f00 */
[----:B-----5:R-:W-:-:S08]  /*00c0*/  IMAD.X R7, RZ, RZ, UR5, P0 ;  /* 0x00000005ff077e24 */ /* 0x020fd000080e06ff */
[----:B------:R-:W-:-:S07]  /*00d0*/  LEPC R20, `(.L_x_55) ;  /* 0x000000001014794e */ /* 0x000fce0000000000 */
[----:B---34-:R-:W-:Y:S05]  /*00e0*/  CALL.ABS.NOINC R2 ;  /* 0x0000000002007343 */ /* 0x018fea0003c00000 */
.L_x_55:
[----:B------:R-:W-:Y:S05]  /*00f0*/  EXIT ;  /* 0x000000000000794d */ /* 0x000fea0003800000 */
.L_x_56:
        /* <DEDUP_REMOVED lines=16> */
.L_x_547:


//--------------------- .text._Z13static_kernelP6__halfS0_Pii --------------------------
	.section	.text._Z13static_kernelP6__halfS0_Pii,"ax",@progbits
	.align	128
        .global         _Z13static_kernelP6__halfS0_Pii
        .type           _Z13static_kernelP6__halfS0_Pii,@function
        .size           _Z13static_kernelP6__halfS0_Pii,(.L_x_548 - _Z13static_kernelP6__halfS0_Pii)
        .other          _Z13static_kernelP6__halfS0_Pii,@"STO_CUDA_ENTRY STV_DEFAULT"
_Z13static_kernelP6__halfS0_Pii:
.text._Z13static_kernelP6__halfS0_Pii:
[----:B------:R-:W0:Y:S08]  /*0000*/  LDC R1, c[0x0][0x37c] ;  /* 0x0000df00ff017b82 */ /* 0x000e300000000800 */
[----:B------:R-:W1:Y:S01]  /*0010*/  LDC.64 R4, c[0x0][0x380] ;  /* 0x0000e000ff047b82 */ /* 0x000e620000000a00 */
[----:B------:R-:W1:Y:S01]  /*0020*/  LDCU.64 UR4, c[0x0][0x358] ;  /* 0x00006b00ff0477ac */ /* 0x000e620008000a00 */
[----:B0-----:R-:W-:Y:S01]  /*0030*/  VIADD R1, R1, 0xffffffe8 ;  /* 0xffffffe801017836 */ /* 0x001fe20000000000 */
[----:B------:R-:W0:Y:S05]  /*0040*/  LDCU.64 UR6, c[0x4][0x20] ;  /* 0x01000400ff0677ac */ /* 0x000e2a0008000a00 */
[----:B------:R-:W2:Y:S08]  /*0050*/  LDC.64 R6, c[0x0][0x388] ;  /* 0x0000e200ff067b82 */ /* 0x000eb00000000a00 */
[----:B------:R-:W3:Y:S01]  /*0060*/  LDC.64 R14, c[0x0][0x390] ;  /* 0x0000e400ff0e7b82 */ /* 0x000ee20000000a00 */
[----:B-1----:R0:W4:Y:S07]  /*0070*/  LDG.E.U16 R4, desc[UR4][R4.64] ;  /* 0x0000000404047981 */ /* 0x00212e000c1e1500 */
[----:B------:R-:W1:Y:S01]  /*0080*/  LDC R11, c[0x0][0x398] ;  /* 0x0000e600ff0b7b82 */ /* 0x000e620000000800 */
[----:B--2---:R2:W5:Y:S04]  /*0090*/  LDG.E.U16 R0, desc[UR4][R6.64] ;  /* 0x0000000406007981 */ /* 0x004568000c1e1500 */
[----:B---3--:R-:W1:Y:S01]  /*00a0*/  LDG.E R10, desc[UR4][R14.64] ;  /* 0x000000040e0a7981 */ /* 0x008e62000c1e1900 */
[----:B------:R-:W-:Y:S01]  /*00b0*/  MOV R12, 0x0 ;  /* 0x00000000000c7802 */ /* 0x000fe20000000f00 */
[----:B------:R-:W2:Y:S01]  /*00c0*/  LDCU UR4, c[0x0][0x2f8] ;  /* 0x00005f00ff0477ac */ /* 0x000ea20008000800 */
[----:B0-----:R-:W-:Y:S01]  /*00d0*/  MOV R5, UR7 ;  /* 0x0000000700057c02 */ /* 0x001fe20008000f00 */
[----:B------:R-:W0:Y:S03]  /*00e0*/  LDCU UR5, c[0x0][0x2fc] ;  /* 0x00005f80ff0577ac */ /* 0x000e260008000800 */
[----:B------:R-:W3:Y:S01]  /*00f0*/  LDC.64 R12, c[0x4][R12] ;  /* 0x010000000c0c7b82 */ /* 0x000ee20000000a00 */
[----:B--2---:R-:W-:-:S04]  /*0100*/  IADD3 R6, P0, PT, R1, UR4, RZ ;  /* 0x0000000401067c10 */ /* 0x004fc8000ff1e0ff */
[----:B0-----:R-:W-:Y:S01]  /*0110*/  IADD3.X R7, PT, PT, RZ, UR5, RZ, P0, !PT ;  /* 0x00000005ff077c10 */ /* 0x001fe200087fe4ff */
[----:B----4-:R-:W-:Y:S02]  /*0120*/  HADD2.F32 R2, -RZ, R4.H0_H0 ;  /* 0x20000004ff027230 */ /* 0x010fe40000004100 */
[----:B------:R-:W-:-:S04]  /*0130*/  IMAD.U32 R4, RZ, RZ, UR6 ;  /* 0x00000006ff047e24 */ /* 0x000fc8000f8e00ff */
[----:B------:R-:W0:Y:S01]  /*0140*/  F2F.F64.F32 R2, R2 ;  /* 0x0000000200027310 */ /* 0x000e220000201800 */
[----:B-----5:R-:W-:-:S07]  /*0150*/  HADD2.F32 R0, -RZ, R0.H0_H0 ;  /* 0x20000000ff007230 */ /* 0x020fce0000004100 */
[----:B------:R-:W2:Y:S01]  /*0160*/  F2F.F64.F32 R8, R0 ;  /* 0x0000000000087310 */ /* 0x000ea20000201800 */
[----:B-1----:R1:W-:Y:S04]  /*0170*/  STL.64 [R1+0x10], R10 ;  /* 0x0000100a01007387 */ /* 0x0023e80000100a00 */
[----:B0-----:R1:W-:Y:S04]  /*0180*/  STL.64 [R1], R2 ;  /* 0x0000000201007387 */ /* 0x0013e80000100a00 */
[----:B--23--:R1:W-:Y:S02]  /*0190*/  STL.64 [R1+0x8], R8 ;  /* 0x0000080801007387 */ /* 0x00c3e40000100a00 */
[----:B------:R-:W-:-:S07]  /*01a0*/  LEPC R20, `(.L_x_57) ;  /* 0x000000001014794e */ /* 0x000fce0000000000 */
[----:B-1----:R-:W-:Y:S05]  /*01b0*/  CALL.ABS.NOINC R12 ;  /* 0x000000000c007343 */ /* 0x002fea0003c00000 */
.L_x_57:
[----:B------:R-:W-:Y:S05]  /*01c0*/  EXIT ;  /* 0x000000000000794d */ /* 0x000fea0003800000 */
.L_x_58:
        /* <DEDUP_REMOVED lines=11> */
.L_x_548:


//--------------------- .text._Z15get_content_rowP6__halfS0_Pii --------------------------
	.section	.text._Z15get_content_rowP6__halfS0_Pii,"ax",@progbits
	.align	128
        .global         _Z15get_content_rowP6__halfS0_Pii
        .type           _Z15get_content_rowP6__halfS0_Pii,@function
        .size           _Z15get_content_rowP6__halfS0_Pii,(.L_x_549 - _Z15get_content_rowP6__halfS0_Pii)
        .other          _Z15get_content_rowP6__halfS0_Pii,@"STO_CUDA_ENTRY STV_DEFAULT"
_Z15get_content_rowP6__halfS0_Pii:
.text._Z15get_content_rowP6__halfS0_Pii:
[----:B------:R-:W-:Y:S08]  /*0000*/  LDC R1, c[0x0][0x37c] ;  /* 0x0000df00ff017b82 */ /* 0x000ff00000000800 */
[----:B------:R-:W0:Y:S02]  /*0010*/  LDC R0, c[0x0][0x398] ;  /* 0x0000e600ff007b82 */ /* 0x000e240000000800 */
[----:B0-----:R-:W-:-:S13]  /*0020*/  ISETP.GE.AND P0, PT, R0, 0x1, PT ;  /* 0x000000010000780c */ /* 0x001fda0003f06270 */
[----:B------:R-:W-:Y:S05]  /*0030*/  @!P0 EXIT ;  /* 0x000000000000894d */ /* 0x000fea0003800000 */
[C---:B------:R-:W-:Y:S01]  /*0040*/  VIADD R2, R0.reuse, 0xffffffff ;  /* 0xffffffff00027836 */ /* 0x040fe20000000000 */
[----:B------:R-:W-:Y:S01]  /*0050*/  LOP3.LUT R12, R0, 0xf, RZ, 0xc0, !PT ;  /* 0x0000000f000c7812 */ /* 0x000fe200078ec0ff */
[----:B------:R-:W0:Y:S03]  /*0060*/  LDCU.64 UR8, c[0x0][0x358] ;  /* 0x00006b00ff0877ac */ /* 0x000e260008000a00 */
[----:B------:R-:W-:Y:S01]  /*0070*/  ISETP.GE.U32.AND P1, PT, R2, 0xf, PT ;  /* 0x0000000f0200780c */ /* 0x000fe20003f26070 */
[----:B------:R-:W-:Y:S01]  /*0080*/  IMAD.MOV.U32 R2, RZ, RZ, RZ ;  /* 0x000000ffff027224 */ /* 0x000fe200078e00ff */
[----:B------:R-:W-:-:S11]  /*0090*/  ISETP.NE.AND P0, PT, R12, RZ, PT ;  /* 0x000000ff0c00720c */ /* 0x000fd60003f05270 */
[----:B------:R-:W-:Y:S05]  /*00a0*/  @!P1 BRA `(.L_x_59) ;  /* 0x0000000800549947 */ /* 0x000fea0003800000 */
[----:B------:R-:W1:Y:S01]  /*00b0*/  LDCU.128 UR4, c[0x0][0x380] ;  /* 0x00007000ff0477ac */ /* 0x000e620008000c00 */
[----:B------:R-:W-:-:S05]  /*00c0*/  LOP3.LUT R2, R0, 0x7ffffff0, RZ, 0xc0, !PT ;  /* 0x7ffffff000027812 */ /* 0x000fca00078ec0ff */
[----:B------:R-:W-:Y:S01]  /*00d0*/  IMAD.MOV R3, RZ, RZ, -R2 ;  /* 0x000000ffff037224 */ /* 0x000fe200078e0a02 */
[----:B-1----:R-:W-:Y:S02]  /*00e0*/  UIADD3 UR4, UP1, UPT, UR4, 0x10, URZ ;  /* 0x0000001004047890 */ /* 0x002fe4000ff3e0ff */
[----:B------:R-:W-:Y:S02]  /*00f0*/  UIADD3 UR6, UP0, UPT, UR6, 0x1e, URZ ;  /* 0x0000001e06067890 */ /* 0x000fe4000ff1e0ff */
[----:B------:R-:W-:Y:S02]  /*0100*/  UIADD3.X UR5, UPT, UPT, URZ, UR5, URZ, UP1, !UPT ;  /* 0x00000005ff057290 */ /* 0x000fe40008ffe4ff */
[----:B------:R-:W-:Y:S01]  /*0110*/  IMAD.U32 R10, RZ, RZ, UR4 ;  /* 0x00000004ff0a7e24 */ /* 0x000fe2000f8e00ff */
[----:B------:R-:W-:Y:S01]  /*0120*/  UIADD3.X UR7, UPT, UPT, URZ, UR7, URZ, UP0, !UPT ;  /* 0x00000007ff077290 */ /* 0x000fe200087fe4ff */
[----:B------:R-:W-:Y:S02]  /*0130*/  UMOV UR4, URZ ;  /* 0x000000ff00047c82 */ /* 0x000fe40008000000 */
[----:B------:R-:W-:Y:S01]  /*0140*/  IMAD.U32 R13, RZ, RZ, UR5 ;  /* 0x00000005ff0d7e24 */ /* 0x000fe2000f8e00ff */
[----:B------:R-:W-:-:S08]  /*0150*/  UMOV UR5, URZ ;  /* 0x000000ff00057c82 */ /* 0x000fd00008000000 */
.L_x_60:
[----:B------:R-:W0:Y:S02]  /*0160*/  LDC.64 R4, c[0x0][0x390] ;  /* 0x0000e400ff047b82 */ /* 0x000e240000000a00 */
[----:B0-2---:R-:W2:Y:S02]  /*0170*/  LDG.E R7, desc[UR8][R4.64] ;  /* 0x0000000804077981 */ /* 0x005ea4000c1e1900 */
[----:B--2---:R-:W-:-:S05]  /*0180*/  IMAD R7, R7, R0, RZ ;  /* 0x0000000007077224 */ /* 0x004fca00078e02ff */
[----:B------:R-:W-:-:S04]  /*0190*/  IADD3 R8, P1, PT, R7, UR4, RZ ;  /* 0x0000000407087c10 */ /* 0x000fc8000ff3e0ff */
[----:B------:R-:W-:Y:S02]  /*01a0*/  LEA.HI.X.SX32 R7, R7, UR5, 0x1, P1 ;  /* 0x0000000507077c11 */ /* 0x000fe400088f0eff */
[----:B------:R-:W-:-:S04]  /*01b0*/  LEA R6, P1, R8, UR6, 0x1 ;  /* 0x0000000608067c11 */ /* 0x000fc8000f8208ff */
[----:B------:R-:W-:-:S05]  /*01c0*/  LEA.HI.X R7, R8, UR7, R7, 0x1, P1 ;  /* 0x0000000708077c11 */ /* 0x000fca00088f0c07 */
[----:B------:R0:W2:Y:S02]  /*01d0*/  LDG.E.U16 R11, desc[UR8][R6.64+-0x1e] ;  /* 0xffffe208060b7981 */ /* 0x0000a4000c1e1500 */
[----:B0-----:R-:W-:Y:S02]  /*01e0*/  IMAD.MOV.U32 R6, RZ, RZ, R10 ;  /* 0x000000ffff067224 */ /* 0x001fe400078e000a */
[----:B------:R-:W-:-:S05]  /*01f0*/  IMAD.MOV.U32 R7, RZ, RZ, R13 ;  /* 0x000000ffff077224 */ /* 0x000fca00078e000d */
[----:B--2---:R0:W-:Y:S04]  /*0200*/  STG.E.U16 desc[UR8][R6.64+-0x10], R11 ;  /* 0xfffff00b06007986 */ /* 0x0041e8000c101508 */
[----:B------:R-:W2:Y:S02]  /*0210*/  LDG.E R9, desc[UR8][R4.64] ;  /* 0x0000000804097981 */ /* 0x000ea4000c1e1900 */
[----:B--2---:R-:W-:-:S05]  /*0220*/  IMAD R9, R9, R0, RZ ;  /* 0x0000000009097224 */ /* 0x004fca00078e02ff */
[----:B------:R-:W-:-:S04]  /*0230*/  IADD3 R10, P1, PT, R9, UR4, RZ ;  /* 0x00000004090a7c10 */ /* 0x000fc8000ff3e0ff */
[----:B------:R-:W-:Y:S02]  /*0240*/  LEA.HI.X.SX32 R9, R9, UR5, 0x1, P1 ;  /* 0x0000000509097c11 */ /* 0x000fe400088f0eff */
[----:B------:R-:W-:-:S04]  /*0250*/  LEA R8, P1, R10, UR6, 0x1 ;  /* 0x000000060a087c11 */ /* 0x000fc8000f8208ff */
[----:B------:R-:W-:-:S06]  /*0260*/  LEA.HI.X R9, R10, UR7, R9, 0x1, P1 ;  /* 0x000000070a097c11 */ /* 0x000fcc00088f0c09 */
[----:B------:R-:W2:Y:S04]  /*0270*/  LDG.E.U16 R9, desc[UR8][R8.64+-0x1c] ;  /* 0xffffe40808097981 */ /* 0x000ea8000c1e1500 */
[----:B--2---:R1:W-:Y:S04]  /*0280*/  STG.E.U16 desc[UR8][R6.64+-0xe], R9 ;  /* 0xfffff20906007986 */ /* 0x0043e8000c101508 */
[----:B------:R-:W2:Y:S02]  /*0290*/  LDG.E R13, desc[UR8][R4.64] ;  /* 0x00000008040d7981 */ /* 0x000ea4000c1e1900 */
[----:B--2---:R-:W-:-:S05]  /*02a0*/  IMAD R13, R13, R0, RZ ;  /* 0x000000000d0d7224 */ /* 0x004fca00078e02ff */
[----:B0-----:R-:W-:-:S04]  /*02b0*/  IADD3 R11, P1, PT, R13, UR4, RZ ;  /* 0x000000040d0b7c10 */ /* 0x001fc8000ff3e0ff */
[----:B------:R-:W-:Y:S02]  /*02c0*/  LEA.HI.X.SX32 R14, R13, UR5, 0x1, P1 ;  /* 0x000000050d0e7c11 */ /* 0x000fe400088f0eff */
[----:B------:R-:W-:-:S04]  /*02d0*/  LEA R10, P1, R11, UR6, 0x1 ;  /* 0x000000060b0a7c11 */ /* 0x000fc8000f8208ff */
[----:B------:R-:W-:-:S06]  /*02e0*/  LEA.HI.X R11, R11, UR7, R14, 0x1, P1 ;  /* 0x000000070b0b7c11 */ /* 0x000fcc00088f0c0e */
[----:B------:R-:W2:Y:S04]  /*02f0*/  LDG.E.U16 R11, desc[UR8][R10.64+-0x1a] ;  /* 0xffffe6080a0b7981 */ /* 0x000ea8000c1e1500 */
[----:B--2---:R0:W-:Y:S04]  /*0300*/  STG.E.U16 desc[UR8][R6.64+-0xc], R11 ;  /* 0xfffff40b06007986 */ /* 0x0041e8000c101508 */
[----:B------:R-:W2:Y:S02]  /*0310*/  LDG.E R13, desc[UR8][R4.64] ;  /* 0x00000008040d7981 */ /* 0x000ea4000c1e1900 */
[----:B--2---:R-:W-:-:S05]  /*0320*/  IMAD R13, R13, R0, RZ ;  /* 0x000000000d0d7224 */ /* 0x004fca00078e02ff */
[----:B-1----:R-:W-:-:S04]  /*0330*/  IADD3 R9, P1, PT, R13, UR4, RZ ;  /* 0x000000040d097c10 */ /* 0x002fc8000ff3e0ff */
        /* <DEDUP_REMOVED lines=93> */
[----:B------:R-:W3:Y:S02]  /*0910*/  LDG.E R13, desc[UR8][R4.64] ;  /* 0x00000008040d7981 */ /* 0x000ee4000c1e1900 */
[----:B---3--:R-:W-:-:S05]  /*0920*/  IMAD R13, R13, R0, RZ ;  /* 0x000000000d0d7224 */ /* 0x008fca00078e02ff */
[----:B-1----:R-:W-:-:S04]  /*0930*/  IADD3 R9, P1, PT, R13, UR4, RZ ;  /* 0x000000040d097c10 */ /* 0x002fc8000ff3e0ff */
[----:B------:R-:W-:Y:S02]  /*0940*/  LEA.HI.X.SX32 R14, R13, UR5, 0x1, P1 ;  /* 0x000000050d0e7c11 */ /* 0x000fe400088f0eff */
[----:B------:R-:W-:-:S04]  /*0950*/  LEA R8, P1, R9, UR6, 0x1 ;  /* 0x0000000609087c11 */ /* 0x000fc8000f8208ff */
[----:B------:R-:W-:-:S06]  /*0960*/  LEA.HI.X R9, R9, UR7, R14, 0x1, P1 ;  /* 0x0000000709097c11 */ /* 0x000fcc00088f0c0e */
[----:B------:R-:W3:Y:S01]  /*0970*/  LDG.E.U16 R9, desc[UR8][R8.64] ;  /* 0x0000000808097981 */ /* 0x000ee2000c1e1500 */
[----:B------:R-:W-:Y:S01]  /*0980*/  VIADD R3, R3, 0x10 ;  /* 0x0000001003037836 */ /* 0x000fe20000000000 */
[----:B------:R-:W-:Y:S01]  /*0990*/  UIADD3 UR4, UP0, UPT, UR4, 0x10, URZ ;  /* 0x0000001004047890 */ /* 0x000fe2000ff1e0ff */
[----:B------:R-:W-:-:S03]  /*09a0*/  IADD3 R10, P2, PT, R6, 0x20, RZ ;  /* 0x00000020060a7810 */ /* 0x000fc60007f5e0ff */
[----:B------:R-:W-:Y:S01]  /*09b0*/  ISETP.NE.AND P1, PT, R3, RZ, PT ;  /* 0x000000ff0300720c */ /* 0x000fe20003f25270 */
[----:B------:R-:W-:Y:S01]  /*09c0*/  UIADD3.X UR5, UPT, UPT, URZ, UR5, URZ, UP0, !UPT ;  /* 0x00000005ff057290 */ /* 0x000fe200087fe4ff */
[----:B------:R-:W-:Y:S01]  /*09d0*/  IMAD.X R13, RZ, RZ, R7, P2 ;  /* 0x000000ffff0d7224 */ /* 0x000fe200010e0607 */
[----:B---3--:R2:W-:Y:S10]  /*09e0*/  STG.E.U16 desc[UR8][R6.64+0xe], R9 ;  /* 0x00000e0906007986 */ /* 0x0085f4000c101508 */
[----:B------:R-:W-:Y:S05]  /*09f0*/  @P1 BRA `(.L_x_60) ;  /* 0xfffffff400d81947 */ /* 0x000fea000383ffff */
.L_x_59:
[----:B0-----:R-:W-:Y:S05]  /*0a00*/  @!P0 EXIT ;  /* 0x000000000000894d */ /* 0x001fea0003800000 */
[----:B------:R-:W-:Y:S02]  /*0a10*/  ISETP.GE.U32.AND P1, PT, R12, 0x8, PT ;  /* 0x000000080c00780c */ /* 0x000fe40003f26070 */
[----:B------:R-:W-:-:S04]  /*0a20*/  LOP3.LUT R14, R0, 0x7, RZ, 0xc0, !PT ;  /* 0x00000007000e7812 */ /* 0x000fc800078ec0ff */
[----:B------:R-:W-:-:S07]  /*0a30*/  ISETP.NE.AND P0, PT, R14, RZ, PT ;  /* 0x000000ff0e00720c */ /* 0x000fce0003f05270 */
[----:B------:R-:W-:Y:S06]  /*0a40*/  @!P1 BRA `(.L_x_61) ;  /* 0x0000000400149947 */ /* 0x000fec0003800000 */
[----:B--2---:R-:W0:Y:S08]  /*0a50*/  LDC.64 R6, c[0x0][0x390] ;  /* 0x0000e400ff067b82 */ /* 0x004e300000000a00 */
[----:B------:R-:W1:Y:S01]  /*0a60*/  LDC.64 R4, c[0x0][0x388] ;  /* 0x0000e200ff047b82 */ /* 0x000e620000000a00 */
[----:B0-----:R-:W2:Y:S02]  /*0a70*/  LDG.E R3, desc[UR8][R6.64] ;  /* 0x0000000806037981 */ /* 0x001ea4000c1e1900 */
[----:B--2---:R-:W-:-:S05]  /*0a80*/  IMAD R3, R3, R0, RZ ;  /* 0x0000000003037224 */ /* 0x004fca00078e02ff */
[----:B------:R-:W-:-:S04]  /*0a90*/  IADD3 R8, P1, PT, R2, R3, RZ ;  /* 0x0000000302087210 */ /* 0x000fc80007f3e0ff */
[----:B------:R-:W-:Y:S02]  /*0aa0*/  LEA.HI.X.SX32 R3, R3, RZ, 0x1, P1 ;  /* 0x000000ff03037211 */ /* 0x000fe400008f0eff */
[----:B-1----:R-:W-:-:S04]  /*0ab0*/  LEA R10, P1, R8, R4, 0x1 ;  /* 0x00000004080a7211 */ /* 0x002fc800078208ff */
[----:B------:R-:W-:Y:S02]  /*0ac0*/  LEA.HI.X R11, R8, R5, R3, 0x1, P1 ;  /* 0x00000005080b7211 */ /* 0x000fe400008f0c03 */
[----:B------:R-:W0:Y:S04]  /*0ad0*/  LDC.64 R8, c[0x0][0x380] ;  /* 0x0000e000ff087b82 */ /* 0x000e280000000a00 */
[----:B------:R-:W2:Y:S01]  /*0ae0*/  LDG.E.U16 R11, desc[UR8][R10.64] ;  /* 0x000000080a0b7981 */ /* 0x000ea2000c1e1500 */
[----:B0-----:R-:W-:-:S05]  /*0af0*/  IMAD.WIDE.U32 R8, R2, 0x2, R8 ;  /* 0x0000000202087825 */ /* 0x001fca00078e0008 */
[----:B--2---:R0:W-:Y:S04]  /*0b00*/  STG.E.U16 desc[UR8][R8.64], R11 ;  /* 0x0000000b08007986 */ /* 0x0041e8000c101508 */
[----:B------:R-:W2:Y:S02]  /*0b10*/  LDG.E R3, desc[UR8][R6.64] ;  /* 0x0000000806037981 */ /* 0x000ea4000c1e1900 */
[----:B--2---:R-:W-:-:S05]  /*0b20*/  IMAD R3, R3, R0, RZ ;  /* 0x0000000003037224 */ /* 0x004fca00078e02ff */
[----:B------:R-:W-:-:S04]  /*0b30*/  IADD3 R13, P1, PT, R2, R3, RZ ;  /* 0x00000003020d7210 */ /* 0x000fc80007f3e0ff */
[----:B------:R-:W-:Y:S02]  /*0b40*/  LEA.HI.X.SX32 R16, R3, RZ, 0x1, P1 ;  /* 0x000000ff03107211 */ /* 0x000fe400008f0eff */
[----:B------:R-:W-:-:S04]  /*0b50*/  LEA R12, P1, R13, R4, 0x1 ;  /* 0x000000040d0c7211 */ /* 0x000fc800078208ff */
[----:B------:R-:W-:-:S06]  /*0b60*/  LEA.HI.X R13, R13, R5, R16, 0x1, P1 ;  /* 0x000000050d0d7211 */ /* 0x000fcc00008f0c10 */
[----:B------:R-:W2:Y:S04]  /*0b70*/  LDG.E.U16 R13, desc[UR8][R12.64+0x2] ;  /* 0x000002080c0d7981 */ /* 0x000ea8000c1e1500 */
[----:B--2---:R1:W-:Y:S04]  /*0b80*/  STG.E.U16 desc[UR8][R8.64+0x2], R13 ;  /* 0x0000020d08007986 */ /* 0x0043e8000c101508 */
[----:B------:R-:W2:Y:S02]  /*0b90*/  LDG.E R3, desc[UR8][R6.64] ;  /* 0x0000000806037981 */ /* 0x000ea4000c1e1900 */
[----:B--2---:R-:W-:-:S05]  /*0ba0*/  IMAD R3, R3, R0, RZ ;  /* 0x0000000003037224 */ /* 0x004fca00078e02ff */
[----:B0-----:R-:W-:-:S04]  /*0bb0*/  IADD3 R11, P1, PT, R2, R3, RZ ;  /* 0x00000003020b7210 */ /* 0x001fc80007f3e0ff */
[----:B------:R-:W-:Y:S02]  /*0bc0*/  LEA.HI.X.SX32 R16, R3, RZ, 0x1, P1 ;  /* 0x000000ff03107211 */ /* 0x000fe400008f0eff */
[----:B------:R-:W-:-:S04]  /*0bd0*/  LEA R10, P1, R11, R4, 0x1 ;  /* 0x000000040b0a7211 */ /* 0x000fc800078208ff */
[----:B------:R-:W-:-:S06]  /*0be0*/  LEA.HI.X R11, R11, R5, R16, 0x1, P1 ;  /* 0x000000050b0b7211 */ /* 0x000fcc00008f0c10 */
[----:B------:R-:W2:Y:S04]  /*0bf0*/  LDG.E.U16 R11, desc[UR8][R10.64+0x4] ;  /* 0x000004080a0b7981 */ /* 0x000ea8000c1e1500 */
[----:B--2---:R0:W-:Y:S04]  /*0c00*/  STG.E.U16 desc[UR8][R8.64+0x4], R11 ;  /* 0x0000040b08007986 */ /* 0x0041e8000c101508 */
[----:B------:R-:W2:Y:S02]  /*0c10*/  LDG.E R3, desc[UR8][R6.64] ;  /* 0x0000000806037981 */ /* 0x000ea4000c1e1900 */
[----:B--2---:R-:W-:-:S05]  /*0c20*/  IMAD R3, R3, R0, RZ ;  /* 0x0000000003037224 */ /* 0x004fca00078e02ff */
[----:B-1----:R-:W-:-:S04]  /*0c30*/  IADD3 R13, P1, PT, R2, R3, RZ ;  /* 0x00000003020d7210 */ /* 0x002fc80007f3e0ff */
        /* <DEDUP_REMOVED lines=31> */
[----:B------:R-:W-:-:S04]  /*0e30*/  IADD3 R12, P1, PT, R2, R3, RZ ;  /* 0x00000003020c7210 */ /* 0x000fc80007f3e0ff */
[----:B------:R-:W-:Y:S02]  /*0e40*/  LEA.HI.X.SX32 R3, R3, RZ, 0x1, P1 ;  /* 0x000000ff03037211 */ /* 0x000fe400008f0eff */
[----:B------:R-:W-:-:S04]  /*0e50*/  LEA R4, P1, R12, R4, 0x1 ;  /* 0x000000040c047211 */ /* 0x000fc800078208ff */
[----:B------:R-:W-:-:S06]  /*0e60*/  LEA.HI.X R5, R12, R5, R3, 0x1, P1 ;  /* 0x000000050c057211 */ /* 0x000fcc00008f0c03 */
[----:B------:R-:W2:Y:S01]  /*0e70*/  LDG.E.U16 R5, desc[UR8][R4.64+0xe] ;  /* 0x00000e0804057981 */ /* 0x000ea2000c1e1500 */
[----:B------:R-:W-:-:S03]  /*0e80*/  VIADD R2, R2, 0x8 ;  /* 0x0000000802027836 */ /* 0x000fc60000000000 */
[----:B--2---:R1:W-:Y:S04]  /*0e90*/  STG.E.U16 desc[UR8][R8.64+0xe], R5 ;  /* 0x00000e0508007986 */ /* 0x0043e8000c101508 */
.L_x_61:
[----:B------:R-:W-:Y:S05]  /*0ea0*/  @!P0 EXIT ;  /* 0x000000000000894d */ /* 0x000fea0003800000 */
[----:B------:R-:W-:Y:S02]  /*0eb0*/  ISETP.GE.U32.AND P1, PT, R14, 0x4, PT ;  /* 0x000000040e00780c */ /* 0x000fe40003f26070 */
[----:B------:R-:W-:-:S04]  /*0ec0*/  LOP3.LUT R3, R0, 0x3, RZ, 0xc0, !PT ;  /* 0x0000000300037812 */ /* 0x000fc800078ec0ff */
[----:B------:R-:W-:-:S07]  /*0ed0*/  ISETP.NE.AND P0, PT, R3, RZ, PT ;  /* 0x000000ff0300720c */ /* 0x000fce0003f05270 */
[----:B------:R-:W-:Y:S06]  /*0ee0*/  @!P1 BRA `(.L_x_62) ;  /* 0x0000000000949947 */ /* 0x000fec0003800000 */
[----:B--2---:R-:W0:Y:S08]  /*0ef0*/  LDC.64 R6, c[0x0][0x390] ;  /* 0x0000e400ff067b82 */ /* 0x004e300000000a00 */
[----:B-1----:R-:W1:Y:S01]  /*0f00*/  LDC.64 R4, c[0x0][0x388] ;  /* 0x0000e200ff047b82 */ /* 0x002e620000000a00 */
        /* <DEDUP_REMOVED lines=35> */
.L_x_62:
[----:B------:R-:W-:Y:S05]  /*1140*/  @!P0 EXIT ;  /* 0x000000000000894d */ /* 0x000fea0003800000 */
[----:B-123--:R-:W0:Y:S01]  /*1150*/  LDC.64 R8, c[0x0][0x380] ;  /* 0x0000e000ff087b82 */ /* 0x00ee220000000a00 */
[----:B------:R-:W-:Y:S02]  /*1160*/  IMAD.MOV.U32 R14, RZ, RZ, R2 ;  /* 0x000000ffff0e7224 */ /* 0x000fe400078e0002 */
[----:B------:R-:W-:-:S05]  /*1170*/  IMAD.MOV.U32 R16, RZ, RZ, RZ ;  /* 0x000000ffff107224 */ /* 0x000fca00078e00ff */
[----:B------:R-:W1:Y:S08]  /*1180*/  LDC.64 R4, c[0x0][0x390] ;  /* 0x0000e400ff047b82 */ /* 0x000e700000000a00 */
[----:B------:R-:W2:Y:S01]  /*1190*/  LDC.64 R6, c[0x0][0x388] ;  /* 0x0000e200ff067b82 */ /* 0x000ea20000000a00 */
[----:B0-----:R-:W-:-:S04]  /*11a0*/  IMAD.WIDE.U32 R8, R2, 0x2, R8 ;  /* 0x0000000202087825 */ /* 0x001fc800078e0008 */
[----:B------:R-:W-:Y:S02]  /*11b0*/  IMAD.MOV.U32 R11, RZ, RZ, R8 ;  /* 0x000000ffff0b7224 */ /* 0x000fe400078e0008 */
[----:B------:R-:W-:Y:S02]  /*11c0*/  IMAD.MOV.U32 R12, RZ, RZ, R9 ;  /* 0x000000ffff0c7224 */ /* 0x000fe400078e0009 */
[----:B-1----:R-:W-:-:S07]  /*11d0*/  IMAD.MOV R8, RZ, RZ, -R3 ;  /* 0x000000ffff087224 */ /* 0x002fce00078e0a03 */
.L_x_63:
[----:B0-----:R-:W3:Y:S02]  /*11e0*/  LDG.E R3, desc[UR8][R4.64] ;  /* 0x0000000804037981 */ /* 0x001ee4000c1e1900 */
[----:B---3--:R-:W-:-:S05]  /*11f0*/  IMAD R3, R3, R0, RZ ;  /* 0x0000000003037224 */ /* 0x008fca00078e02ff */
[----:B------:R-:W-:-:S04]  /*1200*/  IADD3 R9, P0, PT, R3, R14, RZ ;  /* 0x0000000e03097210 */ /* 0x000fc80007f1e0ff */
[----:B------:R-:W-:Y:S02]  /*1210*/  LEA.HI.X.SX32 R10, R3, R16, 0x1, P0 ;  /* 0x00000010030a7211 */ /* 0x000fe400000f0eff */
[----:B--2---:R-:W-:-:S04]  /*1220*/  LEA R2, P0, R9, R6, 0x1 ;  /* 0x0000000609027211 */ /* 0x004fc800078008ff */
[----:B------:R-:W-:-:S05]  /*1230*/  LEA.HI.X R3, R9, R7, R10, 0x1, P0 ;  /* 0x0000000709037211 */ /* 0x000fca00000f0c0a */
[----:B------:R0:W2:Y:S01]  /*1240*/  LDG.E.U16 R9, desc[UR8][R2.64] ;  /* 0x0000000802097981 */ /* 0x0000a2000c1e1500 */
[----:B------:R-:W-:Y:S01]  /*1250*/  VIADD R8, R8, 0x1 ;  /* 0x0000000108087836 */ /* 0x000fe20000000000 */
[----:B------:R-:W-:-:S04]  /*1260*/  IADD3 R14, P1, PT, R14, 0x1, RZ ;  /* 0x000000010e0e7810 */ /* 0x000fc80007f3e0ff */
[----:B------:R-:W-:Y:S01]  /*1270*/  ISETP.NE.AND P0, PT, R8, RZ, PT ;  /* 0x000000ff0800720c */ /* 0x000fe20003f05270 */
[----:B------:R-:W-:Y:S02]  /*1280*/  IMAD.X R16, RZ, RZ, R16, P1 ;  /* 0x000000ffff107224 */ /* 0x000fe400008e0610 */
[----:B0-----:R-:W-:Y:S01]  /*1290*/  IMAD.MOV.U32 R2, RZ, RZ, R11 ;  /* 0x000000ffff027224 */ /* 0x001fe200078e000b */
[----:B------:R-:W-:Y:S01]  /*12a0*/  IADD3 R11, P2, PT, R11, 0x2, RZ ;  /* 0x000000020b0b7810 */ /* 0x000fe20007f5e0ff */
[----:B------:R-:W-:-:S04]  /*12b0*/  IMAD.MOV.U32 R3, RZ, RZ, R12 ;  /* 0x000000ffff037224 */ /* 0x000fc800078e000c */
[----:B------:R-:W-:Y:S01]  /*12c0*/  IMAD.X R12, RZ, RZ, R12, P2 ;  /* 0x000000ffff0c7224 */ /* 0x000fe200010e060c */
[----:B--2---:R0:W-:Y:S03]  /*12d0*/  STG.E.U16 desc[UR8][R2.64], R9 ;  /* 0x0000000902007986 */ /* 0x0041e6000c101508 */
[----:B------:R-:W-:Y:S05]  /*12e0*/  @P0 BRA `(.L_x_63) ;  /* 0xfffffffc00bc0947 */ /* 0x000fea000383ffff */
[----:B------:R-:W-:Y:S05]  /*12f0*/  EXIT ;  /* 0x000000000000794d */ /* 0x000fea0003800000 */
.L_x_64:
        /* <DEDUP_REMOVED lines=16> */
.L_x_549:


//--------------------- .text._Z16print_vector_intPii --------------------------
	.section	.text._Z16print_vector_intPii,"ax",@progbits
	.align	128
        .global         _Z16print_vector_intPii
        .type           _Z16print_vector_intPii,@function
        .size           _Z16print_vector_intPii,(.L_x_550 - _Z16print_vector_intPii)
        .other          _Z16print_vector_intPii,@"STO_CUDA_ENTRY STV_DEFAULT"
_Z16print_vector_intPii:
.text._Z16print_vector_intPii:
[----:B------:R-:W0:Y:S01]  /*0000*/  LDC R1, c[0x0][0x37c] ;  /* 0x0000df00ff017b82 */ /* 0x000e220000000800 */
[----:B------:R-:W1:Y:S01]  /*0010*/  LDCU UR4, c[0x0][0x388] ;  /* 0x00007100ff0477ac */ /* 0x000e620008000800 */
[----:B0-----:R-:W-:Y:S01]  /*0020*/  VIADD R1, R1, 0xfffffff8 ;  /* 0xfffffff801017836 */ /* 0x001fe20000000000 */
[----:B------:R-:W0:Y:S01]  /*0030*/  LDCU UR5, c[0x0][0x2f8] ;  /* 0x00005f00ff0577ac */ /* 0x000e220008000800 */
[----:B------:R-:W2:Y:S01]  /*0040*/  LDCU UR6, c[0x0][0x2fc] ;  /* 0x00005f80ff0677ac */ /* 0x000ea20008000800 */
[----:B-1----:R-:W-:Y:S02]  /*0050*/  UISETP.GE.AND UP0, UPT, UR4, 0x1, UPT ;  /* 0x000000010400788c */ /* 0x002fe4000bf06270 */
[----:B0-----:R-:W-:-:S05]  /*0060*/  IADD3 R19, P0, PT, R1, UR5, RZ ;  /* 0x0000000501137c10 */ /* 0x001fca000ff1e0ff */
[----:B--2---:R-:W-:Y:S02]  /*0070*/  IMAD.X R18, RZ, RZ, UR6, P0 ;  /* 0x00000006ff127e24 */ /* 0x004fe400080e06ff */
[----:B------:R-:W-:Y:S06]  /*0080*/  BRA.U !UP0, `(.L_x_65) ;  /* 0x0000001508e07547 */ /* 0x000fec000b800000 */
[----:B------:R-:W-:Y:S01]  /*0090*/  UISETP.GE.U32.AND UP0, UPT, UR4, 0x10, UPT ;  /* 0x000000100400788c */ /* 0x000fe2000bf06070 */
[----:B------:R-:W-:Y:S01]  /*00a0*/  HFMA2 R2, -RZ, RZ, 0, 0 ;  /* 0x00000000ff027431 */ /* 0x000fe200000001ff */
[----:B------:R-:W0:Y:S01]  /*00b0*/  LDCU.64 UR36, c[0x0][0x358] ;  /* 0x00006b00ff2477ac */ /* 0x000e220008000a00 */
[----:B------:R-:W-:-:S06]  /*00c0*/  ULOP3.LUT UR38, UR4, 0xf, URZ, 0xc0, !UPT ;  /* 0x0000000f04267892 */ /* 0x000fcc000f8ec0ff */
[----:B------:R-:W-:Y:S06]  /*00d0*/  BRA.U !UP0, `(.L_x_66) ;  /* 0x0000000908fc7547 */ /* 0x000fec000b800000 */
[----:B------:R-:W1:Y:S01]  /*00e0*/  LDCU.64 UR6, c[0x0][0x380] ;  /* 0x00007000ff0677ac */ /* 0x000e620008000a00 */
[----:B------:R-:W-:Y:S01]  /*00f0*/  BSSY.RECONVERGENT B6, `(.L_x_66) ;  /* 0x00000bd000067945 */ /* 0x000fe20003800200 */
[----:B------:R-:W-:Y:S01]  /*0100*/  IMAD.MOV.U32 R22, RZ, RZ, RZ ;  /* 0x000000ffff167224 */ /* 0x000fe200078e00ff */
[----:B------:R-:W-:-:S06]  /*0110*/  ULOP3.LUT UR4, UR4, 0x7ffffff0, URZ, 0xc0, !UPT ;  /* 0x7ffffff004047892 */ /* 0x000fcc000f8ec0ff */
[----:B------:R-:W-:Y:S01]  /*0120*/  IMAD.U32 R2, RZ, RZ, UR4 ;  /* 0x00000004ff027e24 */ /* 0x000fe2000f8e00ff */
[----:B-1----:R-:W-:-:S04]  /*0130*/  UIADD3 UR5, UP0, UPT, UR6, 0x20, URZ ;  /* 0x0000002006057890 */ /* 0x002fc8000ff1e0ff */
[----:B------:R-:W-:Y:S02]  /*0140*/  UIADD3.X UR6, UPT, UPT, URZ, UR7, URZ, UP0, !UPT ;  /* 0x00000007ff067290 */ /* 0x000fe400087fe4ff */
[----:B------:R-:W-:-:S04]  /*0150*/  MOV R16, UR5 ;  /* 0x0000000500107c02 */ /* 0x000fc80008000f00 */
[----:B------:R-:W-:-:S07]  /*0160*/  IMAD.U32 R17, RZ, RZ, UR6 ;  /* 0x00000006ff117e24 */ /* 0x000fce000f8e00ff */
.L_x_83:
[----:B0-----:R-:W2:Y:S01]  /*0170*/  LDG.E R23, desc[UR36][R16.64+-0x20] ;  /* 0xffffe02410177981 */ /* 0x001ea2000c1e1900 */
[----:B------:R-:W-:Y:S01]  /*0180*/  MOV R24, 0x0 ;  /* 0x0000000000187802 */ /* 0x000fe20000000f00 */
[----:B------:R-:W0:Y:S01]  /*0190*/  LDCU.64 UR4, c[0x4][0x18] ;  /* 0x01000300ff0477ac */ /* 0x000e220008000a00 */
[----:B------:R-:W-:Y:S02]  /*01a0*/  IMAD.MOV.U32 R6, RZ, RZ, R19 ;  /* 0x000000ffff067224 */ /* 0x000fe400078e0013 */
[----:B------:R1:W3:Y:S01]  /*01b0*/  LDC.64 R8, c[0x4][R24] ;  /* 0x0100000018087b82 */ /* 0x0002e20000000a00 */
[----:B------:R-:W-:Y:S02]  /*01c0*/  IMAD.MOV.U32 R7, RZ, RZ, R18 ;  /* 0x000000ffff077224 */ /* 0x000fe400078e0012 */
[----:B0-----:R-:W-:Y:S01]  /*01d0*/  IMAD.U32 R4, RZ, RZ, UR4 ;  /* 0x00000004ff047e24 */ /* 0x001fe2000f8e00ff */
[----:B------:R-:W-:Y:S01]  /*01e0*/  MOV R5, UR5 ;  /* 0x0000000500057c02 */ /* 0x000fe20008000f00 */
[----:B--23--:R1:W-:Y:S06]  /*01f0*/  STL.64 [R1], R22 ;  /* 0x0000001601007387 */ /* 0x00c3ec0000100a00 */
[----:B------:R-:W-:-:S07]  /*0200*/  LEPC R20, `(.L_x_67) ;  /* 0x000000001014794e */ /* 0x000fce0000000000 */
[----:B-1----:R-:W-:Y:S05]  /*0210*/  CALL.ABS.NOINC R8 ;  /* 0x0000000008007343 */ /* 0x002fea0003c00000 */
.L_x_67:
[----:B------:R-:W2:Y:S01]  /*0220*/  LDG.E R11, desc[UR36][R16.64+-0x1c] ;  /* 0xffffe424100b7981 */ /* 0x000ea2000c1e1900 */
[----:B------:R-:W-:Y:S01]  /*0230*/  IADD3 R10, PT, PT, R22, 0x1, RZ ;  /* 0x00000001160a7810 */ /* 0x000fe20007ffe0ff */
[----:B------:R0:W1:Y:S01]  /*0240*/  LDC.64 R8, c[0x4][R24] ;  /* 0x0100000018087b82 */ /* 0x0000620000000a00 */
[----:B------:R-:W3:Y:S01]  /*0250*/  LDCU.64 UR4, c[0x4][0x18] ;  /* 0x01000300ff0477ac */ /* 0x000ee20008000a00 */
[----:B------:R-:W-:Y:S01]  /*0260*/  MOV R6, R19 ;  /* 0x0000001300067202 */ /* 0x000fe20000000f00 */
[----:B------:R-:W-:Y:S02]  /*0270*/  IMAD.MOV.U32 R7, RZ, RZ, R18 ;  /* 0x000000ffff077224 */ /* 0x000fe400078e0012 */
[----:B---3--:R-:W-:Y:S02]  /*0280*/  IMAD.U32 R4, RZ, RZ, UR4 ;  /* 0x00000004ff047e24 */ /* 0x008fe4000f8e00ff */
[----:B------:R-:W-:Y:S01]  /*0290*/  IMAD.U32 R5, RZ, RZ, UR5 ;  /* 0x00000005ff057e24 */ /* 0x000fe2000f8e00ff */
[----:B-12---:R0:W-:Y:S06]  /*02a0*/  STL.64 [R1], R10 ;  /* 0x0000000a01007387 */ /* 0x0061ec0000100a00 */
[----:B------:R-:W-:-:S07]  /*02b0*/  LEPC R20, `(.L_x_68) ;  /* 0x000000001014794e */ /* 0x000fce0000000000 */
[----:B0-----:R-:W-:Y:S05]  /*02c0*/  CALL.ABS.NOINC R8 ;  /* 0x0000000008007343 */ /* 0x001fea0003c00000 */
.L_x_68:
[----:B------:R-:W2:Y:S01]  /*02d0*/  LDG.E R11, desc[UR36][R16.64+-0x18] ;  /* 0xffffe824100b7981 */ /* 0x000ea2000c1e1900 */
[----:B------:R-:W-:Y:S01]  /*02e0*/  VIADD R10, R22, 0x2 ;  /* 0x00000002160a7836 */ /* 0x000fe20000000000 */
[----:B------:R0:W1:Y:S01]  /*02f0*/  LDC.64 R8, c[0x4][R24] ;  /* 0x0100000018087b82 */ /* 0x0000620000000a00 */
[----:B------:R-:W3:Y:S01]  /*0300*/  LDCU.64 UR4, c[0x4][0x18] ;  /* 0x01000300ff0477ac */ /* 0x000ee20008000a00 */
[----:B------:R-:W-:Y:S01]  /*0310*/  IMAD.MOV.U32 R6, RZ, RZ, R19 ;  /* 0x000000ffff067224 */ /* 0x000fe200078e0013 */
[----:B------:R-:W-:Y:S02]  /*0320*/  MOV R7, R18 ;  /* 0x0000001200077202 */ /* 0x000fe40000000f00 */
[----:B---3--:R-:W-:Y:S01]  /*0330*/  MOV R4, UR4 ;  /* 0x0000000400047c02 */ /* 0x008fe20008000f00 */
[----:B------:R-:W-:Y:S01]  /*0340*/  IMAD.U32 R5, RZ, RZ, UR5 ;  /* 0x00000005ff057e24 */ /* 0x000fe2000f8e00ff */
[----:B-12---:R0:W-:Y:S06]  /*0350*/  STL.64 [R1], R10 ;  /* 0x0000000a01007387 */ /* 0x0061ec0000100a00 */
[----:B------:R-:W-:-:S07]  /*0360*/  LEPC R20, `(.L_x_69) ;  /* 0x000000001014794e */ /* 0x000fce0000000000 */
[----:B0-----:R-:W-:Y:S05]  /*0370*/  CALL.ABS.NOINC R8 ;  /* 0x0000000008007343 */ /* 0x001fea0003c00000 */
.L_x_69:
[----:B------:R-:W2:Y:S01]  /*0380*/  LDG.E R11, desc[UR36][R16.64+-0x14] ;  /* 0xffffec24100b7981 */ /* 0x000ea2000c1e1900 */
[----:B------:R-:W-:Y:S01]  /*0390*/  VIADD R10, R22, 0x3 ;  /* 0x00000003160a7836 */ /* 0x000fe20000000000 */
[----:B------:R0:W1:Y:S01]  /*03a0*/  LDC.64 R8, c[0x4][R24] ;  /* 0x0100000018087b82 */ /* 0x0000620000000a00 */
[----:B------:R-:W3:Y:S01]  /*03b0*/  LDCU.64 UR4, c[0x4][0x18] ;  /* 0x01000300ff0477ac */ /* 0x000ee20008000a00 */
[----:B------:R-:W-:Y:S02]  /*03c0*/  IMAD.MOV.U32 R6, RZ, RZ, R19 ;  /* 0x000000ffff067224 */ /* 0x000fe400078e0013 */
[----:B------:R-:W-:Y:S02]  /*03d0*/  IMAD.MOV.U32 R7, RZ, RZ, R18 ;  /* 0x000000ffff077224 */ /* 0x000fe400078e0012 */
[----:B---3--:R-:W-:Y:S01]  /*03e0*/  IMAD.U32 R4, RZ, RZ, UR4 ;  /* 0x00000004ff047e24 */ /* 0x008fe2000f8e00ff */
[----:B------:R-:W-:Y:S01]  /*03f0*/  MOV R5, UR5 ;  /* 0x0000000500057c02 */ /* 0x000fe20008000f00 */
[----:B-12---:R0:W-:Y:S06]  /*0400*/  STL.64 [R1], R10 ;  /* 0x0000000a01007387 */ /* 0x0061ec0000100a00 */
[----:B------:R-:W-:-:S07]  /*0410*/  LEPC R20, `(.L_x_70) ;  /* 0x000000001014794e */ /* 0x000fce0000000000 */
[----:B0-----:R-:W-:Y:S05]  /*0420*/  CALL.ABS.NOINC R8 ;  /* 0x0000000008007343 */ /* 0x001fea0003c00000 */
.L_x_70:
        /* <DEDUP_REMOVED lines=11> */
.L_x_71:
        /* <DEDUP_REMOVED lines=11> */
.L_x_72:
        /* <DEDUP_REMOVED lines=11> */
.L_x_73:
        /* <DEDUP_REMOVED lines=11> */
.L_x_74:
        /* <DEDUP_REMOVED lines=11> */
.L_x_75:
        /* <DEDUP_REMOVED lines=11> */
.L_x_76:
        /* <DEDUP_REMOVED lines=11> */
.L_x_77:
        /* <DEDUP_REMOVED lines=11> */
.L_x_78:
        /* <DEDUP_REMOVED lines=11> */
.L_x_79:
        /* <DEDUP_REMOVED lines=11> */
.L_x_80:
        /* <DEDUP_REMOVED lines=11> */
.L_x_81:
[----:B------:R-:W2:Y:S01]  /*0bc0*/  LDG.E R9, desc[UR36][R16.64+0x1c] ;  /* 0x00001c2410097981 */ /* 0x000ea2000c1e1900 */
[----:B------:R-:W-:Y:S01]  /*0bd0*/  VIADD R8, R22, 0xf ;  /* 0x0000000f16087836 */ /* 0x000fe20000000000 */
[----:B------:R-:W0:Y:S01]  /*0be0*/  LDC.64 R24, c[0x4][R24] ;  /* 0x0100000018187b82 */ /* 0x000e220000000a00 */
[----:B------:R-:W1:Y:S01]  /*0bf0*/  LDCU.64 UR4, c[0x4][0x18] ;  /* 0x01000300ff0477ac */ /* 0x000e620008000a00 */
[----:B------:R-:W-:Y:S02]  /*0c00*/  IMAD.MOV.U32 R6, RZ, RZ, R19 ;  /* 0x000000ffff067224 */ /* 0x000fe400078e0013 */
[----:B------:R-:W-:Y:S02]  /*0c10*/  IMAD.MOV.U32 R7, RZ, RZ, R18 ;  /* 0x000000ffff077224 */ /* 0x000fe400078e0012 */
[----:B-1----:R-:W-:Y:S01]  /*0c20*/  IMAD.U32 R4, RZ, RZ, UR4 ;  /* 0x00000004ff047e24 */ /* 0x002fe2000f8e00ff */
[----:B------:R-:W-:Y:S01]  /*0c30*/  MOV R5, UR5 ;  /* 0x0000000500057c02 */ /* 0x000fe20008000f00 */
[----:B0-2---:R1:W-:Y:S06]  /*0c40*/  STL.64 [R1], R8 ;  /* 0x0000000801007387 */ /* 0x0053ec0000100a00 */
[----:B------:R-:W-:-:S07]  /*0c50*/  LEPC R20, `(.L_x_82) ;  /* 0x000000001014794e */ /* 0x000fce0000000000 */
[----:B-1----:R-:W-:Y:S05]  /*0c60*/  CALL.ABS.NOINC R24 ;  /* 0x0000000018007343 */ /* 0x002fea0003c00000 */
.L_x_82:
[----:B------:R-:W-:Y:S02]  /*0c70*/  IADD3 R22, PT, PT, R22, 0x10, RZ ;  /* 0x0000001016167810 */ /* 0x000fe40007ffe0ff */
[----:B------:R-:W-:Y:S02]  /*0c80*/  IADD3 R16, P1, PT, R16, 0x40, RZ ;  /* 0x0000004010107810 */ /* 0x000fe40007f3e0ff */
[----:B------:R-:W-:-:S03]  /*0c90*/  ISETP.NE.AND P0, PT, R22, R2, PT ;  /* 0x000000021600720c */ /* 0x000fc60003f05270 */
[----:B------:R-:W-:-:S10]  /*0ca0*/  IMAD.X R17, RZ, RZ, R17, P1 ;  /* 0x000000ffff117224 */ /* 0x000fd400008e0611 */
[----:B------:R-:W-:Y:S05]  /*0cb0*/  @P0 BRA `(.L_x_83) ;  /* 0xfffffff4002c0947 */ /* 0x000fea000383ffff */
[----:B------:R-:W-:Y:S05]  /*0cc0*/  BSYNC.RECONVERGENT B6 ;  /* 0x0000000000067941 */ /* 0x000fea0003800200 */
.L_x_66:
[----:B------:R-:W-:Y:S01]  /*0cd0*/  UISETP.NE.AND UP0, UPT, UR38, URZ, UPT ;  /* 0x000000ff2600728c */ /* 0x000fe2000bf05270 */
[----:B------:R-:W-:Y:S08]  /*0ce0*/  BSSY.RECONVERGENT B6, `(.L_x_65) ;  /* 0x00000b2000067945 */ /* 0x000ff00003800200 */
[----:B------:R-:W-:Y:S05]  /*0cf0*/  BRA.U !UP0, `(.L_x_84) ;  /* 0x0000000908c07547 */ /* 0x000fea000b800000 */
[----:B------:R-:W1:Y:S01]  /*0d00*/  LDC R23, c[0x0][0x388] ;  /* 0x0000e200ff177b82 */ /* 0x000e620000000800 */
[----:B------:R-:W-:Y:S01]  /*0d10*/  UISETP.GE.U32.AND UP0, UPT, UR38, 0x8, UPT ;  /* 0x000000082600788c */ /* 0x000fe2000bf06070 */
[----:B-1----:R-:W-:-:S08]  /*0d20*/  LOP3.LUT R23, R23, 0x7, RZ, 0xc0, !PT ;  /* 0x0000000717177812 */ /* 0x002fd000078ec0ff */
[----:B------:R-:W-:Y:S05]  /*0d30*/  BRA.U !UP0, `(.L_x_85) ;  /* 0x00000005086c7547 */ /* 0x000fea000b800000 */
[----:B------:R-:W1:Y:S01]  /*0d40*/  LDC.64 R16, c[0x0][0x380] ;  /* 0x0000e000ff107b82 */ /* 0x000e620000000a00 */
[----:B------:R-:W-:Y:S01]  /*0d50*/  MOV R22, 0x0 ;  /* 0x0000000000167802 */ /* 0x000fe20000000f00 */
[----:B------:R-:W2:Y:S01]  /*0d60*/  LDCU.64 UR4, c[0x4][0x18] ;  /* 0x01000300ff0477ac */ /* 0x000ea20008000a00 */
[----:B-1----:R-:W-:-:S05]  /*0d70*/  IMAD.WIDE.U32 R16, R2, 0x4, R16 ;  /* 0x0000000402107825 */ /* 0x002fca00078e0010 */
[----:B0-----:R-:W3:Y:S01]  /*0d80*/  LDG.E R3, desc[UR36][R16.64] ;  /* 0x0000002410037981 */ /* 0x001ee2000c1e1900 */
[----:B------:R0:W1:Y:S01]  /*0d90*/  LDC.64 R8, c[0x4][R22] ;  /* 0x0100000016087b82 */ /* 0x0000620000000a00 */
[----:B--2---:R-:W-:Y:S01]  /*0da0*/  IMAD.U32 R4, RZ, RZ, UR4 ;  /* 0x00000004ff047e24 */ /* 0x004fe2000f8e00ff */
[----:B------:R-:W-:Y:S01]  /*0db0*/  MOV R5, UR5 ;  /* 0x0000000500057c02 */ /* 0x000fe20008000f00 */
[----:B------:R-:W-:Y:S02]  /*0dc0*/  IMAD.MOV.U32 R6, RZ, RZ, R19 ;  /* 0x000000ffff067224 */ /* 0x000fe400078e0013 */
[----:B------:R-:W-:Y:S01]  /*0dd0*/  IMAD.MOV.U32 R7, RZ, RZ, R18 ;  /* 0x000000ffff077224 */ /* 0x000fe200078e0012 */
[----:B-1-3--:R0:W-:Y:S06]  /*0de0*/  STL.64 [R1], R2 ;  /* 0x0000000201007387 */ /* 0x00a1ec0000100a00 */
[----:B------:R-:W-:-:S07]  /*0df0*/  LEPC R20, `(.L_x_86) ;  /* 0x000000001014794e */ /* 0x000fce0000000000 */
[----:B0-----:R-:W-:Y:S05]  /*0e00*/  CALL.ABS.NOINC R8 ;  /* 0x0000000008007343 */ /* 0x001fea0003c00000 */
.L_x_86:
        /* <DEDUP_REMOVED lines=11> */
.L_x_87:
        /* <DEDUP_REMOVED lines=11> */
.L_x_88:
        /* <DEDUP_REMOVED lines=11> */
.L_x_89:
        /* <DEDUP_REMOVED lines=11> */
.L_x_90:
        /* <DEDUP_REMOVED lines=11> */
.L_x_91:
        /* <DEDUP_REMOVED lines=11> */
.L_x_92:
        /* <DEDUP_REMOVED lines=11> */
.L_x_93:
[----:B------:R-:W-:-:S07]  /*12e0*/  IADD3 R2, PT, PT, R2, 0x8, RZ ;  /* 0x0000000802027810 */ /* 0x000fce0007ffe0ff */
.L_x_85:
[----:B------:R-:W-:-:S13]  /*12f0*/  ISETP.NE.AND P0, PT, R23, RZ, PT ;  /* 0x000000ff1700720c */ /* 0x000fda0003f05270 */
[----:B------:R-:W-:Y:S05]  /*1300*/  @!P0 BRA `(.L_x_84) ;  /* 0x00000004003c8947 */ /* 0x000fea0003800000 */
[----:B------:R-:W1:Y:S01]  /*1310*/  LDC R0, c[0x0][0x388] ;  /* 0x0000e200ff007b82 */ /* 0x000e620000000800 */
[----:B------:R-:W-:Y:S02]  /*1320*/  ISETP.GE.U32.AND P0, PT, R23, 0x4, PT ;  /* 0x000000041700780c */ /* 0x000fe40003f06070 */
[----:B-1----:R-:W-:-:S11]  /*1330*/  LOP3.LUT R23, R0, 0x3, RZ, 0xc0, !PT ;  /* 0x0000000300177812 */ /* 0x002fd600078ec0ff */
[----:B------:R-:W-:Y:S05]  /*1340*/  @!P0 BRA `(.L_x_94) ;  /* 0x0000000000bc8947 */ /* 0x000fea0003800000 */
        /* <DEDUP_REMOVED lines=8> */
[----:B------:R-:W-:Y:S01]  /*13d0*/  IMAD.MOV.U32 R6, RZ, RZ, R19 ;  /* 0x000000ffff067224 */ /* 0x000fe200078e0013 */
[----:B------:R-:W-:Y:S01]  /*13e0*/  MOV R7, R18 ;  /* 0x0000001200077202 */ /* 0x000fe20000000f00 */
[----:B-1-3--:R0:W-:Y:S06]  /*13f0*/  STL.64 [R1], R2 ;  /* 0x0000000201007387 */ /* 0x00a1ec0000100a00 */
[----:B------:R-:W-:-:S07]  /*1400*/  LEPC R20, `(.L_x_95) ;  /* 0x000000001014794e */ /* 0x000fce0000000000 */
[----:B0-----:R-:W-:Y:S05]  /*1410*/  CALL.ABS.NOINC R8 ;  /* 0x0000000008007343 */ /* 0x001fea0003c00000 */
.L_x_95:
[----:B------:R-:W2:Y:S01]  /*1420*/  LDG.E R11, desc[UR36][R16.64+0x4] ;  /* 0x00000424100b7981 */ /* 0x000ea2000c1e1900 */
[----:B------:R-:W-:Y:S01]  /*1430*/  VIADD R10, R2, 0x1 ;  /* 0x00000001020a7836 */ /* 0x000fe20000000000 */
[----:B------:R0:W1:Y:S01]  /*1440*/  LDC.64 R8, c[0x4][R22] ;  /* 0x0100000016087b82 */ /* 0x0000620000000a00 */
[----:B------:R-:W3:Y:S01]  /*1450*/  LDCU.64 UR4, c[0x4][0x18] ;  /* 0x01000300ff0477ac */ /* 0x000ee20008000a00 */
[----:B------:R-:W-:Y:S01]  /*1460*/  MOV R6, R19 ;  /* 0x0000001300067202 */ /* 0x000fe20000000f00 */
[----:B------:R-:W-:Y:S01]  /*1470*/  IMAD.MOV.U32 R7, RZ, RZ, R18 ;  /* 0x000000ffff077224 */ /* 0x000fe200078e0012 */
[----:B---3--:R-:W-:Y:S01]  /*1480*/  MOV R4, UR4 ;  /* 0x0000000400047c02 */ /* 0x008fe20008000f00 */
[----:B------:R-:W-:Y:S01]  /*1490*/  IMAD.U32 R5, RZ, RZ, UR5 ;  /* 0x00000005ff057e24 */ /* 0x000fe2000f8e00ff */
[----:B-12---:R0:W-:Y:S06]  /*14a0*/  STL.64 [R1], R10 ;  /* 0x0000000a01007387 */ /* 0x0061ec0000100a00 */
[----:B------:R-:W-:-:S07]  /*14b0*/  LEPC R20, `(.L_x_96) ;  /* 0x000000001014794e */ /* 0x000fce0000000000 */
[----:B0-----:R-:W-:Y:S05]  /*14c0*/  CALL.ABS.NOINC R8 ;  /* 0x0000000008007343 */ /* 0x001fea0003c00000 */
.L_x_96:
[----:B------:R-:W2:Y:S01]  /*14d0*/  LDG.E R11, desc[UR36][R16.64+0x8] ;  /* 0x00000824100b7981 */ /* 0x000ea2000c1e1900 */
[----:B------:R-:W-:Y:S01]  /*14e0*/  IADD3 R10, PT, PT, R2, 0x2, RZ ;  /* 0x00000002020a7810 */ /* 0x000fe20007ffe0ff */
[----:B------:R0:W1:Y:S01]  /*14f0*/  LDC.64 R8, c[0x4][R22] ;  /* 0x0100000016087b82 */ /* 0x0000620000000a00 */
[----:B------:R-:W3:Y:S01]  /*1500*/  LDCU.64 UR4, c[0x4][0x18] ;  /* 0x01000300ff0477ac */ /* 0x000ee20008000a00 */
[----:B------:R-:W-:Y:S01]  /*1510*/  IMAD.MOV.U32 R6, RZ, RZ, R19 ;  /* 0x000000ffff067224 */ /* 0x000fe200078e0013 */
[----:B------:R-:W-:Y:S01]  /*1520*/  MOV R7, R18 ;  /* 0x0000001200077202 */ /* 0x000fe20000000f00 */
[----:B---3--:R-:W-:Y:S01]  /*1530*/  IMAD.U32 R4, RZ, RZ, UR4 ;  /* 0x00000004ff047e24 */ /* 0x008fe2000f8e00ff */
[----:B------:R-:W-:Y:S01]  /*1540*/  MOV R5, UR5 ;  /* 0x0000000500057c02 */ /* 0x000fe20008000f00 */
[----:B-12---:R0:W-:Y:S06]  /*1550*/  STL.64 [R1], R10 ;  /* 0x0000000a01007387 */ /* 0x0061ec0000100a00 */
[----:B------:R-:W-:-:S07]  /*1560*/  LEPC R20, `(.L_x_97) ;  /* 0x000000001014794e */ /* 0x000fce0000000000 */
[----:B0-----:R-:W-:Y:S05]  /*1570*/  CALL.ABS.NOINC R8 ;  /* 0x0000000008007343 */ /* 0x001fea0003c00000 */
.L_x_97:
        /* <DEDUP_REMOVED lines=11> */
.L_x_98:
[----:B------:R-:W-:-:S07]  /*1630*/  IADD3 R2, PT, PT, R2, 0x4, RZ ;  /* 0x0000000402027810 */ /* 0x000fce0007ffe0ff */
.L_x_94:
[----:B------:R-:W-:-:S13]  /*1640*/  ISETP.NE.AND P0, PT, R23, RZ, PT ;  /* 0x000000ff1700720c */ /* 0x000fda0003f05270 */
[----:B------:R-:W-:Y:S05]  /*1650*/  @!P0 BRA `(.L_x_84) ;  /* 0x0000000000688947 */ /* 0x000fea0003800000 */
[----:B------:R-:W1:Y:S01]  /*1660*/  LDC.64 R4, c[0x0][0x380] ;  /* 0x0000e000ff047b82 */ /* 0x000e620000000a00 */
[----:B------:R-:W-:Y:S02]  /*1670*/  IMAD.MOV R16, RZ, RZ, -R23 ;  /* 0x000000ffff107224 */ /* 0x000fe400078e0a17 */
[----:B-1----:R-:W-:-:S04]  /*1680*/  IMAD.WIDE.U32 R4, R2, 0x4, R4 ;  /* 0x0000000402047825 */ /* 0x002fc800078e0004 */
[----:B------:R-:W-:Y:S01]  /*1690*/  IMAD.MOV.U32 R23, RZ, RZ, R5 ;  /* 0x000000ffff177224 */ /* 0x000fe200078e0005 */
[----:B------:R-:W-:-:S07]  /*16a0*/  MOV R22, R4 ;  /* 0x0000000400167202 */ /* 0x000fce0000000f00 */
.L_x_100:
[----:B------:R-:W-:Y:S01]  /*16b0*/  MOV R10, R22 ;  /* 0x00000016000a7202 */ /* 0x000fe20000000f00 */
[----:B------:R-:W-:Y:S01]  /*16c0*/  IMAD.MOV.U32 R11, RZ, RZ, R23 ;  /* 0x000000ffff0b7224 */ /* 0x000fe200078e0017 */
[----:B------:R-:W-:Y:S01]  /*16d0*/  MOV R8, 0x0 ;  /* 0x0000000000087802 */ /* 0x000fe20000000f00 */
[----:B------:R-:W1:Y:S03]  /*16e0*/  LDCU.64 UR4, c[0x4][0x18] ;  /* 0x01000300ff0477ac */ /* 0x000e660008000a00 */
[----:B0-----:R-:W2:Y:S01]  /*16f0*/  LDG.E R3, desc[UR36][R10.64] ;  /* 0x000000240a037981 */ /* 0x001ea2000c1e1900 */
[----:B------:R-:W-:Y:S01]  /*1700*/  IADD3 R16, PT, PT, R16, 0x1, RZ ;  /* 0x0000000110107810 */ /* 0x000fe20007ffe0ff */
[----:B------:R-:W0:Y:S01]  /*1710*/  LDC.64 R8, c[0x4][R8] ;  /* 0x0100000008087b82 */ /* 0x000e220000000a00 */
[----:B------:R-:W-:Y:S01]  /*1720*/  IMAD.MOV.U32 R6, RZ, RZ, R19 ;  /* 0x000000ffff067224 */ /* 0x000fe200078e0013 */
[----:B------:R-:W-:-:S02]  /*1730*/  MOV R7, R18 ;  /* 0x0000001200077202 */ /* 0x000fc40000000f00 */
[----:B------:R-:W-:-:S04]  /*1740*/  ISETP.NE.AND P0, PT, R16, RZ, PT ;  /* 0x000000ff1000720c */ /* 0x000fc80003f05270 */
[----:B------:R-:W-:Y:S01]  /*1750*/  P2R R0, PR, RZ, 0x1 ;  /* 0x00000001ff007803 */ /* 0x000fe20000000000 */
[----:B-1----:R-:W-:Y:S01]  /*1760*/  IMAD.U32 R4, RZ, RZ, UR4 ;  /* 0x00000004ff047e24 */ /* 0x002fe2000f8e00ff */
[----:B------:R-:W-:Y:S01]  /*1770*/  MOV R5, UR5 ;  /* 0x0000000500057c02 */ /* 0x000fe20008000f00 */
[----:B0-2---:R1:W-:Y:S06]  /*1780*/  STL.64 [R1], R2 ;  /* 0x0000000201007387 */ /* 0x0053ec0000100a00 */
[----:B------:R-:W-:-:S07]  /*1790*/  LEPC R20, `(.L_x_99) ;  /* 0x000000001014794e */ /* 0x000fce0000000000 */
[----:B-1----:R-:W-:Y:S05]  /*17a0*/  CALL.ABS.NOINC R8 ;  /* 0x0000000008007343 */ /* 0x002fea0003c00000 */
.L_x_99:
[----:B------:R-:W-:Y:S01]  /*17b0*/  ISETP.NE.AND P6, PT, R16, RZ, PT ;  /* 0x000000ff1000720c */ /* 0x000fe20003fc5270 */
[----:B------:R-:W-:Y:S01]  /*17c0*/  VIADD R2, R2, 0x1 ;  /* 0x0000000102027836 */ /* 0x000fe20000000000 */
[----:B------:R-:W-:-:S04]  /*17d0*/  IADD3 R22, P0, PT, R22, 0x4, RZ ;  /* 0x0000000416167810 */ /* 0x000fc80007f1e0ff */
[----:B------:R-:W-:-:S07]  /*17e0*/  IADD3.X R23, PT, PT, RZ, R23, RZ, P0, !PT ;  /* 0x00000017ff177210 */ /* 0x000fce00007fe4ff */
[----:B------:R-:W-:Y:S05]  /*17f0*/  @P6 BRA `(.L_x_100) ;  /* 0xfffffffc00ac6947 */ /* 0x000fea000383ffff */
.L_x_84:
[----:B0-----:R-:W-:Y:S05]  /*1800*/  BSYNC.RECONVERGENT B6 ;  /* 0x0000000000067941 */ /* 0x001fea0003800200 */
.L_x_65:
[----:B------:R-:W-:Y:S01]  /*1810*/  MOV R0, 0x0 ;  /* 0x0000000000007802 */ /* 0x000fe20000000f00 */
[----:B------:R-:W0:Y:S01]  /*1820*/  LDCU.64 UR4, c[0x4][0x10] ;  /* 0x01000200ff0477ac */ /* 0x000e220008000a00 */
[----:B------:R-:W-:Y:S02]  /*1830*/  CS2R R6, SRZ ;  /* 0x0000000000067805 */ /* 0x000fe4000001ff00 */
[----:B------:R1:W2:Y:S01]  /*1840*/  LDC.64 R2, c[0x4][R0] ;  /* 0x0100000000027b82 */ /* 0x0002a20000000a00 */
[----:B0-----:R-:W-:Y:S01]  /*1850*/  IMAD.U32 R4, RZ, RZ, UR4 ;  /* 0x00000004ff047e24 */ /* 0x001fe2000f8e00ff */
[----:B-1----:R-:W-:-:S07]  /*1860*/  MOV R5, UR5 ;  /* 0x0000000500057c02 */ /* 0x002fce0008000f00 */
[----:B------:R-:W-:-:S07]  /*1870*/  LEPC R20, `(.L_x_101) ;  /* 0x000000001014794e */ /* 0x000fce0000000000 */
[----:B--2---:R-:W-:Y:S05]  /*1880*/  CALL.ABS.NOINC R2 ;  /* 0x0000000002007343 */ /* 0x004fea0003c00000 */
.L_x_101:
[----:B------:R-:W-:Y:S05]  /*1890*/  EXIT ;  /* 0x000000000000794d */ /* 0x000fea0003800000 */
.L_x_102:
        /* <DEDUP_REMOVED lines=14> */
.L_x_550:


//--------------------- .text._Z12print_vectorP6__halfi --------------------------
	.section	.text._Z12print_vectorP6__halfi,"ax",@progbits
	.align	128
        .global         _Z12print_vectorP6__halfi
        .type           _Z12print_vectorP6__halfi,@function
        .size           _Z12print_vectorP6__halfi,(.L_x_551 - _Z12print_vectorP6__halfi)
        .other          _Z12print_vectorP6__halfi,@"STO_CUDA_ENTRY STV_DEFAULT"
_Z12print_vectorP6__halfi:
.text._Z12print_vectorP6__halfi:
        /* <DEDUP_REMOVED lines=23> */
.L_x_121:
[----:B0-----:R-:W2:Y:S01]  /*0170*/  LDG.E.U16 R0, desc[UR36][R16.64+-0x10] ;  /* 0xfffff02410007981 */ /* 0x001ea2000c1e1500 */
[----:B------:R-:W-:Y:S01]  /*0180*/  MOV R23, 0x0 ;  /* 0x0000000000177802 */ /* 0x000fe20000000f00 */
[----:B------:R-:W0:Y:S01]  /*0190*/  LDCU.64 UR4, c[0x4][0x8] ;  /* 0x01000100ff0477ac */ /* 0x000e220008000a00 */
[----:B------:R-:W-:Y:S01]  /*01a0*/  IMAD.MOV.U32 R6, RZ, RZ, R19 ;  /* 0x000000ffff067224 */ /* 0x000fe200078e0013 */
[----:B------:R1:W-:Y:S01]  /*01b0*/  STL [R1], R22 ;  /* 0x0000001601007387 */ /* 0x0003e20000100800 */
[----:B------:R1:W3:Y:S01]  /*01c0*/  LDC.64 R10, c[0x4][R23] ;  /* 0x01000000170a7b82 */ /* 0x0002e20000000a00 */
[----:B------:R-:W-:Y:S02]  /*01d0*/  IMAD.MOV.U32 R7, RZ, RZ, R18 ;  /* 0x000000ffff077224 */ /* 0x000fe400078e0012 */
[----:B0-----:R-:W-:Y:S01]  /*01e0*/  IMAD.U32 R4, RZ, RZ, UR4 ;  /* 0x00000004ff047e24 */ /* 0x001fe2000f8e00ff */
[----:B------:R-:W-:Y:S01]  /*01f0*/  MOV R5, UR5 ;  /* 0x0000000500057c02 */ /* 0x000fe20008000f00 */
[----:B--2---:R-:W-:-:S04]  /*0200*/  HADD2.F32 R0, -RZ, R0.H0_H0 ;  /* 0x20000000ff007230 */ /* 0x004fc80000004100 */
[----:B------:R-:W0:Y:S02]  /*0210*/  F2F.F64.F32 R8, R0 ;  /* 0x0000000000087310 */ /* 0x000e240000201800 */
[----:B0--3--:R1:W-:Y:S02]  /*0220*/  STL.64 [R1+0x8], R8 ;  /* 0x0000080801007387 */ /* 0x0093e40000100a00 */
[----:B------:R-:W-:-:S07]  /*0230*/  LEPC R20, `(.L_x_105) ;  /* 0x000000001014794e */ /* 0x000fce0000000000 */
[----:B-1----:R-:W-:Y:S05]  /*0240*/  CALL.ABS.NOINC R10 ;  /* 0x000000000a007343 */ /* 0x002fea0003c00000 */
.L_x_105:
[----:B------:R-:W2:Y:S01]  /*0250*/  LDG.E.U16 R0, desc[UR36][R16.64+-0xe] ;  /* 0xfffff22410007981 */ /* 0x000ea2000c1e1500 */
[----:B------:R-:W-:Y:S01]  /*0260*/  IADD3 R10, PT, PT, R22, 0x1, RZ ;  /* 0x00000001160a7810 */ /* 0x000fe20007ffe0ff */
[----:B------:R0:W1:Y:S01]  /*0270*/  LDC.64 R12, c[0x4][R23] ;  /* 0x01000000170c7b82 */ /* 0x0000620000000a00 */
[----:B------:R-:W3:Y:S01]  /*0280*/  LDCU.64 UR4, c[0x4][0x8] ;  /* 0x01000100ff0477ac */ /* 0x000ee20008000a00 */
[----:B------:R-:W-:Y:S01]  /*0290*/  MOV R6, R19 ;  /* 0x0000001300067202 */ /* 0x000fe20000000f00 */
[----:B------:R-:W-:Y:S01]  /*02a0*/  IMAD.MOV.U32 R7, RZ, RZ, R18 ;  /* 0x000000ffff077224 */ /* 0x000fe200078e0012 */
[----:B------:R0:W-:Y:S01]  /*02b0*/  STL [R1], R10 ;  /* 0x0000000a01007387 */ /* 0x0001e20000100800 */
[----:B---3--:R-:W-:Y:S02]  /*02c0*/  IMAD.U32 R4, RZ, RZ, UR4 ;  /* 0x00000004ff047e24 */ /* 0x008fe4000f8e00ff */
[----:B------:R-:W-:Y:S02]  /*02d0*/  IMAD.U32 R5, RZ, RZ, UR5 ;  /* 0x00000005ff057e24 */ /* 0x000fe4000f8e00ff */
[----:B--2---:R-:W-:-:S04]  /*02e0*/  HADD2.F32 R0, -RZ, R0.H0_H0 ;  /* 0x20000000ff007230 */ /* 0x004fc80000004100 */
[----:B------:R-:W2:Y:S02]  /*02f0*/  F2F.F64.F32 R8, R0 ;  /* 0x0000000000087310 */ /* 0x000ea40000201800 */
[----:B-12---:R0:W-:Y:S02]  /*0300*/  STL.64 [R1+0x8], R8 ;  /* 0x0000080801007387 */ /* 0x0061e40000100a00 */
[----:B------:R-:W-:-:S07]  /*0310*/  LEPC R20, `(.L_x_106) ;  /* 0x000000001014794e */ /* 0x000fce0000000000 */
[----:B0-----:R-:W-:Y:S05]  /*0320*/  CALL.ABS.NOINC R12 ;  /* 0x000000000c007343 */ /* 0x001fea0003c00000 */
.L_x_106:
[----:B------:R-:W2:Y:S01]  /*0330*/  LDG.E.U16 R0, desc[UR36][R16.64+-0xc] ;  /* 0xfffff42410007981 */ /* 0x000ea2000c1e1500 */
[----:B------:R-:W-:Y:S01]  /*0340*/  VIADD R10, R22, 0x2 ;  /* 0x00000002160a7836 */ /* 0x000fe20000000000 */
[----:B------:R0:W1:Y:S01]  /*0350*/  LDC.64 R12, c[0x4][R23] ;  /* 0x01000000170c7b82 */ /* 0x0000620000000a00 */
[----:B------:R-:W3:Y:S01]  /*0360*/  LDCU.64 UR4, c[0x4][0x8] ;  /* 0x01000100ff0477ac */ /* 0x000ee20008000a00 */
[----:B------:R-:W-:Y:S01]  /*0370*/  IMAD.MOV.U32 R6, RZ, RZ, R19 ;  /* 0x000000ffff067224 */ /* 0x000fe200078e0013 */
[----:B------:R-:W-:Y:S01]  /*0380*/  MOV R7, R18 ;  /* 0x0000001200077202 */ /* 0x000fe20000000f00 */
[----:B------:R0:W-:Y:S01]  /*0390*/  STL [R1], R10 ;  /* 0x0000000a01007387 */ /* 0x0001e20000100800 */
[----:B---3--:R-:W-:Y:S01]  /*03a0*/  MOV R4, UR4 ;  /* 0x0000000400047c02 */ /* 0x008fe20008000f00 */
[----:B------:R-:W-:Y:S02]  /*03b0*/  IMAD.U32 R5, RZ, RZ, UR5 ;  /* 0x00000005ff057e24 */ /* 0x000fe4000f8e00ff */
[----:B--2---:R-:W-:-:S04]  /*03c0*/  HADD2.F32 R0, -RZ, R0.H0_H0 ;  /* 0x20000000ff007230 */ /* 0x004fc80000004100 */
[----:B------:R-:W2:Y:S02]  /*03d0*/  F2F.F64.F32 R8, R0 ;  /* 0x0000000000087310 */ /* 0x000ea40000201800 */
[----:B-12---:R0:W-:Y:S02]  /*03e0*/  STL.64 [R1+0x8], R8 ;  /* 0x0000080801007387 */ /* 0x0061e40000100a00 */
[----:B------:R-:W-:-:S07]  /*03f0*/  LEPC R20, `(.L_x_107) ;  /* 0x000000001014794e */ /* 0x000fce0000000000 */
[----:B0-----:R-:W-:Y:S05]  /*0400*/  CALL.ABS.NOINC R12 ;  /* 0x000000000c007343 */ /* 0x001fea0003c00000 */
.L_x_107:
[----:B------:R-:W2:Y:S01]  /*0410*/  LDG.E.U16 R0, desc[UR36][R16.64+-0xa] ;  /* 0xfffff62410007981 */ /* 0x000ea2000c1e1500 */
[----:B------:R-:W-:Y:S01]  /*0420*/  VIADD R10, R22, 0x3 ;  /* 0x00000003160a7836 */ /* 0x000fe20000000000 */
[----:B------:R0:W1:Y:S01]  /*0430*/  LDC.64 R12, c[0x4][R23] ;  /* 0x01000000170c7b82 */ /* 0x0000620000000a00 */
[----:B------:R-:W3:Y:S01]  /*0440*/  LDCU.64 UR4, c[0x4][0x8] ;  /* 0x01000100ff0477ac */ /* 0x000ee20008000a00 */
[----:B------:R-:W-:Y:S02]  /*0450*/  IMAD.MOV.U32 R6, RZ, RZ, R19 ;  /* 0x000000ffff067224 */ /* 0x000fe400078e0013 */
[----:B------:R0:W-:Y:S01]  /*0460*/  STL [R1], R10 ;  /* 0x0000000a01007387 */ /* 0x0001e20000100800 */
[----:B------:R-:W-:Y:S02]  /*0470*/  IMAD.MOV.U32 R7, RZ, RZ, R18 ;  /* 0x000000ffff077224 */ /* 0x000fe400078e0012 */
[----:B---3--:R-:W-:Y:S01]  /*0480*/  IMAD.U32 R4, RZ, RZ, UR4 ;  /* 0x00000004ff047e24 */ /* 0x008fe2000f8e00ff */
[----:B------:R-:W-:Y:S01]  /*0490*/  MOV R5, UR5 ;  /* 0x0000000500057c02 */ /* 0x000fe20008000f00 */
[----:B--2---:R-:W-:-:S04]  /*04a0*/  HADD2.F32 R0, -RZ, R0.H0_H0 ;  /* 0x20000000ff007230 */ /* 0x004fc80000004100 */
[----:B------:R-:W2:Y:S02]  /*04b0*/  F2F.F64.F32 R8, R0 ;  /* 0x0000000000087310 */ /* 0x000ea40000201800 */
[----:B-12---:R0:W-:Y:S02]  /*04c0*/  STL.64 [R1+0x8], R8 ;  /* 0x0000080801007387 */ /* 0x0061e40000100a00 */
[----:B------:R-:W-:-:S07]  /*04d0*/  LEPC R20, `(.L_x_108) ;  /* 0x000000001014794e */ /* 0x000fce0000000000 */
[----:B0-----:R-:W-:Y:S05]  /*04e0*/  CALL.ABS.NOINC R12 ;  /* 0x000000000c007343 */ /* 0x001fea0003c00000 */
.L_x_108:
        /* <DEDUP_REMOVED lines=14> */
.L_x_109:
        /* <DEDUP_REMOVED lines=14> */
.L_x_110:
        /* <DEDUP_REMOVED lines=14> */
.L_x_111:
[----:B------:R-:W2:Y:S01]  /*0790*/  LDG.E.U16 R0, desc[UR36][R16.64+-0x2] ;  /* 0xfffffe2410007981 */ /* 0x000ea2000c1e1500 */
[----:B------:R-:W-:Y:S01]  /*07a0*/  IADD3 R10, PT, PT, R22, 0x7, RZ ;  /* 0x00000007160a7810 */ /* 0x000fe20007ffe0ff */
[----:B------:R0:W1:Y:S01]  /*07b0*/  LDC.64 R12, c[0x4][R23] ;  /* 0x01000000170c7b82 */ /* 0x0000620000000a00 */
[----:B------:R-:W3:Y:S01]  /*07c0*/  LDCU.64 UR4, c[0x4][0x8] ;  /* 0x01000100ff0477ac */ /* 0x000ee20008000a00 */
[----:B------:R-:W-:Y:S01]  /*07d0*/  IMAD.MOV.U32 R6, RZ, RZ, R19 ;  /* 0x000000ffff067224 */ /* 0x000fe200078e0013 */
[----:B------:R-:W-:Y:S01]  /*07e0*/  MOV R7, R18 ;  /* 0x0000001200077202 */ /* 0x000fe20000000f00 */
[----:B------:R0:W-:Y:S01]  /*07f0*/  STL [R1], R10 ;  /* 0x0000000a01007387 */ /* 0x0001e20000100800 */
[----:B---3--:R-:W-:Y:S01]  /*0800*/  IMAD.U32 R4, RZ, RZ, UR4 ;  /* 0x00000004ff047e24 */ /* 0x008fe2000f8e00ff */
[----:B------:R-:W-:Y:S01]  /*0810*/  MOV R5, UR5 ;  /* 0x0000000500057c02 */ /* 0x000fe20008000f00 */
[----:B--2---:R-:W-:-:S04]  /*0820*/  HADD2.F32 R0, -RZ, R0.H0_H0 ;  /* 0x20000000ff007230 */ /* 0x004fc80000004100 */
[----:B------:R-:W2:Y:S02]  /*0830*/  F2F.F64.F32 R8, R0 ;  /* 0x0000000000087310 */ /* 0x000ea40000201800 */
[----:B-12---:R0:W-:Y:S02]  /*0840*/  STL.64 [R1+0x8], R8 ;  /* 0x0000080801007387 */ /* 0x0061e40000100a00 */
[----:B------:R-:W-:-:S07]  /*0850*/  LEPC R20, `(.L_x_112) ;  /* 0x000000001014794e */ /* 0x000fce0000000000 */
[----:B0-----:R-:W-:Y:S05]  /*0860*/  CALL.ABS.NOINC R12 ;  /* 0x000000000c007343 */ /* 0x001fea0003c00000 */
.L_x_112:
[----:B------:R-:W2:Y:S01]  /*0870*/  LDG.E.U16 R0, desc[UR36][R16.64] ;  /* 0x0000002410007981 */ /* 0x000ea2000c1e1500 */
[----:B------:R-:W-:Y:S01]  /*0880*/  VIADD R10, R22, 0x8 ;  /* 0x00000008160a7836 */ /* 0x000fe20000000000 */
[----:B------:R0:W1:Y:S01]  /*0890*/  LDC.64 R12, c[0x4][R23] ;  /* 0x01000000170c7b82 */ /* 0x0000620000000a00 */
[----:B------:R-:W3:Y:S01]  /*08a0*/  LDCU.64 UR4, c[0x4][0x8] ;  /* 0x01000100ff0477ac */ /* 0x000ee20008000a00 */
[----:B------:R-:W-:Y:S01]  /*08b0*/  MOV R6, R19 ;  /* 0x0000001300067202 */ /* 0x000fe20000000f00 */
[----:B------:R-:W-:Y:S01]  /*08c0*/  IMAD.MOV.U32 R7, RZ, RZ, R18 ;  /* 0x000000ffff077224 */ /* 0x000fe200078e0012 */
        /* <DEDUP_REMOVED lines=8> */
.L_x_113:
        /* <DEDUP_REMOVED lines=14> */
.L_x_114:
        /* <DEDUP_REMOVED lines=14> */
.L_x_115:
        /* <DEDUP_REMOVED lines=14> */
.L_x_116:
        /* <DEDUP_REMOVED lines=14> */
.L_x_117:
        /* <DEDUP_REMOVED lines=14> */
.L_x_118:
        /* <DEDUP_REMOVED lines=14> */
.L_x_119:
        /* <DEDUP_REMOVED lines=14> */
.L_x_120:
[----:B------:R-:W-:Y:S01]  /*0f70*/  VIADD R22, R22, 0x10 ;  /* 0x0000001016167836 */ /* 0x000fe20000000000 */
[----:B------:R-:W-:-:S04]  /*0f80*/  IADD3 R16, P1, PT, R16, 0x20, RZ ;  /* 0x0000002010107810 */ /* 0x000fc80007f3e0ff */
[----:B------:R-:W-:Y:S02]  /*0f90*/  ISETP.NE.AND P0, PT, R22, R2, PT ;  /* 0x000000021600720c */ /* 0x000fe40003f05270 */
[----:B------:R-:W-:-:S11]  /*0fa0*/  IADD3.X R17, PT, PT, RZ, R17, RZ, P1, !PT ;  /* 0x00000011ff117210 */ /* 0x000fd60000ffe4ff */
[----:B------:R-:W-:Y:S05]  /*0fb0*/  @P0 BRA `(.L_x_121) ;  /* 0xfffffff0006c0947 */ /* 0x000fea000383ffff */
[----:B------:R-:W-:Y:S05]  /*0fc0*/  BSYNC.RECONVERGENT B6 ;  /* 0x0000000000067941 */ /* 0x000fea0003800200 */
.L_x_104:
        /* <DEDUP_REMOVED lines=11> */
[----:B0-----:R-:W3:Y:S01]  /*1080*/  LDG.E.U16 R0, desc[UR36][R16.64] ;  /* 0x0000002410007981 */ /* 0x001ee2000c1e1500 */
[----:B------:R0:W1:Y:S01]  /*1090*/  LDC.64 R10, c[0x4][R22] ;  /* 0x01000000160a7b82 */ /* 0x0000620000000a00 */
[----:B--2---:R-:W-:Y:S01]  /*10a0*/  IMAD.U32 R4, RZ, RZ, UR4 ;  /* 0x00000004ff047e24 */ /* 0x004fe2000f8e00ff */
[----:B------:R-:W-:Y:S01]  /*10b0*/  MOV R5, UR5 ;  /* 0x0000000500057c02 */ /* 0x000fe20008000f00 */
[----:B------:R0:W-:Y:S01]  /*10c0*/  STL [R1], R2 ;  /* 0x0000000201007387 */ /* 0x0001e20000100800 */
[----:B------:R-:W-:Y:S01]  /*10d0*/  IMAD.MOV.U32 R6, RZ, RZ, R19 ;  /* 0x000000ffff067224 */ /* 0x000fe200078e0013 */
[----:B------:R-:W-:Y:S01]  /*10e0*/  MOV R7, R18 ;  /* 0x0000001200077202 */ /* 0x000fe20000000f00 */
[----:B---3--:R-:W-:-:S04]  /*10f0*/  HADD2.F32 R0, -RZ, R0.H0_H0 ;  /* 0x20000000ff007230 */ /* 0x008fc80000004100 */
[----:B------:R-:W2:Y:S02]  /*1100*/  F2F.F64.F32 R8, R0 ;  /* 0x0000000000087310 */ /* 0x000ea40000201800 */
[----:B-12---:R0:W-:Y:S02]  /*1110*/  STL.64 [R1+0x8], R8 ;  /* 0x0000080801007387 */ /* 0x0061e40000100a00 */
[----:B------:R-:W-:-:S07]  /*1120*/  LEPC R20, `(.L_x_124) ;  /* 0x000000001014794e */ /* 0x000fce0000000000 */
[----:B0-----:R-:W-:Y:S05]  /*1130*/  CALL.ABS.NOINC R10 ;  /* 0x000000000a007343 */ /* 0x001fea0003c00000 */
.L_x_124:
        /* <DEDUP_REMOVED lines=14> */
.L_x_125:
        /* <DEDUP_REMOVED lines=14> */
.L_x_126:
        /* <DEDUP_REMOVED lines=14> */
.L_x_127:
        /* <DEDUP_REMOVED lines=14> */
.L_x_128:
        /* <DEDUP_REMOVED lines=14> */
.L_x_129:
        /* <DEDUP_REMOVED lines=14> */
.L_x_130:
        /* <DEDUP_REMOVED lines=14> */
.L_x_131:
[----:B------:R-:W-:-:S07]  /*1760*/  IADD3 R2, PT, PT, R2, 0x8, RZ ;  /* 0x0000000802027810 */ /* 0x000fce0007ffe0ff */
.L_x_123:
        /* <DEDUP_REMOVED lines=22> */
.L_x_133:
        /* <DEDUP_REMOVED lines=14> */
.L_x_134:
        /* <DEDUP_REMOVED lines=14> */
.L_x_135:
        /* <DEDUP_REMOVED lines=14> */
.L_x_136:
[----:B------:R-:W-:-:S07]  /*1b70*/  IADD3 R2, PT, PT, R2, 0x4, RZ ;  /* 0x0000000402027810 */ /* 0x000fce0007ffe0ff */
.L_x_132:
[----:B------:R-:W-:-:S13]  /*1b80*/  ISETP.NE.AND P0, PT, R23, RZ, PT ;  /* 0x000000ff1700720c */ /* 0x000fda0003f05270 */
[----:B------:R-:W-:Y:S05]  /*1b90*/  @!P0 BRA `(.L_x_122) ;  /* 0x00000000006c8947 */ /* 0x000fea0003800000 */
[----:B------:R-:W1:Y:S01]  /*1ba0*/  LDC.64 R4, c[0x0][0x380] ;  /* 0x0000e000ff047b82 */ /* 0x000e620000000a00 */
[----:B------:R-:W-:Y:S02]  /*1bb0*/  IMAD.MOV R16, RZ, RZ, -R23 ;  /* 0x000000ffff107224 */ /* 0x000fe400078e0a17 */
[----:B-1----:R-:W-:-:S04]  /*1bc0*/  IMAD.WIDE.U32 R4, R2, 0x2, R4 ;  /* 0x0000000202047825 */ /* 0x002fc800078e0004 */
[----:B------:R-:W-:Y:S01]  /*1bd0*/  IMAD.MOV.U32 R23, RZ, RZ, R5 ;  /* 0x000000ffff177224 */ /* 0x000fe200078e0005 */
[----:B------:R-:W-:-:S07]  /*1be0*/  MOV R22, R4 ;  /* 0x0000000400167202 */ /* 0x000fce0000000f00 */
.L_x_138:
[----:B0-----:R-:W2:Y:S01]  /*1bf0*/  LDG.E.U16 R0, desc[UR36][R22.64] ;  /* 0x0000002416007981 */ /* 0x001ea2000c1e1500 */
[----:B------:R-:W-:Y:S01]  /*1c00*/  MOV R8, 0x0 ;  /* 0x0000000000087802 */ /* 0x000fe20000000f00 */
[----:B------:R-:W0:Y:S01]  /*1c10*/  LDCU.64 UR4, c[0x4][0x8] ;  /* 0x01000100ff0477ac */ /* 0x000e220008000a00 */
[----:B------:R-:W-:Y:S01]  /*1c20*/  IADD3 R16, PT, PT, R16, 0x1, RZ ;  /* 0x0000000110107810 */ /* 0x000fe20007ffe0ff */
[----:B------:R1:W-:Y:S01]  /*1c30*/  STL [R1], R2 ;  /* 0x0000000201007387 */ /* 0x0003e20000100800 */
[----:B------:R-:W-:Y:S01]  /*1c40*/  IMAD.MOV.U32 R6, RZ, RZ, R19 ;  /* 0x000000ffff067224 */ /* 0x000fe200078e0013 */
[----:B------:R-:W-:Y:S01]  /*1c50*/  MOV R7, R18 ;  /* 0x0000001200077202 */ /* 0x000fe20000000f00 */
[----:B------:R-:W3:Y:S01]  /*1c60*/  LDC.64 R8, c[0x4][R8] ;  /* 0x0100000008087b82 */ /* 0x000ee20000000a00 */
[----:B------:R-:W-:Y:S01]  /*1c70*/  ISETP.NE.AND P0, PT, R16, RZ, PT ;  /* 0x000000ff1000720c */ /* 0x000fe20003f05270 */
[----:B0-----:R-:W-:Y:S01]  /*1c80*/  IMAD.U32 R4, RZ, RZ, UR4 ;  /* 0x00000004ff047e24 */ /* 0x001fe2000f8e00ff */
[----:B------:R-:W-:Y:S01]  /*1c90*/  MOV R5, UR5 ;  /* 0x0000000500057c02 */ /* 0x000fe20008000f00 */
[----:B--2---:R-:W-:-:S04]  /*1ca0*/  HADD2.F32 R0, -RZ, R0.H0_H0 ;  /* 0x20000000ff007230 */ /* 0x004fc80000004100 */
[----:B------:R0:W2:Y:S02]  /*1cb0*/  F2F.F64.F32 R10, R0 ;  /* 0x00000000000a7310 */ /* 0x0000a40000201800 */
[----:B0-----:R-:W-:Y:S01]  /*1cc0*/  P2R R0, PR, RZ, 0x1 ;  /* 0x00000001ff007803 */ /* 0x001fe20000000000 */
[----:B--23--:R1:W-:Y:S06]  /*1cd0*/  STL.64 [R1+0x8], R10 ;  /* 0x0000080a01007387 */ /* 0x00c3ec0000100a00 */
[----:B------:R-:W-:-:S07]  /*1ce0*/  LEPC R20, `(.L_x_137) ;  /* 0x000000001014794e */ /* 0x000fce0000000000 */
[----:B-1----:R-:W-:Y:S05]  /*1cf0*/  CALL.ABS.NOINC R8 ;  /* 0x0000000008007343 */ /* 0x002fea0003c00000 */
.L_x_137:
[----:B------:R-:W-:Y:S01]  /*1d00*/  ISETP.NE.AND P6, PT, R16, RZ, PT ;  /* 0x000000ff1000720c */ /* 0x000fe20003fc5270 */
[----:B------:R-:W-:Y:S01]  /*1d10*/  VIADD R2, R2, 0x1 ;  /* 0x0000000102027836 */ /* 0x000fe20000000000 */
[----:B------:R-:W-:-:S04]  /*1d20*/  IADD3 R22, P0, PT, R22, 0x2, RZ ;  /* 0x0000000216167810 */ /* 0x000fc80007f1e0ff */
[----:B------:R-:W-:-:S07]  /*1d30*/  IADD3.X R23, PT, PT, RZ, R23, RZ, P0, !PT ;  /* 0x00000017ff177210 */ /* 0x000fce00007fe4ff */
[----:B------:R-:W-:Y:S05]  /*1d40*/  @P6 BRA `(.L_x_138) ;  /* 0xfffffffc00a86947 */ /* 0x000fea000383ffff */
.L_x_122:
[----:B0-----:R-:W-:Y:S05]  /*1d50*/  BSYNC.RECONVERGENT B6 ;  /* 0x0000000000067941 */ /* 0x001fea0003800200 */
.L_x_103:
        /* <DEDUP_REMOVED lines=8> */
.L_x_139:
[----:B------:R-:W-:Y:S05]  /*1de0*/  EXIT ;  /* 0x000000000000794d */ /* 0x000fea0003800000 */
.L_x_140:
        /* <DEDUP_REMOVED lines=9> */
.L_x_551:


//--------------------- .text._Z8swigluV2P6__halfS0_i --------------------------
	.section	.text._Z8swigluV2P6__halfS0_i,"ax",@progbits
	.align	128
        .global         _Z8swigluV2P6__halfS0_i
        .type           _Z8swigluV2P6__halfS0_i,@function
        .size           _Z8swigluV2P6__halfS0_i,(.L_x_528 - _Z8swigluV2P6__halfS0_i)
        .other          _Z8swigluV2P6__halfS0_i,@"STO_CUDA_ENTRY STV_DEFAULT"
_Z8swigluV2P6__halfS0_i:
.text._Z8swigluV2P6__halfS0_i:
[----:B------:R-:W-:Y:S01]  /*0000*/  LDC R1, c[0x0][0x37c] ;  /* 0x0000df00ff017b82 */ /* 0x000fe20000000800 */
[----:B------:R-:W0:Y:S07]  /*0010*/  S2R R6, SR_TID.X ;  /* 0x0000000000067919 */ /* 0x000e2e0000002100 */
[----:B------:R-:W1:Y:S01]  /*0020*/  LDC.64 R4, c[0x0][0x380] ;  /* 0x0000e000ff047b82 */ /* 0x000e620000000a00 */
[----:B------:R-:W0:Y:S01]  /*0030*/  LDCU UR6, c[0x0][0x360] ;  /* 0x00006c00ff0677ac */ /* 0x000e220008000800 */
[----:B------:R-:W0:Y:S01]  /*0040*/  S2R R3, SR_CTAID.X ;  /* 0x0000000000037919 */ /* 0x000e220000002500 */
[----:B------:R-:W2:Y:S01]  /*0050*/  LDCU.64 UR4, c[0x0][0x358] ;  /* 0x00006b00ff0477ac */ /* 0x000ea20008000a00 */
[----:B0-----:R-:W-:-:S04]  /*0060*/  IMAD R6, R3, UR6, R6 ;  /* 0x0000000603067c24 */ /* 0x001fc8000f8e0206 */
[----:B-1----:R-:W-:-:S05]  /*0070*/  IMAD.WIDE R4, R6, 0x2, R4 ;  /* 0x0000000206047825 */ /* 0x002fca00078e0204 */
[----:B--2---:R-:W2:Y:S01]  /*0080*/  LDG.E.U16 R3, desc[UR4][R4.64] ;  /* 0x0000000404037981 */ /* 0x004ea2000c1e1500 */
[----:B------:R-:W-:Y:S02]  /*0090*/  HFMA2 R9, -RZ, RZ, 3.7421875, 0 ;  /* 0x437c0000ff097431 */ /* 0x000fe400000001ff */
[----:B------:R-:W-:Y:S01]  /*00a0*/  IMAD.MOV.U32 R7, RZ, RZ, 0x3bbb989d ;  /* 0x3bbb989dff077424 */ /* 0x000fe200078e00ff */
[----:B------:R-:W-:Y:S01]  /*00b0*/  BSSY.RECONVERGENT B0, `(.L_x_141) ;  /* 0x0000016000007945 */ /* 0x000fe20003800200 */
[----:B--2---:R-:W-:-:S05]  /*00c0*/  HADD2.F32 R0, -RZ, -R3.H0_H0 ;  /* 0xa0000003ff007230 */ /* 0x004fca0000004100 */
[----:B------:R-:W-:-:S04]  /*00d0*/  FFMA.SAT R2, R0, R7, 0.5 ;  /* 0x3f00000000027423 */ /* 0x000fc80000002007 */
[----:B------:R-:W-:-:S04]  /*00e0*/  FFMA.RM R2, R2, R9, 12582913 ;  /* 0x4b40000102027423 */ /* 0x000fc80000004009 */
[C---:B------:R-:W-:Y:S01]  /*00f0*/  FADD R7, R2.reuse, -12583039 ;  /* 0xcb40007f02077421 */ /* 0x040fe20000000000 */
[----:B------:R-:W-:-:S03]  /*0100*/  IMAD.SHL.U32 R2, R2, 0x800000, RZ ;  /* 0x0080000002027824 */ /* 0x000fc600078e00ff */
[----:B------:R-:W-:-:S04]  /*0110*/  FFMA R7, R0, 1.4426950216293334961, -R7 ;  /* 0x3fb8aa3b00077823 */ /* 0x000fc80000000807 */
[----:B------:R-:W-:-:S06]  /*0120*/  FFMA R7, R0, 1.925963033500011079e-08, R7 ;  /* 0x32a5706000077823 */ /* 0x000fcc0000000007 */
[----:B------:R-:W0:Y:S02]  /*0130*/  MUFU.EX2 R7, R7 ;  /* 0x0000000700077308 */ /* 0x000e240000000800 */
[----:B0-----:R-:W-:-:S05]  /*0140*/  FFMA R0, R2, R7, 1 ;  /* 0x3f80000002007423 */ /* 0x001fca0000000007 */
[----:B------:R-:W-:-:S04]  /*0150*/  IADD3 R2, PT, PT, R0, 0x1800000, RZ ;  /* 0x0180000000027810 */ /* 0x000fc80007ffe0ff */
[----:B------:R-:W-:-:S04]  /*0160*/  LOP3.LUT R2, R2, 0x7f800000, RZ, 0xc0, !PT ;  /* 0x7f80000002027812 */ /* 0x000fc800078ec0ff */
[----:B------:R-:W-:-:S13]  /*0170*/  ISETP.GT.U32.AND P0, PT, R2, 0x1ffffff, PT ;  /* 0x01ffffff0200780c */ /* 0x000fda0003f04070 */
[----:B------:R-:W-:Y:S05]  /*0180*/  @P0 BRA `(.L_x_142) ;  /* 0x0000000000100947 */ /* 0x000fea0003800000 */
[----:B------:R-:W-:-:S07]  /*0190*/  MOV R8, 0x1b0 ;  /* 0x000001b000087802 */ /* 0x000fce0000000f00 */
[----:B------:R-:W-:Y:S05]  /*01a0*/  CALL.REL.NOINC `($__internal_0_$__cuda_sm20_rcp_rn_f32_slowpath) ;  /* 0x00000000003c7944 */ /* 0x000fea0003c00000 */
[----:B------:R-:W-:Y:S01]  /*01b0*/  IMAD.MOV.U32 R2, RZ, RZ, R7 ;  /* 0x000000ffff027224 */ /* 0x000fe200078e0007 */
[----:B------:R-:W-:Y:S06]  /*01c0*/  BRA `(.L_x_143) ;  /* 0x0000000000107947 */ /* 0x000fec0003800000 */
.L_x_142:
[----:B------:R-:W0:Y:S02]  /*01d0*/  MUFU.RCP R7, R0 ;  /* 0x0000000000077308 */ /* 0x000e240000001000 */
[----:B0-----:R-:W-:-:S04]  /*01e0*/  FFMA R2, R0, R7, -1 ;  /* 0xbf80000000027423 */ /* 0x001fc80000000007 */
[----:B------:R-:W-:-:S04]  /*01f0*/  FADD.FTZ R2, -R2, -RZ ;  /* 0x800000ff02027221 */ /* 0x000fc80000010100 */
[----:B------:R-:W-:-:S07]  /*0200*/  FFMA R2, R7, R2, R7 ;  /* 0x0000000207027223 */ /* 0x000fce0000000007 */
.L_x_143:
[----:B------:R-:W-:Y:S05]  /*0210*/  BSYNC.RECONVERGENT B0 ;  /* 0x0000000000007941 */ /* 0x000fea0003800200 */
.L_x_141:
[----:B------:R-:W0:Y:S02]  /*0220*/  LDC.64 R8, c[0x0][0x388] ;  /* 0x0000e200ff087b82 */ /* 0x000e240000000a00 */
[----:B0-----:R-:W-:-:S06]  /*0230*/  IMAD.WIDE R6, R6, 0x2, R8 ;  /* 0x0000000206067825 */ /* 0x001fcc00078e0208 */
[----:B------:R-:W2:Y:S01]  /*0240*/  LDG.E.U16 R7, desc[UR4][R6.64] ;  /* 0x0000000406077981 */ /* 0x000ea2000c1e1500 */
[----:B------:R-:W-:-:S05]  /*0250*/  F2FP.F16.F32.PACK_AB R2, RZ, R2 ;  /* 0x00000002ff02723e */ /* 0x000fca00000000ff */
[----:B------:R-:W-:-:S04]  /*0260*/  HMUL2 R2, R3.H0_H0, R2.H0_H0 ;  /* 0x2000000203027232 */ /* 0x000fc80000000800 */
[----:B--2---:R-:W-:-:S05]  /*0270*/  HMUL2 R2, R2.H0_H0, R7.H0_H0 ;  /* 0x2000000702027232 */ /* 0x004fca0000000800 */
[----:B------:R-:W-:Y:S01]  /*0280*/  STG.E.U16 desc[UR4][R4.64], R2 ;  /* 0x0000000204007986 */ /* 0x000fe2000c101504 */
[----:B------:R-:W-:Y:S05]  /*0290*/  EXIT ;  /* 0x000000000000794d */ /* 0x000fea0003800000 */
        .weak           $__internal_0_$__cuda_sm20_rcp_rn_f32_slowpath
        .type           $__internal_0_$__cuda_sm20_rcp_rn_f32_slowpath,@function
        .size           $__internal_0_$__cuda_sm20_rcp_rn_f32_slowpath,(.L_x_528 - $__internal_0_$__cuda_sm20_rcp_rn_f32_slowpath)
$__internal_0_$__cuda_sm20_rcp_rn_f32_slowpath:
[----:B------:R-:W-:Y:S01]  /*02a0*/  SHF.L.U32 R2, R0, 0x1, RZ ;  /* 0x0000000100027819 */ /* 0x000fe200000006ff */
[----:B------:R-:W-:Y:S03]  /*02b0*/  BSSY.RECONVERGENT B1, `(.L_x_144) ;  /* 0x0000030000017945 */ /* 0x000fe60003800200 */
[----:B------:R-:W-:-:S04]  /*02c0*/  SHF.R.U32.HI R2, RZ, 0x18, R2 ;  /* 0x00000018ff027819 */ /* 0x000fc80000011602 */
[----:B------:R-:W-:-:S13]  /*02d0*/  ISETP.NE.U32.AND P0, PT, R2, RZ, PT ;  /* 0x000000ff0200720c */ /* 0x000fda0003f05070 */
[----:B------:R-:W-:Y:S05]  /*02e0*/  @P0 BRA `(.L_x_145) ;  /* 0x0000000000280947 */ /* 0x000fea0003800000 */
[----:B------:R-:W-:-:S05]  /*02f0*/  IMAD.SHL.U32 R2, R0, 0x2, RZ ;  /* 0x0000000200027824 */ /* 0x000fca00078e00ff */
[----:B------:R-:W-:-:S13]  /*0300*/  ISETP.NE.AND P0, PT, R2, RZ, PT ;  /* 0x000000ff0200720c */ /* 0x000fda0003f05270 */
[----:B------:R-:W-:Y:S01]  /*0310*/  @P0 FFMA R9, R0, 1.84467440737095516160e+19, RZ ;  /* 0x5f80000000090823 */ /* 0x000fe200000000ff */
[----:B------:R-:W-:Y:S08]  /*0320*/  @!P0 MUFU.RCP R7, R0 ;  /* 0x0000000000078308 */ /* 0x000ff00000001000 */
[----:B------:R-:W0:Y:S02]  /*0330*/  @P0 MUFU.RCP R2, R9 ;  /* 0x0000000900020308 */ /* 0x000e240000001000 */
[----:B0-----:R-:W-:-:S04]  /*0340*/  @P0 FFMA R10, R9, R2, -1 ;  /* 0xbf800000090a0423 */ /* 0x001fc80000000002 */
[----:B------:R-:W-:-:S04]  /*0350*/  @P0 FADD.FTZ R11, -R10, -RZ ;  /* 0x800000ff0a0b0221 */ /* 0x000fc80000010100 */
[----:B------:R-:W-:-:S04]  /*0360*/  @P0 FFMA R2, R2, R11, R2 ;  /* 0x0000000b02020223 */ /* 0x000fc80000000002 */
[----:B------:R-:W-:Y:S01]  /*0370*/  @P0 FFMA R7, R2, 1.84467440737095516160e+19, RZ ;  /* 0x5f80000002070823 */ /* 0x000fe200000000ff */
[----:B------:R-:W-:Y:S06]  /*0380*/  BRA `(.L_x_146) ;  /* 0x0000000000887947 */ /* 0x000fec0003800000 */
.L_x_145:
[----:B------:R-:W-:-:S04]  /*0390*/  IADD3 R7, PT, PT, R2, -0xfd, RZ ;  /* 0xffffff0302077810 */ /* 0x000fc80007ffe0ff */
[----:B------:R-:W-:-:S13]  /*03a0*/  ISETP.GT.U32.AND P0, PT, R7, 0x1, PT ;  /* 0x000000010700780c */ /* 0x000fda0003f04070 */
[----:B------:R-:W-:Y:S05]  /*03b0*/  @P0 BRA `(.L_x_147) ;  /* 0x0000000000780947 */ /* 0x000fea0003800000 */
[----:B------:R-:W-:Y:S01]  /*03c0*/  LOP3.LUT R9, R0, 0x7fffff, RZ, 0xc0, !PT ;  /* 0x007fffff00097812 */ /* 0x000fe200078ec0ff */
[----:B------:R-:W-:-:S03]  /*03d0*/  IMAD.MOV.U32 R14, RZ, RZ, 0x3 ;  /* 0x00000003ff0e7424 */ /* 0x000fc600078e00ff */
[----:B------:R-:W-:Y:S02]  /*03e0*/  LOP3.LUT R9, R9, 0x3f800000, RZ, 0xfc, !PT ;  /* 0x3f80000009097812 */ /* 0x000fe400078efcff */
[----:B------:R-:W-:Y:S02]  /*03f0*/  SHF.L.U32 R13, R14, R7, RZ ;  /* 0x000000070e0d7219 */ /* 0x000fe400000006ff */
[----:B------:R-:W0:Y:S02]  /*0400*/  MUFU.RCP R10, R9 ;  /* 0x00000009000a7308 */ /* 0x000e240000001000 */
[----:B0-----:R-:W-:-:S04]  /*0410*/  FFMA R11, R9, R10, -1 ;  /* 0xbf800000090b7423 */ /* 0x001fc8000000000a */
[----:B------:R-:W-:-:S04]  /*0420*/  FADD.FTZ R11, -R11, -RZ ;  /* 0x800000ff0b0b7221 */ /* 0x000fc80000010100 */
[CCC-:B------:R-:W-:Y:S01]  /*0430*/  FFMA.RM R12, R10.reuse, R11.reuse, R10.reuse ;  /* 0x0000000b0a0c7223 */ /* 0x1c0fe2000000400a */
[----:B------:R-:W-:-:S04]  /*0440*/  FFMA.RP R11, R10, R11, R10 ;  /* 0x0000000b0a0b7223 */ /* 0x000fc8000000800a */
[C---:B------:R-:W-:Y:S02]  /*0450*/  LOP3.LUT R10, R12.reuse, 0x7fffff, RZ, 0xc0, !PT ;  /* 0x007fffff0c0a7812 */ /* 0x040fe400078ec0ff */
[----:B------:R-:W-:Y:S02]  /*0460*/  FSETP.NEU.FTZ.AND P0, PT, R12, R11, PT ;  /* 0x0000000b0c00720b */ /* 0x000fe40003f1d000 */
[----:B------:R-:W-:Y:S02]  /*0470*/  LOP3.LUT R10, R10, 0x800000, RZ, 0xfc, !PT ;  /* 0x008000000a0a7812 */ /* 0x000fe400078efcff */
[----:B------:R-:W-:Y:S02]  /*0480*/  SEL R11, RZ, 0xffffffff, !P0 ;  /* 0xffffffffff0b7807 */ /* 0x000fe40004000000 */
[----:B------:R-:W-:Y:S02]  /*0490*/  LOP3.LUT R12, R13, R10, RZ, 0xc0, !PT ;  /* 0x0000000a0d0c7212 */ /* 0x000fe400078ec0ff */
[----:B------:R-:W-:-:S02]  /*04a0*/  IADD3 R11, PT, PT, -R11, RZ, RZ ;  /* 0x000000ff0b0b7210 */ /* 0x000fc40007ffe1ff */
[-C--:B------:R-:W-:Y:S02]  /*04b0*/  SHF.R.U32.HI R12, RZ, R7.reuse, R12 ;  /* 0x00000007ff0c7219 */ /* 0x080fe4000001160c */
[----:B------:R-:W-:Y:S02]  /*04c0*/  LOP3.LUT P1, RZ, R11, R7, R10, 0xf8, !PT ;  /* 0x000000070bff7212 */ /* 0x000fe4000782f80a */
[C---:B------:R-:W-:Y:S02]  /*04d0*/  LOP3.LUT P0, RZ, R12.reuse, 0x1, RZ, 0xc0, !PT ;  /* 0x000000010cff7812 */ /* 0x040fe4000780c0ff */
[----:B------:R-:W-:-:S04]  /*04e0*/  LOP3.LUT P2, RZ, R12, 0x2, RZ, 0xc0, !PT ;  /* 0x000000020cff7812 */ /* 0x000fc8000784c0ff */
[----:B------:R-:W-:Y:S02]  /*04f0*/  PLOP3.LUT P0, PT, P0, P1, P2, 0xe0, 0x0 ;  /* 0x000000000000781c */ /* 0x000fe40000703c20 */
[----:B------:R-:W-:Y:S02]  /*0500*/  LOP3.LUT P1, RZ, R0, 0x7fffff, RZ, 0xc0, !PT ;  /* 0x007fffff00ff7812 */ /* 0x000fe4000782c0ff */
[----:B------:R-:W-:-:S05]  /*0510*/  SEL R7, RZ, 0x1, !P0 ;  /* 0x00000001ff077807 */ /* 0x000fca0004000000 */
[----:B------:R-:W-:-:S05]  /*0520*/  IMAD.MOV R7, RZ, RZ, -R7 ;  /* 0x000000ffff077224 */ /* 0x000fca00078e0a07 */
[----:B------:R-:W-:Y:S02]  /*0530*/  ISETP.GE.AND P0, PT, R7, RZ, PT ;  /* 0x000000ff0700720c */ /* 0x000fe40003f06270 */
[----:B------:R-:W-:-:S04]  /*0540*/  IADD3 R7, PT, PT, R2, -0xfc, RZ ;  /* 0xffffff0402077810 */ /* 0x000fc80007ffe0ff */
[----:B------:R-:W-:-:S07]  /*0550*/  SHF.R.U32.HI R7, RZ, R7, R10 ;  /* 0x00000007ff077219 */ /* 0x000fce000001160a */
[----:B------:R-:W-:-:S05]  /*0560*/  @!P0 VIADD R7, R7, 0x1 ;  /* 0x0000000107078836 */ /* 0x000fca0000000000 */
[----:B------:R-:W-:-:S04]  /*0570*/  @!P1 SHF.L.U32 R7, R7, 0x1, RZ ;  /* 0x0000000107079819 */ /* 0x000fc800000006ff */
[----:B------:R-:W-:Y:S01]  /*0580*/  LOP3.LUT R7, R7, 0x80000000, R0, 0xf8, !PT ;  /* 0x8000000007077812 */ /* 0x000fe200078ef800 */
[----:B------:R-:W-:Y:S06]  /*0590*/  BRA `(.L_x_146) ;  /* 0x0000000000047947 */ /* 0x000fec0003800000 */
.L_x_147:
[----:B------:R0:W1:Y:S02]  /*05a0*/  MUFU.RCP R7, R0 ;  /* 0x0000000000077308 */ /* 0x0000640000001000 */
.L_x_146:
[----:B------:R-:W-:Y:S05]  /*05b0*/  BSYNC.RECONVERGENT B1 ;  /* 0x0000000000017941 */ /* 0x000fea0003800200 */
.L_x_144:
[----:B------:R-:W-:-:S04]  /*05c0*/  IMAD.MOV.U32 R9, RZ, RZ, 0x0 ;  /* 0x00000000ff097424 */ /* 0x000fc800078e00ff */
[----:B01----:R-:W-:Y:S05]  /*05d0*/  RET.REL.NODEC R8 `(_Z8swigluV2P6__halfS0_i) ;  /* 0xfffffff808887950 */ /* 0x003fea0003c3ffff */
.L_x_148:
        /* <DEDUP_REMOVED lines=10> */
.L_x_528:


//--------------------- .text._Z6swigluP6__halfS0_i --------------------------
	.section	.text._Z6swigluP6__halfS0_i,"ax",@progbits
	.align	128
        .global         _Z6swigluP6__halfS0_i
        .type           _Z6swigluP6__halfS0_i,@function
        .size           _Z6swigluP6__halfS0_i,(.L_x_529 - _Z6swigluP6__halfS0_i)
        .other          _Z6swigluP6__halfS0_i,@"STO_CUDA_ENTRY STV_DEFAULT"
_Z6swigluP6__halfS0_i:
.text._Z6swigluP6__halfS0_i:
[----:B------:R-:W-:Y:S08]  /*0000*/  LDC R1, c[0x0][0x37c] ;  /* 0x0000df00ff017b82 */ /* 0x000ff00000000800 */
[----:B------:R-:W0:Y:S02]  /*0010*/  LDC R0, c[0x0][0x390] ;  /* 0x0000e400ff007b82 */ /* 0x000e240000000800 */
[----:B0-----:R-:W-:-:S13]  /*0020*/  ISETP.GE.AND P0, PT, R0, 0x1, PT ;  /* 0x000000010000780c */ /* 0x001fda0003f06270 */
[----:B------:R-:W-:Y:S05]  /*0030*/  @!P0 EXIT ;  /* 0x000000000000894d */ /* 0x000fea0003800000 */
[C---:B------:R-:W-:Y:S01]  /*0040*/  ISETP.GE.U32.AND P0, PT, R0.reuse, 0x8, PT ;  /* 0x000000080000780c */ /* 0x040fe20003f06070 */
[----:B------:R-:W0:Y:S01]  /*0050*/  LDCU.64 UR12, c[0x0][0x358] ;  /* 0x00006b00ff0c77ac */ /* 0x000e220008000a00 */
[----:B------:R-:W-:Y:S01]  /*0060*/  HFMA2 R2, -RZ, RZ, 0, 0 ;  /* 0x00000000ff027431 */ /* 0x000fe200000001ff */
[----:B------:R-:W-:-:S10]  /*0070*/  LOP3.LUT R7, R0, 0x7, RZ, 0xc0, !PT ;  /* 0x0000000700077812 */ /* 0x000fd400078ec0ff */
[----:B------:R-:W-:Y:S05]  /*0080*/  @!P0 BRA `(.L_x_149) ;  /* 0x0000001000108947 */ /* 0x000fea0003800000 */
[----:B------:R-:W1:Y:S01]  /*0090*/  LDCU.128 UR8, c[0x0][0x380] ;  /* 0x00007000ff0877ac */ /* 0x000e620008000c00 */
[----:B------:R-:W-:-:S04]  /*00a0*/  LOP3.LUT R2, R0, 0x7ffffff8, RZ, 0xc0, !PT ;  /* 0x7ffffff800027812 */ /* 0x000fc800078ec0ff */
[----:B------:R-:W-:Y:S01]  /*00b0*/  IADD3 R6, PT, PT, -R2, RZ, RZ ;  /* 0x000000ff02067210 */ /* 0x000fe20007ffe1ff */
[----:B-1----:R-:W-:Y:S02]  /*00c0*/  UIADD3 UR6, UP0, UPT, UR8, 0x8, URZ ;  /* 0x0000000808067890 */ /* 0x002fe4000ff1e0ff */
[----:B------:R-:W-:Y:S02]  /*00d0*/  UIADD3 UR4, UP1, UPT, UR10, 0x8, URZ ;  /* 0x000000080a047890 */ /* 0x000fe4000ff3e0ff */
[----:B------:R-:W-:Y:S02]  /*00e0*/  UIADD3.X UR7, UPT, UPT, URZ, UR9, URZ, UP0, !UPT ;  /* 0x00000009ff077290 */ /* 0x000fe400087fe4ff */
[----:B------:R-:W-:Y:S01]  /*00f0*/  UIADD3.X UR5, UPT, UPT, URZ, UR11, URZ, UP1, !UPT ;  /* 0x0000000bff057290 */ /* 0x000fe20008ffe4ff */
[----:B------:R-:W-:Y:S02]  /*0100*/  MOV R0, UR6 ;  /* 0x0000000600007c02 */ /* 0x000fe40008000f00 */
[----:B------:R-:W-:-:S02]  /*0110*/  MOV R14, UR4 ;  /* 0x00000004000e7c02 */ /* 0x000fc40008000f00 */
[----:B------:R-:W-:Y:S02]  /*0120*/  MOV R3, UR7 ;  /* 0x0000000700037c02 */ /* 0x000fe40008000f00 */
[----:B------:R-:W-:-:S07]  /*0130*/  MOV R15, UR5 ;  /* 0x00000005000f7c02 */ /* 0x000fce0008000f00 */
.L_x_166:
[----:B-1----:R-:W-:Y:S02]  /*0140*/  MOV R16, R0 ;  /* 0x0000000000107202 */ /* 0x002fe40000000f00 */
[----:B------:R-:W-:-:S05]  /*0150*/  MOV R17, R3 ;  /* 0x0000000300117202 */ /* 0x000fca0000000f00 */
[----:B0-----:R-:W2:Y:S01]  /*0160*/  LDG.E.U16 R19, desc[UR12][R16.64+-0x8] ;  /* 0xfffff80c10137981 */ /* 0x001ea2000c1e1500 */
[----:B------:R-:W-:Y:S01]  /*0170*/  HFMA2 R3, -RZ, RZ, 0.96630859375, -0.0022525787353515625 ;  /* 0x3bbb989dff037431 */ /* 0x000fe200000001ff */
[----:B------:R-:W-:Y:S01]  /*0180*/  MOV R4, 0x437c0000 ;  /* 0x437c000000047802 */ /* 0x000fe20000000f00 */
[----:B--2---:R-:W-:-:S05]  /*0190*/  HADD2.F32 R0, -RZ, -R19.H0_H0 ;  /* 0xa0000013ff007230 */ /* 0x004fca0000004100 */
[----:B------:R-:W-:-:S04]  /*01a0*/  FFMA.SAT R3, R0, R3, 0.5 ;  /* 0x3f00000000037423 */ /* 0x000fc80000002003 */
[----:B------:R-:W-:-:S04]  /*01b0*/  FFMA.RM R3, R3, R4, 12582913 ;  /* 0x4b40000103037423 */ /* 0x000fc80000004004 */
[C---:B------:R-:W-:Y:S01]  /*01c0*/  FADD R5, R3.reuse, -12583039 ;  /* 0xcb40007f03057421 */ /* 0x040fe20000000000 */
[----:B------:R-:W-:-:S03]  /*01d0*/  SHF.L.U32 R3, R3, 0x17, RZ ;  /* 0x0000001703037819 */ /* 0x000fc600000006ff */
[----:B------:R-:W-:-:S04]  /*01e0*/  FFMA R5, R0, 1.4426950216293334961, -R5 ;  /* 0x3fb8aa3b00057823 */ /* 0x000fc80000000805 */
[----:B------:R-:W-:-:S04]  /*01f0*/  FFMA R5, R0, 1.925963033500011079e-08, R5 ;  /* 0x32a5706000057823 */ /* 0x000fc80000000005 */
[----:B------:R-:W0:Y:S02]  /*0200*/  MUFU.EX2 R0, R5 ;  /* 0x0000000500007308 */ /* 0x000e240000000800 */
[----:B0-----:R-:W-:-:S05]  /*0210*/  FFMA R4, R3, R0, 1 ;  /* 0x3f80000003047423 */ /* 0x001fca0000000000 */
[----:B------:R-:W-:-:S04]  /*0220*/  IADD3 R0, PT, PT, R4, 0x1800000, RZ ;  /* 0x0180000004007810 */ /* 0x000fc80007ffe0ff */
[----:B------:R-:W-:-:S04]  /*0230*/  LOP3.LUT R0, R0, 0x7f800000, RZ, 0xc0, !PT ;  /* 0x7f80000000007812 */ /* 0x000fc800078ec0ff */
[----:B------:R-:W-:-:S13]  /*0240*/  ISETP.GT.U32.AND P0, PT, R0, 0x1ffffff, PT ;  /* 0x01ffffff0000780c */ /* 0x000fda0003f04070 */
[----:B------:R-:W-:Y:S05]  /*0250*/  @P0 BRA `(.L_x_150) ;  /* 0x0000000000100947 */ /* 0x000fea0003800000 */
[----:B------:R-:W-:Y:S02]  /*0260*/  MOV R0, R4 ;  /* 0x0000000400007202 */ /* 0x000fe40000000f00 */
[----:B------:R-:W-:-:S07]  /*0270*/  MOV R4, 0x290 ;  /* 0x0000029000047802 */ /* 0x000fce0000000f00 */
[----:B------:R-:W-:Y:S05]  /*0280*/  CALL.REL.NOINC `($__internal_1_$__cuda_sm20_rcp_rn_f32_slowpath) ;  /* 0x0000001c00407944 */ /* 0x000fea0003c00000 */
[----:B------:R-:W-:Y:S05]  /*0290*/  BRA `(.L_x_151) ;  /* 0x0000000000107947 */ /* 0x000fea0003800000 */
.L_x_150:
[----:B------:R-:W0:Y:S02]  /*02a0*/  MUFU.RCP R11, R4 ;  /* 0x00000004000b7308 */ /* 0x000e240000001000 */
[----:B0-----:R-:W-:-:S04]  /*02b0*/  FFMA R0, R4, R11, -1 ;  /* 0xbf80000004007423 */ /* 0x001fc8000000000b */
[----:B------:R-:W-:-:S04]  /*02c0*/  FADD.FTZ R0, -R0, -RZ ;  /* 0x800000ff00007221 */ /* 0x000fc80000010100 */
[----:B------:R-:W-:-:S07]  /*02d0*/  FFMA R11, R11, R0, R11 ;  /* 0x000000000b0b7223 */ /* 0x000fce000000000b */
.L_x_151:
[----:B------:R-:W2:Y:S04]  /*02e0*/  LDG.E.U16 R13, desc[UR12][R16.64+-0x6] ;  /* 0xfffffa0c100d7981 */ /* 0x000ea8000c1e1500 */
[----:B------:R-:W3:Y:S01]  /*02f0*/  LDG.E.U16 R0, desc[UR12][R14.64+-0x8] ;  /* 0xfffff80c0e007981 */ /* 0x000ee2000c1e1500 */
[----:B------:R-:W-:Y:S01]  /*0300*/  HFMA2 R4, -RZ, RZ, 0.96630859375, -0.0022525787353515625 ;  /* 0x3bbb989dff047431 */ /* 0x000fe200000001ff */
[----:B------:R-:W-:Y:S02]  /*0310*/  MOV R5, 0x437c0000 ;  /* 0x437c000000057802 */ /* 0x000fe40000000f00 */
[----:B------:R-:W-:-:S05]  /*0320*/  F2FP.F16.F32.PACK_AB R11, RZ, R11 ;  /* 0x0000000bff0b723e */ /* 0x000fca00000000ff */
[----:B------:R-:W-:Y:S02]  /*0330*/  HMUL2 R11, R19.H0_H0, R11.H0_H0 ;  /* 0x2000000b130b7232 */ /* 0x000fe40000000800 */
[----:B--2---:R-:W-:Y:S02]  /*0340*/  HADD2.F32 R3, -RZ, -R13.H0_H0 ;  /* 0xa000000dff037230 */ /* 0x004fe40000004100 */
[----:B---3--:R-:W-:-:S03]  /*0350*/  HMUL2 R0, R11.H0_H0, R0.H0_H0 ;  /* 0x200000000b007232 */ /* 0x008fc60000000800 */
[----:B------:R-:W-:-:S04]  /*0360*/  FFMA.SAT R4, R3, R4, 0.5 ;  /* 0x3f00000003047423 */ /* 0x000fc80000002004 */
[----:B------:R-:W-:Y:S01]  /*0370*/  FFMA.RM R4, R4, R5, 12582913 ;  /* 0x4b40000104047423 */ /* 0x000fe20000004005 */
[----:B------:R-:W-:-:S03]  /*0380*/  PRMT R5, R0, 0x7610, R5 ;  /* 0x0000761000057816 */ /* 0x000fc60000000005 */
[C---:B------:R-:W-:Y:S01]  /*0390*/  FADD R8, R4.reuse, -12583039 ;  /* 0xcb40007f04087421 */ /* 0x040fe20000000000 */
[----:B------:R-:W-:Y:S01]  /*03a0*/  SHF.L.U32 R4, R4, 0x17, RZ ;  /* 0x0000001704047819 */ /* 0x000fe200000006ff */
[----:B------:R0:W-:Y:S02]  /*03b0*/  STG.E.U16 desc[UR12][R16.64+-0x8], R5 ;  /* 0xfffff80510007986 */ /* 0x0001e4000c10150c */
[----:B------:R-:W-:-:S04]  /*03c0*/  FFMA R8, R3, 1.4426950216293334961, -R8 ;  /* 0x3fb8aa3b03087823 */ /* 0x000fc80000000808 */
[----:B------:R-:W-:-:S04]  /*03d0*/  FFMA R8, R3, 1.925963033500011079e-08, R8 ;  /* 0x32a5706003087823 */ /* 0x000fc80000000008 */
[----:B------:R-:W1:Y:S02]  /*03e0*/  MUFU.EX2 R3, R8 ;  /* 0x0000000800037308 */ /* 0x000e640000000800 */
[----:B-1----:R-:W-:-:S05]  /*03f0*/  FFMA R4, R4, R3, 1 ;  /* 0x3f80000004047423 */ /* 0x002fca0000000003 */
[----:B------:R-:W-:-:S04]  /*0400*/  IADD3 R0, PT, PT, R4, 0x1800000, RZ ;  /* 0x0180000004007810 */ /* 0x000fc80007ffe0ff */
[----:B------:R-:W-:-:S04]  /*0410*/  LOP3.LUT R0, R0, 0x7f800000, RZ, 0xc0, !PT ;  /* 0x7f80000000007812 */ /* 0x000fc800078ec0ff */
[----:B------:R-:W-:-:S13]  /*0420*/  ISETP.GT.U32.AND P0, PT, R0, 0x1ffffff, PT ;  /* 0x01ffffff0000780c */ /* 0x000fda0003f04070 */
[----:B0-----:R-:W-:Y:S05]  /*0430*/  @P0 BRA `(.L_x_152) ;  /* 0x0000000000100947 */ /* 0x001fea0003800000 */
[----:B------:R-:W-:Y:S02]  /*0440*/  MOV R0, R4 ;  /* 0x0000000400007202 */ /* 0x000fe40000000f00 */
[----:B------:R-:W-:-:S07]  /*0450*/  MOV R4, 0x470 ;  /* 0x0000047000047802 */ /* 0x000fce0000000f00 */
[----:B------:R-:W-:Y:S05]  /*0460*/  CALL.REL.NOINC `($__internal_1_$__cuda_sm20_rcp_rn_f32_slowpath) ;  /* 0x0000001800c87944 */ /* 0x000fea0003c00000 */
[----:B------:R-:W-:Y:S05]  /*0470*/  BRA `(.L_x_153) ;  /* 0x0000000000107947 */ /* 0x000fea0003800000 */
.L_x_152:
[----:B------:R-:W0:Y:S02]  /*0480*/  MUFU.RCP R11, R4 ;  /* 0x00000004000b7308 */ /* 0x000e240000001000 */
[----:B0-----:R-:W-:-:S04]  /*0490*/  FFMA R0, R4, R11, -1 ;  /* 0xbf80000004007423 */ /* 0x001fc8000000000b */
[----:B------:R-:W-:-:S04]  /*04a0*/  FADD.FTZ R0, -R0, -RZ ;  /* 0x800000ff00007221 */ /* 0x000fc80000010100 */
[----:B------:R-:W-:-:S07]  /*04b0*/  FFMA R11, R11, R0, R11 ;  /* 0x000000000b0b7223 */ /* 0x000fce000000000b */
.L_x_153:
        /* <DEDUP_REMOVED lines=26> */
.L_x_154:
[----:B------:R-:W0:Y:S02]  /*0660*/  MUFU.RCP R11, R4 ;  /* 0x00000004000b7308 */ /* 0x000e240000001000 */
[----:B0-----:R-:W-:-:S04]  /*0670*/  FFMA R0, R4, R11, -1 ;  /* 0xbf80000004007423 */ /* 0x001fc8000000000b */
[----:B------:R-:W-:-:S04]  /*0680*/  FADD.FTZ R0, -R0, -RZ ;  /* 0x800000ff00007221 */ /* 0x000fc80000010100 */
[----:B------:R-:W-:-:S07]  /*0690*/  FFMA R11, R11, R0, R11 ;  /* 0x000000000b0b7223 */ /* 0x000fce000000000b */
.L_x_155:
[----:B------:R-:W2:Y:S04]  /*06a0*/  LDG.E.U16 R13, desc[UR12][R16.64+-0x2] ;  /* 0xfffffe0c100d7981 */ /* 0x000ea8000c1e1500 */
[----:B------:R-:W3:Y:S01]  /*06b0*/  LDG.E.U16 R0, desc[UR12][R14.64+-0x4] ;  /* 0xfffffc0c0e007981 */ /* 0x000ee2000c1e1500 */
[----:B------:R-:W-:Y:S02]  /*06c0*/  HFMA2 R5, -RZ, RZ, 3.7421875, 0 ;  /* 0x437c0000ff057431 */ /* 0x000fe400000001ff */
[----:B------:R-:W-:Y:S01]  /*06d0*/  IMAD.MOV.U32 R4, RZ, RZ, 0x3bbb989d ;  /* 0x3bbb989dff047424 */ /* 0x000fe200078e00ff */
        /* <DEDUP_REMOVED lines=22> */
.L_x_156:
[----:B------:R-:W0:Y:S02]  /*0840*/  MUFU.RCP R11, R4 ;  /* 0x00000004000b7308 */ /* 0x000e240000001000 */
[----:B0-----:R-:W-:-:S04]  /*0850*/  FFMA R0, R4, R11, -1 ;  /* 0xbf80000004007423 */ /* 0x001fc8000000000b */
[----:B------:R-:W-:-:S04]  /*0860*/  FADD.FTZ R0, -R0, -RZ ;  /* 0x800000ff00007221 */ /* 0x000fc80000010100 */
[----:B------:R-:W-:-:S07]  /*0870*/  FFMA R11, R11, R0, R11 ;  /* 0x000000000b0b7223 */ /* 0x000fce000000000b */
.L_x_157:
[----:B------:R-:W2:Y:S04]  /*0880*/  LDG.E.U16 R19, desc[UR12][R16.64] ;  /* 0x0000000c10137981 */ /* 0x000ea8000c1e1500 */
[----:B------:R-:W3:Y:S01]  /*0890*/  LDG.E.U16 R0, desc[UR12][R14.64+-0x2] ;  /* 0xfffffe0c0e007981 */ /* 0x000ee2000c1e1500 */
[----:B------:R-:W-:Y:S01]  /*08a0*/  HFMA2 R5, -RZ, RZ, 3.7421875, 0 ;  /* 0x437c0000ff057431 */ /* 0x000fe200000001ff */
        /* <DEDUP_REMOVED lines=23> */
.L_x_158:
[----:B------:R-:W0:Y:S02]  /*0a20*/  MUFU.RCP R11, R4 ;  /* 0x00000004000b7308 */ /* 0x000e240000001000 */
[----:B0-----:R-:W-:-:S04]  /*0a30*/  FFMA R0, R4, R11, -1 ;  /* 0xbf80000004007423 */ /* 0x001fc8000000000b */
[----:B------:R-:W-:-:S04]  /*0a40*/  FADD.FTZ R0, -R0, -RZ ;  /* 0x800000ff00007221 */ /* 0x000fc80000010100 */
[----:B------:R-:W-:-:S07]  /*0a50*/  FFMA R11, R11, R0, R11 ;  /* 0x000000000b0b7223 */ /* 0x000fce000000000b */
.L_x_159:
        /* <DEDUP_REMOVED lines=26> */
.L_x_160:
[----:B------:R-:W0:Y:S02]  /*0c00*/  MUFU.RCP R11, R4 ;  /* 0x00000004000b7308 */ /* 0x000e240000001000 */
[----:B0-----:R-:W-:-:S04]  /*0c10*/  FFMA R0, R4, R11, -1 ;  /* 0xbf80000004007423 */ /* 0x001fc8000000000b */
[----:B------:R-:W-:-:S04]  /*0c20*/  FADD.FTZ R0, -R0, -RZ ;  /* 0x800000ff00007221 */ /* 0x000fc80000010100 */
[----:B------:R-:W-:-:S07]  /*0c30*/  FFMA R11, R11, R0, R11 ;  /* 0x000000000b0b7223 */ /* 0x000fce000000000b */
.L_x_161:
        /* <DEDUP_REMOVED lines=17> */
[----:B-1----:R-:W-:-:S04]  /*0d50*/  FFMA R4, R4, R3, 1 ;  /* 0x3f80000004047423 */ /* 0x002fc80000000003 */
[----:B------:R-:W-:-:S05]  /*0d60*/  VIADD R0, R4, 0x1800000 ;  /* 0x0180000004007836 */ /* 0x000fca0000000000 */
[----:B------:R-:W-:-:S04]  /*0d70*/  LOP3.LUT R0, R0, 0x7f800000, RZ, 0xc0, !PT ;  /* 0x7f80000000007812 */ /* 0x000fc800078ec0ff */
[----:B------:R-:W-:-:S13]  /*0d80*/  ISETP.GT.U32.AND P0, PT, R0, 0x1ffffff, PT ;  /* 0x01ffffff0000780c */ /* 0x000fda0003f04070 */
[----:B0-----:R-:W-:Y:S05]  /*0d90*/  @P0 BRA `(.L_x_162) ;  /* 0x0000000000100947 */ /* 0x001fea0003800000 */
[----:B------:R-:W-:Y:S02]  /*0da0*/  MOV R0, R4 ;  /* 0x0000000400007202 */ /* 0x000fe40000000f00 */
[----:B------:R-:W-:-:S07]  /*0db0*/  MOV R4, 0xdd0 ;  /* 0x00000dd000047802 */ /* 0x000fce0000000f00 */
[----:B------:R-:W-:Y:S05]  /*0dc0*/  CALL.REL.NOINC `($__internal_1_$__cuda_sm20_rcp_rn_f32_slowpath) ;  /* 0x0000001000707944 */ /* 0x000fea0003c00000 */
[----:B------:R-:W-:Y:S05]  /*0dd0*/  BRA `(.L_x_163) ;  /* 0x0000000000107947 */ /* 0x000fea0003800000 */
.L_x_162:
[----:B------:R-:W0:Y:S02]  /*0de0*/  MUFU.RCP R11, R4 ;  /* 0x00000004000b7308 */ /* 0x000e240000001000 */
[----:B0-----:R-:W-:-:S04]  /*0df0*/  FFMA R0, R4, R11, -1 ;  /* 0xbf80000004007423 */ /* 0x001fc8000000000b */
[----:B------:R-:W-:-:S04]  /*0e00*/  FADD.FTZ R0, -R0, -RZ ;  /* 0x800000ff00007221 */ /* 0x000fc80000010100 */
[----:B------:R-:W-:-:S07]  /*0e10*/  FFMA R11, R11, R0, R11 ;  /* 0x000000000b0b7223 */ /* 0x000fce000000000b */
.L_x_163:
        /* <DEDUP_REMOVED lines=26> */
.L_x_164:
[----:B------:R-:W0:Y:S02]  /*0fc0*/  MUFU.RCP R11, R4 ;  /* 0x00000004000b7308 */ /* 0x000e240000001000 */
[----:B0-----:R-:W-:-:S04]  /*0fd0*/  FFMA R0, R4, R11, -1 ;  /* 0xbf80000004007423 */ /* 0x001fc8000000000b */
[----:B------:R-:W-:-:S04]  /*0fe0*/  FADD.FTZ R0, -R0, -RZ ;  /* 0x800000ff00007221 */ /* 0x000fc80000010100 */
[----:B------:R-:W-:-:S07]  /*0ff0*/  FFMA R11, R11, R0, R11 ;  /* 0x000000000b0b7223 */ /* 0x000fce000000000b */
.L_x_165:
[----:B------:R0:W2:Y:S01]  /*1000*/  LDG.E.U16 R0, desc[UR12][R14.64+0x6] ;  /* 0x0000060c0e007981 */ /* 0x0000a2000c1e1500 */
[----:B------:R-:W-:Y:S02]  /*1010*/  F2FP.F16.F32.PACK_AB R11, RZ, R11 ;  /* 0x0000000bff0b723e */ /* 0x000fe400000000ff */
[----:B------:R-:W-:-:S03]  /*1020*/  IADD3 R6, PT, PT, R6, 0x8, RZ ;  /* 0x0000000806067810 */ /* 0x000fc60007ffe0ff */
[----:B------:R-:W-:Y:S01]  /*1030*/  HMUL2 R11, R13.H0_H0, R11.H0_H0 ;  /* 0x2000000b0d0b7232 */ /* 0x000fe20000000800 */
[----:B------:R-:W-:Y:S02]  /*1040*/  ISETP.NE.AND P0, PT, R6, RZ, PT ;  /* 0x000000ff0600720c */ /* 0x000fe40003f05270 */
[----:B0-----:R-:W-:-:S04]  /*1050*/  IADD3 R14, P2, PT, R14, 0x10, RZ ;  /* 0x000000100e0e7810 */ /* 0x001fc80007f5e0ff */
[----:B------:R-:W-:Y:S01]  /*1060*/  IADD3.X R15, PT, PT, RZ, R15, RZ, P2, !PT ;  /* 0x0000000fff0f7210 */ /* 0x000fe200017fe4ff */
[----:B--2---:R-:W-:-:S05]  /*1070*/  HMUL2 R0, R11.H0_H0, R0.H0_H0 ;  /* 0x200000000b007232 */ /* 0x004fca0000000800 */
[----:B------:R-:W-:Y:S02]  /*1080*/  PRMT R8, R0, 0x7610, R8 ;  /* 0x0000761000087816 */ /* 0x000fe40000000008 */
[----:B------:R-:W-:-:S03]  /*1090*/  IADD3 R0, P1, PT, R16, 0x10, RZ ;  /* 0x0000001010007810 */ /* 0x000fc60007f3e0ff */
[----:B------:R1:W-:Y:S01]  /*10a0*/  STG.E.U16 desc[UR12][R16.64+0x6], R8 ;  /* 0x0000060810007986 */ /* 0x0003e2000c10150c */
[----:B------:R-:W-:Y:S01]  /*10b0*/  IADD3.X R3, PT, PT, RZ, R17, RZ, P1, !PT ;  /* 0x00000011ff037210 */ /* 0x000fe20000ffe4ff */
[----:B------:R-:W-:Y:S08]  /*10c0*/  @P0 BRA `(.L_x_166) ;  /* 0xfffffff0001c0947 */ /* 0x000ff0000383ffff */
.L_x_149:
[----:B------:R-:W-:-:S13]  /*10d0*/  ISETP.NE.AND P0, PT, R7, RZ, PT ;  /* 0x000000ff0700720c */ /* 0x000fda0003f05270 */
[----:B0-----:R-:W-:Y:S05]  /*10e0*/  @!P0 EXIT ;  /* 0x000000000000894d */ /* 0x001fea0003800000 */
[----:B------:R-:W0:Y:S01]  /*10f0*/  LDCU UR4, c[0x0][0x390] ;  /* 0x00007200ff0477ac */ /* 0x000e220008000800 */
[----:B------:R-:W-:Y:S01]  /*1100*/  ISETP.GE.U32.AND P0, PT, R7, 0x4, PT ;  /* 0x000000040700780c */ /* 0x000fe20003f06070 */
[----:B0-----:R-:W-:-:S12]  /*1110*/  ULOP3.LUT UR4, UR4, 0x3, URZ, 0xc0, !UPT ;  /* 0x0000000304047892 */ /* 0x001fd8000f8ec0ff */
[----:B------:R-:W-:Y:S05]  /*1120*/  @!P0 BRA `(.L_x_167) ;  /* 0x0000000400f08947 */ /* 0x000fea0003800000 */
[----:B------:R-:W0:Y:S02]  /*1130*/  LDC.64 R6, c[0x0][0x380] ;  /* 0x0000e000ff067b82 */ /* 0x000e240000000a00 */
[----:B0-----:R-:W-:-:S05]  /*1140*/  IMAD.WIDE.U32 R6, R2, 0x2, R6 ;  /* 0x0000000202067825 */ /* 0x001fca00078e0006 */
[----:B-1----:R-:W2:Y:S01]  /*1150*/  LDG.E.U16 R17, desc[UR12][R6.64] ;  /* 0x0000000c06117981 */ /* 0x002ea2000c1e1500 */
[----:B------:R-:W-:Y:S01]  /*1160*/  HFMA2 R4, -RZ, RZ, 3.7421875, 0 ;  /* 0x437c0000ff047431 */ /* 0x000fe200000001ff */
        /* <DEDUP_REMOVED lines=18> */
.L_x_168:
[----:B------:R-:W0:Y:S02]  /*1290*/  MUFU.RCP R11, R4 ;  /* 0x00000004000b7308 */ /* 0x000e240000001000 */
[----:B0-----:R-:W-:-:S04]  /*12a0*/  FFMA R0, R4, R11, -1 ;  /* 0xbf80000004007423 */ /* 0x001fc8000000000b */
[----:B------:R-:W-:-:S04]  /*12b0*/  FADD.FTZ R0, -R0, -RZ ;  /* 0x800000ff00007221 */ /* 0x000fc80000010100 */
[----:B------:R-:W-:-:S07]  /*12c0*/  FFMA R11, R11, R0, R11 ;  /* 0x000000000b0b7223 */ /* 0x000fce000000000b */
.L_x_169:
[----:B------:R-:W2:Y:S01]  /*12d0*/  LDG.E.U16 R13, desc[UR12][R6.64+0x2] ;  /* 0x0000020c060d7981 */ /* 0x000ea2000c1e1500 */
[----:B------:R-:W0:Y:S02]  /*12e0*/  LDC.64 R14, c[0x0][0x388] ;  /* 0x0000e200ff0e7b82 */ /* 0x000e240000000a00 */
[----:B0-----:R-:W-:-:S05]  /*12f0*/  IMAD.WIDE.U32 R14, R2, 0x2, R14 ;  /* 0x00000002020e7825 */ /* 0x001fca00078e000e */
[----:B------:R-:W3:Y:S01]  /*1300*/  LDG.E.U16 R0, desc[UR12][R14.64] ;  /* 0x0000000c0e007981 */ /* 0x000ee2000c1e1500 */
[----:B------:R-:W-:Y:S01]  /*1310*/  HFMA2 R5, -RZ, RZ, 3.7421875, 0 ;  /* 0x437c0000ff057431 */ /* 0x000fe200000001ff */
[----:B------:R-:W-:Y:S02]  /*1320*/  MOV R4, 0x3bbb989d ;  /* 0x3bbb989d00047802 */ /* 0x000fe40000000f00 */
[----:B------:R-:W-:-:S05]  /*1330*/  F2FP.F16.F32.PACK_AB R11, RZ, R11 ;  /* 0x0000000bff0b723e */ /* 0x000fca00000000ff */
[----:B------:R-:W-:Y:S02]  /*1340*/  HMUL2 R11, R17.H0_H0, R11.H0_H0 ;  /* 0x2000000b110b7232 */ /* 0x000fe40000000800 */
[----:B--2---:R-:W-:-:S05]  /*1350*/  HADD2.F32 R3, -RZ, -R13.H0_H0 ;  /* 0xa000000dff037230 */ /* 0x004fca0000004100 */
[----:B------:R-:W-:-:S04]  /*1360*/  FFMA.SAT R4, R3, R4, 0.5 ;  /* 0x3f00000003047423 */ /* 0x000fc80000002004 */
[----:B------:R-:W-:-:S04]  /*1370*/  FFMA.RM R4, R4, R5, 12582913 ;  /* 0x4b40000104047423 */ /* 0x000fc80000004005 */
[C---:B------:R-:W-:Y:S01]  /*1380*/  FADD R8, R4.reuse, -12583039 ;  /* 0xcb40007f04087421 */ /* 0x040fe20000000000 */
[----:B------:R-:W-:-:S03]  /*1390*/  SHF.L.U32 R4, R4, 0x17, RZ ;  /* 0x0000001704047819 */ /* 0x000fc600000006ff */
[----:B------:R-:W-:-:S04]  /*13a0*/  FFMA R8, R3, 1.4426950216293334961, -R8 ;  /* 0x3fb8aa3b03087823 */ /* 0x000fc80000000808 */
[----:B------:R-:W-:-:S04]  /*13b0*/  FFMA R8, R3, 1.925963033500011079e-08, R8 ;  /* 0x32a5706003087823 */ /* 0x000fc80000000008 */
[----:B------:R-:W0:Y:S01]  /*13c0*/  MUFU.EX2 R3, R8 ;  /* 0x0000000800037308 */ /* 0x000e220000000800 */
[----:B---3--:R-:W-:-:S05]  /*13d0*/  HMUL2 R0, R11.H0_H0, R0.H0_H0 ;  /* 0x200000000b007232 */ /* 0x008fca0000000800 */
[----:B------:R-:W-:-:S05]  /*13e0*/  PRMT R5, R0, 0x7610, R5 ;  /* 0x0000761000057816 */ /* 0x000fca0000000005 */
[----:B------:R1:W-:Y:S01]  /*13f0*/  STG.E.U16 desc[UR12][R6.64], R5 ;  /* 0x0000000506007986 */ /* 0x0003e2000c10150c */
[----:B0-----:R-:W-:-:S05]  /*1400*/  FFMA R4, R4, R3, 1 ;  /* 0x3f80000004047423 */ /* 0x001fca0000000003 */
[----:B------:R-:W-:-:S04]  /*1410*/  IADD3 R0, PT, PT, R4, 0x1800000, RZ ;  /* 0x0180000004007810 */ /* 0x000fc80007ffe0ff */
[----:B------:R-:W-:-:S04]  /*1420*/  LOP3.LUT R0, R0, 0x7f800000, RZ, 0xc0, !PT ;  /* 0x7f80000000007812 */ /* 0x000fc800078ec0ff */
[----:B------:R-:W-:-:S13]  /*1430*/  ISETP.GT.U32.AND P0, PT, R0, 0x1ffffff, PT ;  /* 0x01ffffff0000780c */ /* 0x000fda0003f04070 */
[----:B-1----:R-:W-:Y:S05]  /*1440*/  @P0 BRA `(.L_x_170) ;  /* 0x0000000000100947 */ /* 0x002fea0003800000 */
[----:B------:R-:W-:Y:S01]  /*1450*/  IMAD.MOV.U32 R0, RZ, RZ, R4 ;  /* 0x000000ffff007224 */ /* 0x000fe200078e0004 */
[----:B------:R-:W-:-:S07]  /*1460*/  MOV R4, 0x1480 ;  /* 0x0000148000047802 */ /* 0x000fce0000000f00 */
[----:B------:R-:W-:Y:S05]  /*1470*/  CALL.REL.NOINC `($__internal_1_$__cuda_sm20_rcp_rn_f32_slowpath) ;  /* 0x0000000800c47944 */ /* 0x000fea0003c00000 */
[----:B------:R-:W-:Y:S05]  /*1480*/  BRA `(.L_x_171) ;  /* 0x0000000000107947 */ /* 0x000fea0003800000 */
.L_x_170:
[----:B------:R-:W0:Y:S02]  /*1490*/  MUFU.RCP R11, R4 ;  /* 0x00000004000b7308 */ /* 0x000e240000001000 */
[----:B0-----:R-:W-:-:S04]  /*14a0*/  FFMA R0, R4, R11, -1 ;  /* 0xbf80000004007423 */ /* 0x001fc8000000000b */
[----:B------:R-:W-:-:S04]  /*14b0*/  FADD.FTZ R0, -R0, -RZ ;  /* 0x800000ff00007221 */ /* 0x000fc80000010100 */
[----:B------:R-:W-:-:S07]  /*14c0*/  FFMA R11, R11, R0, R11 ;  /* 0x000000000b0b7223 */ /* 0x000fce000000000b */
.L_x_171:
        /* <DEDUP_REMOVED lines=26> */
.L_x_172:
[----:B------:R-:W0:Y:S02]  /*1670*/  MUFU.RCP R11, R4 ;  /* 0x00000004000b7308 */ /* 0x000e240000001000 */
[----:B0-----:R-:W-:-:S04]  /*1680*/  FFMA R0, R4, R11, -1 ;  /* 0xbf80000004007423 */ /* 0x001fc8000000000b */
[----:B------:R-:W-:-:S04]  /*1690*/  FADD.FTZ R0, -R0, -RZ ;  /* 0x800000ff00007221 */ /* 0x000fc80000010100 */
[----:B------:R-:W-:-:S07]  /*16a0*/  FFMA R11, R11, R0, R11 ;  /* 0x000000000b0b7223 */ /* 0x000fce000000000b */
.L_x_173:
        /* <DEDUP_REMOVED lines=26> */
.L_x_174:
[----:B------:R-:W0:Y:S02]  /*1850*/  MUFU.RCP R11, R4 ;  /* 0x00000004000b7308 */ /* 0x000e240000001000 */
[----:B0-----:R-:W-:-:S04]  /*1860*/  FFMA R0, R4, R11, -1 ;  /* 0xbf80000004007423 */ /* 0x001fc8000000000b */
[----:B------:R-:W-:-:S04]  /*1870*/  FADD.FTZ R0, -R0, -RZ ;  /* 0x800000ff00007221 */ /* 0x000fc80000010100 */
[----:B------:R-:W-:-:S07]  /*1880*/  FFMA R11, R11, R0, R11 ;  /* 0x000000000b0b7223 */ /* 0x000fce000000000b */
.L_x_175:
[----:B------:R-:W2:Y:S01]  /*1890*/  LDG.E.U16 R14, desc[UR12][R14.64+0x6] ;  /* 0x0000060c0e0e7981 */ /* 0x000ea2000c1e1500 */
[----:B------:R-:W-:Y:S02]  /*18a0*/  F2FP.F16.F32.PACK_AB R11, RZ, R11 ;  /* 0x0000000bff0b723e */ /* 0x000fe400000000ff */
[----:B------:R-:W-:-:S03]  /*18b0*/  IADD3 R2, PT, PT, R2, 0x4, RZ ;  /* 0x0000000402027810 */ /* 0x000fc60007ffe0ff */
[----:B------:R-:W-:-:S04]  /*18c0*/  HMUL2 R11, R13.H0_H0, R11.H0_H0 ;  /* 0x2000000b0d0b7232 */ /* 0x000fc80000000800 */
[----:B--2---:R-:W-:-:S05]  /*18d0*/  HMUL2 R11, R11.H0_H0, R14.H0_H0 ;  /* 0x2000000e0b0b7232 */ /* 0x004fca0000000800 */
[----:B------:R0:W-:Y:S02]  /*18e0*/  STG.E.U16 desc[UR12][R6.64+0x6], R11 ;  /* 0x0000060b06007986 */ /* 0x0001e4000c10150c */
.L_x_167:
[----:B------:R-:W-:-:S13]  /*18f0*/  ISETP.NE.AND P0, PT, RZ, UR4, PT ;  /* 0x00000004ff007c0c */ /* 0x000fda000bf05270 */
[----:B------:R-:W-:Y:S05]  /*1900*/  @!P0 EXIT ;  /* 0x000000000000894d */ /* 0x000fea0003800000 */
[----:B------:R-:W-:-:S09]  /*1910*/  UISETP.NE.AND UP0, UPT, UR4, 0x1, UPT ;  /* 0x000000010400788c */ /* 0x000fd2000bf05270 */
[----:B------:R-:W-:Y:S05]  /*1920*/  BRA.U !UP0, `(.L_x_176) ;  /* 0x0000000508007547 */ /* 0x000fea000b800000 */
[----:B------:R-:W2:Y:S02]  /*1930*/  LDC.64 R14, c[0x0][0x380] ;  /* 0x0000e000ff0e7b82 */ /* 0x000ea40000000a00 */
[----:B--2---:R-:W-:-:S05]  /*1940*/  IMAD.WIDE.U32 R14, R2, 0x2, R14 ;  /* 0x00000002020e7825 */ /* 0x004fca00078e000e */
[----:B0-----:R-:W2:Y:S01]  /*1950*/  LDG.E.U16 R7, desc[UR12][R14.64] ;  /* 0x0000000c0e077981 */ /* 0x001ea2000c1e1500 */
        /* <DEDUP_REMOVED lines=17> */
[----:B-1----:R-:W-:Y:S05]  /*1a70*/  CALL.REL.NOINC `($__internal_1_$__cuda_sm20_rcp_rn_f32_slowpath) ;  /* 0x0000000400447944 */ /* 0x002fea0003c00000 */
[----:B------:R-:W-:Y:S05]  /*1a80*/  BRA `(.L_x_178) ;  /* 0x0000000000107947 */ /* 0x000fea0003800000 */
.L_x_177:
[----:B------:R-:W0:Y:S02]  /*1a90*/  MUFU.RCP R11, R4 ;  /* 0x00000004000b7308 */ /* 0x000e240000001000 */
[----:B0-----:R-:W-:-:S04]  /*1aa0*/  FFMA R0, R4, R11, -1 ;  /* 0xbf80000004007423 */ /* 0x001fc8000000000b */
[----:B------:R-:W-:-:S04]  /*1ab0*/  FADD.FTZ R0, -R0, -RZ ;  /* 0x800000ff00007221 */ /* 0x000fc80000010100 */
[----:B------:R-:W-:-:S07]  /*1ac0*/  FFMA R11, R11, R0, R11 ;  /* 0x000000000b0b7223 */ /* 0x000fce000000000b */
.L_x_178:
[----:B------:R-:W2:Y:S01]  /*1ad0*/  LDG.E.U16 R13, desc[UR12][R14.64+0x2] ;  /* 0x0000020c0e0d7981 */ /* 0x000ea2000c1e1500 */
[----:B-1----:R-:W0:Y:S02]  /*1ae0*/  LDC.64 R16, c[0x0][0x388] ;  /* 0x0000e200ff107b82 */ /* 0x002e240000000a00 */
        /* <DEDUP_REMOVED lines=10> */
[----:B------:R-:W-:-:S03]  /*1b90*/  IMAD.SHL.U32 R4, R4, 0x800000, RZ ;  /* 0x0080000004047824 */ /* 0x000fc600078e00ff */
        /* <DEDUP_REMOVED lines=11> */
[----:B------:R-:W-:Y:S02]  /*1c50*/  MOV R0, R4 ;  /* 0x0000000400007202 */ /* 0x000fe40000000f00 */
[----:B------:R-:W-:-:S07]  /*1c60*/  MOV R4, 0x1c80 ;  /* 0x00001c8000047802 */ /* 0x000fce0000000f00 */
[----:B------:R-:W-:Y:S05]  /*1c70*/  CALL.REL.NOINC `($__internal_1_$__cuda_sm20_rcp_rn_f32_slowpath) ;  /* 0x0000000000c47944 */ /* 0x000fea0003c00000 */
[----:B------:R-:W-:Y:S05]  /*1c80*/  BRA `(.L_x_180) ;  /* 0x0000000000107947 */ /* 0x000fea0003800000 */
.L_x_179:
[----:B------:R-:W0:Y:S02]  /*1c90*/  MUFU.RCP R11, R4 ;  /* 0x00000004000b7308 */ /* 0x000e240000001000 */
[----:B0-----:R-:W-:-:S04]  /*1ca0*/  FFMA R0, R4, R11, -1 ;  /* 0xbf80000004007423 */ /* 0x001fc8000000000b */
[----:B------:R-:W-:-:S04]  /*1cb0*/  FADD.FTZ R0, -R0, -RZ ;  /* 0x800000ff00007221 */ /* 0x000fc80000010100 */
[----:B------:R-:W-:-:S07]  /*1cc0*/  FFMA R11, R11, R0, R11 ;  /* 0x000000000b0b7223 */ /* 0x000fce000000000b */
.L_x_180:
[----:B------:R-:W2:Y:S01]  /*1cd0*/  LDG.E.U16 R16, desc[UR12][R16.64+0x2] ;  /* 0x0000020c10107981 */ /* 0x000ea2000c1e1500 */
[----:B------:R-:W-:Y:S02]  /*1ce0*/  F2FP.F16.F32.PACK_AB R11, RZ, R11 ;  /* 0x0000000bff0b723e */ /* 0x000fe400000000ff */
[----:B------:R-:W-:-:S03]  /*1cf0*/  IADD3 R2, PT, PT, R2, 0x2, RZ ;  /* 0x0000000202027810 */ /* 0x000fc60007ffe0ff */
[----:B------:R-:W-:-:S04]  /*1d00*/  HMUL2 R11, R13.H0_H0, R11.H0_H0 ;  /* 0x2000000b0d0b7232 */ /* 0x000fc80000000800 */
[----:B--2---:R-:W-:-:S05]  /*1d10*/  HMUL2 R11, R11.H0_H0, R16.H0_H0 ;  /* 0x200000100b0b7232 */ /* 0x004fca0000000800 */
[----:B------:R2:W-:Y:S02]  /*1d20*/  STG.E.U16 desc[UR12][R14.64+0x2], R11 ;  /* 0x0000020b0e007986 */ /* 0x0005e4000c10150c */
.L_x_176:
[----:B------:R-:W3:Y:S02]  /*1d30*/  LDC R0, c[0x0][0x390] ;  /* 0x0000e400ff007b82 */ /* 0x000ee40000000800 */
[----:B---3--:R-:W-:-:S04]  /*1d40*/  LOP3.LUT R0, R0, 0x1, RZ, 0xc0, !PT ;  /* 0x0000000100007812 */ /* 0x008fc800078ec0ff */
[----:B------:R-:W-:-:S13]  /*1d50*/  ISETP.NE.U32.AND P0, PT, R0, 0x1, PT ;  /* 0x000000010000780c */ /* 0x000fda0003f05070 */
[----:B------:R-:W-:Y:S05]  /*1d60*/  @P0 EXIT ;  /* 0x000000000000094d */ /* 0x000fea0003800000 */
[----:B--2---:R-:W2:Y:S02]  /*1d70*/  LDC.64 R14, c[0x0][0x380] ;  /* 0x0000e000ff0e7b82 */ /* 0x004ea40000000a00 */
        /* <DEDUP_REMOVED lines=21> */
.L_x_181:
[----:B------:R-:W0:Y:S02]  /*1ed0*/  MUFU.RCP R11, R4 ;  /* 0x00000004000b7308 */ /* 0x000e240000001000 */
[----:B0-----:R-:W-:-:S04]  /*1ee0*/  FFMA R0, R4, R11, -1 ;  /* 0xbf80000004007423 */ /* 0x001fc8000000000b */
[----:B------:R-:W-:-:S04]  /*1ef0*/  FADD.FTZ R0, -R0, -RZ ;  /* 0x800000ff00007221 */ /* 0x000fc80000010100 */
[----:B------:R-:W-:-:S07]  /*1f00*/  FFMA R11, R11, R0, R11 ;  /* 0x000000000b0b7223 */ /* 0x000fce000000000b */
.L_x_182:
[----:B------:R-:W0:Y:S02]  /*1f10*/  LDC.64 R4, c[0x0][0x388] ;  /* 0x0000e200ff047b82 */ /* 0x000e240000000a00 */
[----:B0-----:R-:W-:-:S06]  /*1f20*/  IMAD.WIDE.U32 R2, R2, 0x2, R4 ;  /* 0x0000000202027825 */ /* 0x001fcc00078e0004 */
[----:B------:R-:W2:Y:S01]  /*1f30*/  LDG.E.U16 R2, desc[UR12][R2.64] ;  /* 0x0000000c02027981 */ /* 0x000ea2000c1e1500 */
[----:B------:R-:W-:-:S05]  /*1f40*/  F2FP.F16.F32.PACK_AB R11, RZ, R11 ;  /* 0x0000000bff0b723e */ /* 0x000fca00000000ff */
[----:B------:R-:W-:-:S04]  /*1f50*/  HMUL2 R11, R7.H0_H0, R11.H0_H0 ;  /* 0x2000000b070b7232 */ /* 0x000fc80000000800 */
[----:B--2---:R-:W-:-:S05]  /*1f60*/  HMUL2 R11, R11.H0_H0, R2.H0_H0 ;  /* 0x200000020b0b7232 */ /* 0x004fca0000000800 */
[----:B------:R-:W-:Y:S01]  /*1f70*/  STG.E.U16 desc[UR12][R14.64], R11 ;  /* 0x0000000b0e007986 */ /* 0x000fe2000c10150c */
[----:B------:R-:W-:Y:S05]  /*1f80*/  EXIT ;  /* 0x000000000000794d */ /* 0x000fea0003800000 */
        .weak           $__internal_1_$__cuda_sm20_rcp_rn_f32_slowpath
        .type           $__internal_1_$__cuda_sm20_rcp_rn_f32_slowpath,@function
        .size           $__internal_1_$__cuda_sm20_rcp_rn_f32_slowpath,(.L_x_529 - $__internal_1_$__cuda_sm20_rcp_rn_f32_slowpath)
$__internal_1_$__cuda_sm20_rcp_rn_f32_slowpath:
[----:B------:R-:W-:-:S04]  /*1f90*/  SHF.L.U32 R3, R0, 0x1, RZ ;  /* 0x0000000100037819 */ /* 0x000fc800000006ff */
[----:B------:R-:W-:-:S04]  /*1fa0*/  SHF.R.U32.HI R3, RZ, 0x18, R3 ;  /* 0x00000018ff037819 */ /* 0x000fc80000011603 */
[----:B------:R-:W-:-:S13]  /*1fb0*/  ISETP.NE.U32.AND P0, PT, R3, RZ, PT ;  /* 0x000000ff0300720c */ /* 0x000fda0003f05070 */
[----:B------:R-:W-:Y:S05]  /*1fc0*/  @P0 BRA `(.L_x_183) ;  /* 0x00000000002c0947 */ /* 0x000fea0003800000 */
[----:B------:R-:W-:-:S04]  /*1fd0*/  SHF.L.U32 R3, R0, 0x1, RZ ;  /* 0x0000000100037819 */ /* 0x000fc800000006ff */
[----:B------:R-:W-:-:S13]  /*1fe0*/  ISETP.NE.AND P0, PT, R3, RZ, PT ;  /* 0x000000ff0300720c */ /* 0x000fda0003f05270 */
[----:B------:R2:W3:Y:S01]  /*1ff0*/  @!P0 MUFU.RCP R11, R0 ;  /* 0x00000000000b8308 */ /* 0x0004e20000001000 */
[----:B------:R-:W-:Y:S05]  /*2000*/  @!P0 BRA `(.L_x_184) ;  /* 0x0000000000a48947 */ /* 0x000fea0003800000 */
[----:B------:R-:W-:-:S04]  /*2010*/  FFMA R5, R0, 1.84467440737095516160e+19, RZ ;  /* 0x5f80000000057823 */ /* 0x000fc800000000ff */
[----:B--2---:R-:W0:Y:S02]  /*2020*/  MUFU.RCP R0, R5 ;  /* 0x0000000500007308 */ /* 0x004e240000001000 */
[----:B0-----:R-:W-:-:S04]  /*2030*/  FFMA R3, R5, R0, -1 ;  /* 0xbf80000005037423 */ /* 0x001fc80000000000 */
[----:B------:R-:W-:-:S04]  /*2040*/  FADD.FTZ R3, -R3, -RZ ;  /* 0x800000ff03037221 */ /* 0x000fc80000010100 */
[----:B------:R-:W-:-:S04]  /*2050*/  FFMA R3, R0, R3, R0 ;  /* 0x0000000300037223 */ /* 0x000fc80000000000 */
[----:B---3--:R-:W-:Y:S01]  /*2060*/  FFMA R11, R3, 1.84467440737095516160e+19, RZ ;  /* 0x5f800000030b7823 */ /* 0x008fe200000000ff */
[----:B------:R-:W-:Y:S06]  /*2070*/  BRA `(.L_x_184) ;  /* 0x0000000000887947 */ /* 0x000fec0003800000 */
.L_x_183:
[----:B------:R-:W-:-:S04]  /*2080*/  IADD3 R5, PT, PT, R3, -0xfd, RZ ;  /* 0xffffff0303057810 */ /* 0x000fc80007ffe0ff */
[----:B------:R-:W-:-:S13]  /*2090*/  ISETP.GT.U32.AND P0, PT, R5, 0x1, PT ;  /* 0x000000010500780c */ /* 0x000fda0003f04070 */
[----:B------:R-:W-:Y:S05]  /*20a0*/  @P0 BRA `(.L_x_185) ;  /* 0x0000000000780947 */ /* 0x000fea0003800000 */
[----:B------:R-:W-:Y:S02]  /*20b0*/  LOP3.LUT R18, R0, 0x7fffff, RZ, 0xc0, !PT ;  /* 0x007fffff00127812 */ /* 0x000fe400078ec0ff */
[----:B------:R-:W-:Y:S02]  /*20c0*/  MOV R10, 0x3 ;  /* 0x00000003000a7802 */ /* 0x000fe40000000f00 */
        /* <DEDUP_REMOVED lines=16> */
[----:B------:R-:W-:Y:S02]  /*21d0*/  LOP3.LUT P2, RZ, R10, 0x2, RZ, 0xc0, !PT ;  /* 0x000000020aff7812 */ /* 0x000fe4000784c0ff */
[----:B------:R-:W-:Y:S02]  /*21e0*/  IADD3 R8, PT, PT, R3, -0xfc, RZ ;  /* 0xffffff0403087810 */ /* 0x000fe40007ffe0ff */
[----:B------:R-:W-:-:S02]  /*21f0*/  PLOP3.LUT P0, PT, P0, P1, P2, 0xe0, 0x0 ;  /* 0x000000000000781c */ /* 0x000fc40000703c20 */
[----:B------:R-:W-:Y:S02]  /*2200*/  LOP3.LUT P1, RZ, R0, 0x7fffff, RZ, 0xc0, !PT ;  /* 0x007fffff00ff7812 */ /* 0x000fe4000782c0ff */
[----:B------:R-:W-:Y:S02]  /*2210*/  SEL R5, RZ, 0x1, !P0 ;  /* 0x00000001ff057807 */ /* 0x000fe40004000000 */
[----:B------:R-:W-:Y:S02]  /*2220*/  SHF.R.U32.HI R11, RZ, R8, R11 ;  /* 0x00000008ff0b7219 */ /* 0x000fe4000001160b */
[----:B------:R-:W-:-:S04]  /*2230*/  IADD3 R5, PT, PT, -R5, RZ, RZ ;  /* 0x000000ff05057210 */ /* 0x000fc80007ffe1ff */
[----:B------:R-:W-:-:S13]  /*2240*/  ISETP.GE.AND P0, PT, R5, RZ, PT ;  /* 0x000000ff0500720c */ /* 0x000fda0003f06270 */
[----:B------:R-:W-:-:S04]  /*2250*/  @!P0 IADD3 R11, PT, PT, R11, 0x1, RZ ;  /* 0x000000010b0b8810 */ /* 0x000fc80007ffe0ff */
[----:B------:R-:W-:-:S04]  /*2260*/  @!P1 SHF.L.U32 R11, R11, 0x1, RZ ;  /* 0x000000010b0b9819 */ /* 0x000fc800000006ff */
[----:B------:R-:W-:Y:S01]  /*2270*/  LOP3.LUT R11, R11, 0x80000000, R0, 0xf8, !PT ;  /* 0x800000000b0b7812 */ /* 0x000fe200078ef800 */
[----:B------:R-:W-:Y:S06]  /*2280*/  BRA `(.L_x_184) ;  /* 0x0000000000047947 */ /* 0x000fec0003800000 */
.L_x_185:
[----:B------:R0:W1:Y:S02]  /*2290*/  MUFU.RCP R11, R0 ;  /* 0x00000000000b7308 */ /* 0x0000640000001000 */
.L_x_184:
[----:B------:R-:W-:-:S04]  /*22a0*/  HFMA2 R5, -RZ, RZ, 0, 0 ;  /* 0x00000000ff057431 */ /* 0x000fc800000001ff */
[----:B0123--:R-:W-:Y:S05]  /*22b0*/  RET.REL.NODEC R4 `(_Z6swigluP6__halfS0_i) ;  /* 0xffffffdc04507950 */ /* 0x00ffea0003c3ffff */
.L_x_186:
        /* <DEDUP_REMOVED lines=12> */
.L_x_529:


//--------------------- .text._Z21residual_connectionV2P6__halfS0_i --------------------------
	.section	.text._Z21residual_connectionV2P6__halfS0_i,"ax",@progbits
	.align	128
        .global         _Z21residual_connectionV2P6__halfS0_i
        .type           _Z21residual_connectionV2P6__halfS0_i,@function
        .size           _Z21residual_connectionV2P6__halfS0_i,(.L_x_554 - _Z21residual_connectionV2P6__halfS0_i)
        .other          _Z21residual_connectionV2P6__halfS0_i,@"STO_CUDA_ENTRY STV_DEFAULT"
_Z21residual_connectionV2P6__halfS0_i:
.text._Z21residual_connectionV2P6__halfS0_i:
[----:B------:R-:W-:Y:S01]  /*0000*/  LDC R1, c[0x0][0x37c] ;  /* 0x0000df00ff017b82 */ /* 0x000fe20000000800 */
[----:B------:R-:W0:Y:S07]  /*0010*/  S2R R7, SR_TID.X ;  /* 0x0000000000077919 */ /* 0x000e2e0000002100 */
[----:B------:R-:W1:Y:S01]  /*0020*/  LDC.64 R2, c[0x0][0x388] ;  /* 0x0000e200ff027b82 */ /* 0x000e620000000a00 */
[----:B------:R-:W0:Y:S01]  /*0030*/  LDCU UR6, c[0x0][0x360] ;  /* 0x00006c00ff0677ac */ /* 0x000e220008000800 */
[----:B------:R-:W0:Y:S01]  /*0040*/  S2R R0, SR_CTAID.X ;  /* 0x0000000000007919 */ /* 0x000e220000002500 */
[----:B------:R-:W2:Y:S05]  /*0050*/  LDCU.64 UR4, c[0x0][0x358] ;  /* 0x00006b00ff0477ac */ /* 0x000eaa0008000a00 */
[----:B------:R-:W3:Y:S01]  /*0060*/  LDC.64 R4, c[0x0][0x380] ;  /* 0x0000e000ff047b82 */ /* 0x000ee20000000a00 */
[----:B0-----:R-:W-:-:S04]  /*0070*/  IMAD R7, R0, UR6, R7 ;  /* 0x0000000600077c24 */ /* 0x001fc8000f8e0207 */
[----:B-1----:R-:W-:-:S04]  /*0080*/  IMAD.WIDE R2, R7, 0x2, R2 ;  /* 0x0000000207027825 */ /* 0x002fc800078e0202 */
[----:B---3--:R-:W-:Y:S02]  /*0090*/  IMAD.WIDE R4, R7, 0x2, R4 ;  /* 0x0000000207047825 */ /* 0x008fe400078e0204 */
[----:B--2---:R-:W2:Y:S04]  /*00a0*/  LDG.E.U16 R3, desc[UR4][R2.64] ;  /* 0x0000000402037981 */ /* 0x004ea8000c1e1500 */
[----:B------:R-:W2:Y:S02]  /*00b0*/  LDG.E.U16 R0, desc[UR4][R4.64] ;  /* 0x0000000404007981 */ /* 0x000ea4000c1e1500 */
[----:B--2---:R-:W-:-:S05]  /*00c0*/  HADD2 R0, R0.H0_H0, R3.H0_H0 ;  /* 0x2000000300007230 */ /* 0x004fca0000000800 */
[----:B------:R-:W-:Y:S01]  /*00d0*/  STG.E.U16 desc[UR4][R4.64], R0 ;  /* 0x0000000004007986 */ /* 0x000fe2000c101504 */
[----:B------:R-:W-:Y:S05]  /*00e0*/  EXIT ;  /* 0x000000000000794d */ /* 0x000fea0003800000 */
.L_x_187:
        /* <DEDUP_REMOVED lines=9> */
.L_x_554:


//--------------------- .text._Z19residual_connectionP6__halfS0_i --------------------------
	.section	.text._Z19residual_connectionP6__halfS0_i,"ax",@progbits
	.align	128
        .global         _Z19residual_connectionP6__halfS0_i
        .type           _Z19residual_connectionP6__halfS0_i,@function
        .size           _Z19residual_connectionP6__halfS0_i,(.L_x_555 - _Z19residual_connectionP6__halfS0_i)
        .other          _Z19residual_connectionP6__halfS0_i,@"STO_CUDA_ENTRY STV_DEFAULT"
_Z19residual_connectionP6__halfS0_i:
.text._Z19residual_connectionP6__halfS0_i:
[----:B------:R-:W-:Y:S08]  /*0000*/  LDC R1, c[0x0][0x37c] ;  /* 0x0000df00ff017b82 */ /* 0x000ff00000000800 */
[----:B------:R-:W0:Y:S02]  /*0010*/  LDC R6, c[0x0][0x390] ;  /* 0x0000e400ff067b82 */ /* 0x000e240000000800 */
[----:B0-----:R-:W-:-:S13]  /*0020*/  ISETP.GE.AND P0, PT, R6, 0x1, PT ;  /* 0x000000010600780c */ /* 0x001fda0003f06270 */
[----:B------:R-:W-:Y:S05]  /*0030*/  @!P0 EXIT ;  /* 0x000000000000894d */ /* 0x000fea0003800000 */
[C---:B------:R-:W-:Y:S01]  /*0040*/  ISETP.GE.U32.AND P1, PT, R6.reuse, 0x10, PT ;  /* 0x000000100600780c */ /* 0x040fe20003f26070 */
[----:B------:R-:W0:Y:S01]  /*0050*/  LDCU.64 UR8, c[0x0][0x358] ;  /* 0x00006b00ff0877ac */ /* 0x000e220008000a00 */
[----:B------:R-:W-:Y:S01]  /*0060*/  LOP3.LUT R10, R6, 0xf, RZ, 0xc0, !PT ;  /* 0x0000000f060a7812 */ /* 0x000fe200078ec0ff */
[----:B------:R-:W-:-:S03]  /*0070*/  IMAD.MOV.U32 R0, RZ, RZ, RZ ;  /* 0x000000ffff007224 */ /* 0x000fc600078e00ff */
[----:B------:R-:W-:-:S07]  /*0080*/  ISETP.NE.AND P0, PT, R10, RZ, PT ;  /* 0x000000ff0a00720c */ /* 0x000fce0003f05270 */
[----:B------:R-:W-:Y:S06]  /*0090*/  @!P1 BRA `(.L_x_188) ;  /* 0x0000000400909947 */ /* 0x000fec0003800000 */
[----:B------:R-:W1:Y:S01]  /*00a0*/  LDCU.128 UR4, c[0x0][0x380] ;  /* 0x00007000ff0477ac */ /* 0x000e620008000c00 */
[----:B------:R-:W-:-:S05]  /*00b0*/  LOP3.LUT R0, R6, 0x7ffffff0, RZ, 0xc0, !PT ;  /* 0x7ffffff006007812 */ /* 0x000fca00078ec0ff */
[----:B------:R-:W-:Y:S01]  /*00c0*/  IMAD.MOV R7, RZ, RZ, -R0 ;  /* 0x000000ffff077224 */ /* 0x000fe200078e0a00 */
[----:B-1----:R-:W-:Y:S02]  /*00d0*/  UIADD3 UR6, UP0, UPT, UR6, 0x10, URZ ;  /* 0x0000001006067890 */ /* 0x002fe4000ff1e0ff */
[----:B------:R-:W-:Y:S02]  /*00e0*/  UIADD3 UR4, UP1, UPT, UR4, 0x10, URZ ;  /* 0x0000001004047890 */ /* 0x000fe4000ff3e0ff */
[----:B------:R-:W-:Y:S02]  /*00f0*/  UIADD3.X UR7, UPT, UPT, URZ, UR7, URZ, UP0, !UPT ;  /* 0x00000007ff077290 */ /* 0x000fe400087fe4ff */
[----:B------:R-:W-:Y:S01]  /*0100*/  UIADD3.X UR5, UPT, UPT, URZ, UR5, URZ, UP1, !UPT ;  /* 0x00000005ff057290 */ /* 0x000fe20008ffe4ff */
[----:B------:R-:W-:Y:S01]  /*0110*/  MOV R2, UR6 ;  /* 0x0000000600027c02 */ /* 0x000fe20008000f00 */
[----:B------:R-:W-:Y:S02]  /*0120*/  IMAD.U32 R8, RZ, RZ, UR4 ;  /* 0x00000004ff087e24 */ /* 0x000fe4000f8e00ff */
[----:B------:R-:W-:-:S02]  /*0130*/  IMAD.U32 R3, RZ, RZ, UR7 ;  /* 0x00000007ff037e24 */ /* 0x000fc4000f8e00ff */
[----:B------:R-:W-:-:S07]  /*0140*/  MOV R9, UR5 ;  /* 0x0000000500097c02 */ /* 0x000fce0008000f00 */
.L_x_189:
[----:B-1----:R-:W-:Y:S02]  /*0150*/  IMAD.MOV.U32 R4, RZ, RZ, R8 ;  /* 0x000000ffff047224 */ /* 0x002fe400078e0008 */
[----:B------:R-:W-:Y:S02]  /*0160*/  IMAD.MOV.U32 R5, RZ, RZ, R9 ;  /* 0x000000ffff057224 */ /* 0x000fe400078e0009 */
[----:B0-----:R-:W2:Y:S04]  /*0170*/  LDG.E.U16 R9, desc[UR8][R2.64+-0x10] ;  /* 0xfffff00802097981 */ /* 0x001ea8000c1e1500 */
[----:B------:R-:W2:Y:S02]  /*0180*/  LDG.E.U16 R8, desc[UR8][R4.64+-0x10] ;  /* 0xfffff00804087981 */ /* 0x000ea4000c1e1500 */
[----:B--2---:R-:W-:-:S05]  /*0190*/  HADD2 R8, R8.H0_H0, R9.H0_H0 ;  /* 0x2000000908087230 */ /* 0x004fca0000000800 */
[----:B------:R-:W-:Y:S02]  /*01a0*/  PRMT R11, R8, 0x7610, R11 ;  /* 0x00007610080b7816 */ /* 0x000fe4000000000b */
[----:B------:R-:W2:Y:S04]  /*01b0*/  LDG.E.U16 R8, desc[UR8][R4.64+-0xe] ;  /* 0xfffff20804087981 */ /* 0x000ea8000c1e1500 */
[----:B------:R0:W-:Y:S04]  /*01c0*/  STG.E.U16 desc[UR8][R4.64+-0x10], R11 ;  /* 0xfffff00b04007986 */ /* 0x0001e8000c101508 */
        /* <DEDUP_REMOVED lines=12> */
[----:B0-----:R-:W-:Y:S02]  /*0290*/  PRMT R11, R8, 0x7610, R11 ;  /* 0x00007610080b7816 */ /* 0x001fe4000000000b */
[----:B------:R-:W2:Y:S04]  /*02a0*/  LDG.E.U16 R8, desc[UR8][R4.64+-0x8] ;  /* 0xfffff80804087981 */ /* 0x000ea8000c1e1500 */
[----:B------:R0:W-:Y:S04]  /*02b0*/  STG.E.U16 desc[UR8][R4.64+-0xa], R11 ;  /* 0xfffff60b04007986 */ /* 0x0001e8000c101508 */
[----:B------:R-:W2:Y:S02]  /*02c0*/  LDG.E.U16 R9, desc[UR8][R2.64+-0x8] ;  /* 0xfffff80802097981 */ /* 0x000ea4000c1e1500 */
[----:B--2---:R-:W-:-:S05]  /*02d0*/  HADD2 R8, R8.H0_H0, R9.H0_H0 ;  /* 0x2000000908087230 */ /* 0x004fca0000000800 */
[----:B-1----:R-:W-:Y:S02]  /*02e0*/  PRMT R12, R8, 0x7610, R12 ;  /* 0x00007610080c7816 */ /* 0x002fe4000000000c */
[----:B------:R-:W2:Y:S04]  /*02f0*/  LDG.E.U16 R8, desc[UR8][R4.64+-0x6] ;  /* 0xfffffa0804087981 */ /* 0x000ea8000c1e1500 */
[----:B------:R1:W-:Y:S04]  /*0300*/  STG.E.U16 desc[UR8][R4.64+-0x8], R12 ;  /* 0xfffff80c04007986 */ /* 0x0003e8000c101508 */
[----:B------:R-:W2:Y:S02]  /*0310*/  LDG.E.U16 R9, desc[UR8][R2.64+-0x6] ;  /* 0xfffffa0802097981 */ /* 0x000ea4000c1e1500 */
[----:B--2---:R-:W-:-:S05]  /*0320*/  HADD2 R8, R8.H0_H0, R9.H0_H0 ;  /* 0x2000000908087230 */ /* 0x004fca0000000800 */
[----:B---3--:R-:W-:Y:S02]  /*0330*/  PRMT R13, R8, 0x7610, R13 ;  /* 0x00007610080d7816 */ /* 0x008fe4000000000d */
        /* <DEDUP_REMOVED lines=47> */
[----:B------:R3:W2:Y:S01]  /*0630*/  LDG.E.U16 R9, desc[UR8][R2.64+0xe] ;  /* 0x00000e0802097981 */ /* 0x0006a2000c1e1500 */
[----:B------:R-:W-:-:S04]  /*0640*/  IADD3 R7, PT, PT, R7, 0x10, RZ ;  /* 0x0000001007077810 */ /* 0x000fc80007ffe0ff */
[----:B------:R-:W-:Y:S02]  /*0650*/  ISETP.NE.AND P1, PT, R7, RZ, PT ;  /* 0x000000ff0700720c */ /* 0x000fe40003f25270 */
[----:B---3--:R-:W-:-:S05]  /*0660*/  IADD3 R2, P2, PT, R2, 0x20, RZ ;  /* 0x0000002002027810 */ /* 0x008fca0007f5e0ff */
[----:B------:R-:W-:Y:S02]  /*0670*/  IMAD.X R3, RZ, RZ, R3, P2 ;  /* 0x000000ffff037224 */ /* 0x000fe400010e0603 */
[----:B--2---:R-:W-:-:S05]  /*0680*/  HADD2 R8, R8.H0_H0, R9.H0_H0 ;  /* 0x2000000908087230 */ /* 0x004fca0000000800 */
[----:B0-----:R-:W-:Y:S02]  /*0690*/  PRMT R11, R8, 0x7610, R11 ;  /* 0x00007610080b7816 */ /* 0x001fe4000000000b */
[----:B------:R-:W-:-:S03]  /*06a0*/  IADD3 R8, P3, PT, R4, 0x20, RZ ;  /* 0x0000002004087810 */ /* 0x000fc60007f7e0ff */
[----:B------:R1:W-:Y:S02]  /*06b0*/  STG.E.U16 desc[UR8][R4.64+0xe], R11 ;  /* 0x00000e0b04007986 */ /* 0x0003e4000c101508 */
[----:B------:R-:W-:Y:S01]  /*06c0*/  IMAD.X R9, RZ, RZ, R5, P3 ;  /* 0x000000ffff097224 */ /* 0x000fe200018e0605 */
[----:B------:R-:W-:Y:S07]  /*06d0*/  @P1 BRA `(.L_x_189) ;  /* 0xfffffff8009c1947 */ /* 0x000fee000383ffff */
.L_x_188:
[----:B0-----:R-:W-:Y:S05]  /*06e0*/  @!P0 EXIT ;  /* 0x000000000000894d */ /* 0x001fea0003800000 */
[----:B------:R-:W-:Y:S02]  /*06f0*/  ISETP.GE.U32.AND P0, PT, R10, 0x8, PT ;  /* 0x000000080a00780c */ /* 0x000fe40003f06070 */
[----:B------:R-:W-:-:S04]  /*0700*/  LOP3.LUT R9, R6, 0x7, RZ, 0xc0, !PT ;  /* 0x0000000706097812 */ /* 0x000fc800078ec0ff */
[----:B------:R-:W-:-:S07]  /*0710*/  ISETP.NE.AND P1, PT, R9, RZ, PT ;  /* 0x000000ff0900720c */ /* 0x000fce0003f25270 */
[----:B------:R-:W-:Y:S06]  /*0720*/  @!P0 BRA `(.L_x_190) ;  /* 0x0000000000b08947 */ /* 0x000fec0003800000 */
[----:B------:R-:W0:Y:S08]  /*0730*/  LDC.64 R2, c[0x0][0x388] ;  /* 0x0000e200ff027b82 */ /* 0x000e300000000a00 */
[----:B-1----:R-:W1:Y:S01]  /*0740*/  LDC.64 R4, c[0x0][0x380] ;  /* 0x0000e000ff047b82 */ /* 0x002e620000000a00 */
[----:B0-----:R-:W-:-:S05]  /*0750*/  IMAD.WIDE.U32 R2, R0, 0x2, R2 ;  /* 0x0000000200027825 */ /* 0x001fca00078e0002 */
[----:B------:R-:W2:Y:S01]  /*0760*/  LDG.E.U16 R8, desc[UR8][R2.64] ;  /* 0x0000000802087981 */ /* 0x000ea2000c1e1500 */
[----:B-1----:R-:W-:-:S05]  /*0770*/  IMAD.WIDE.U32 R4, R0, 0x2, R4 ;  /* 0x0000000200047825 */ /* 0x002fca00078e0004 */
        /* <DEDUP_REMOVED lines=35> */
[----:B------:R-:W2:Y:S01]  /*09b0*/  LDG.E.U16 R8, desc[UR8][R2.64+0xe] ;  /* 0x00000e0802087981 */ /* 0x000ea2000c1e1500 */
[----:B------:R-:W-:Y:S01]  /*09c0*/  IADD3 R0, PT, PT, R0, 0x8, RZ ;  /* 0x0000000800007810 */ /* 0x000fe20007ffe0ff */
[----:B--2---:R-:W-:-:S05]  /*09d0*/  HADD2 R7, R7.H0_H0, R8.H0_H0 ;  /* 0x2000000807077230 */ /* 0x004fca0000000800 */
[----:B------:R4:W-:Y:S02]  /*09e0*/  STG.E.U16 desc[UR8][R4.64+0xe], R7 ;  /* 0x00000e0704007986 */ /* 0x0009e4000c101508 */
.L_x_190:
[----:B------:R-:W-:Y:S05]  /*09f0*/  @!P1 EXIT ;  /* 0x000000000000994d */ /* 0x000fea0003800000 */
[----:B------:R-:W-:Y:S02]  /*0a00*/  ISETP.GE.U32.AND P0, PT, R9, 0x4, PT ;  /* 0x000000040900780c */ /* 0x000fe40003f06070 */
[----:B------:R-:W-:-:S04]  /*0a10*/  LOP3.LUT R6, R6, 0x3, RZ, 0xc0, !PT ;  /* 0x0000000306067812 */ /* 0x000fc800078ec0ff */
[----:B------:R-:W-:-:S07]  /*0a20*/  ISETP.NE.AND P1, PT, R6, RZ, PT ;  /* 0x000000ff0600720c */ /* 0x000fce0003f25270 */
[----:B------:R-:W-:Y:S06]  /*0a30*/  @!P0 BRA `(.L_x_191) ;  /* 0x0000000000608947 */ /* 0x000fec0003800000 */
[----:B------:R-:W0:Y:S08]  /*0a40*/  LDC.64 R2, c[0x0][0x388] ;  /* 0x0000e200ff027b82 */ /* 0x000e300000000a00 */
[----:B-1--4-:R-:W1:Y:S01]  /*0a50*/  LDC.64 R4, c[0x0][0x380] ;  /* 0x0000e000ff047b82 */ /* 0x012e620000000a00 */
        /* <DEDUP_REMOVED lines=18> */
[----:B------:R-:W2:Y:S01]  /*0b80*/  LDG.E.U16 R8, desc[UR8][R2.64+0x6] ;  /* 0x0000060802087981 */ /* 0x000ea2000c1e1500 */
[----:B------:R-:W-:-:S02]  /*0b90*/  VIADD R0, R0, 0x4 ;  /* 0x0000000400007836 */ /* 0x000fc40000000000 */
[----:B--2---:R-:W-:-:S05]  /*0ba0*/  HADD2 R7, R7.H0_H0, R8.H0_H0 ;  /* 0x2000000807077230 */ /* 0x004fca0000000800 */
[----:B------:R0:W-:Y:S02]  /*0bb0*/  STG.E.U16 desc[UR8][R4.64+0x6], R7 ;  /* 0x0000060704007986 */ /* 0x0001e4000c101508 */
.L_x_191:
[----:B------:R-:W-:Y:S05]  /*0bc0*/  @!P1 EXIT ;  /* 0x000000000000994d */ /* 0x000fea0003800000 */
[----:B------:R-:W2:Y:S01]  /*0bd0*/  LDC.64 R2, c[0x0][0x380] ;  /* 0x0000e000ff027b82 */ /* 0x000ea20000000a00 */
[----:B------:R-:W-:-:S07]  /*0be0*/  IMAD.MOV R6, RZ, RZ, -R6 ;  /* 0x000000ffff067224 */ /* 0x000fce00078e0a06 */
[----:B01--4-:R-:W0:Y:S01]  /*0bf0*/  LDC.64 R4, c[0x0][0x388] ;  /* 0x0000e200ff047b82 */ /* 0x013e220000000a00 */
[----:B--2---:R-:W-:-:S05]  /*0c00*/  IMAD.WIDE.U32 R2, R0, 0x2, R2 ;  /* 0x0000000200027825 */ /* 0x004fca00078e0002 */
[----:B------:R-:W-:Y:S01]  /*0c10*/  MOV R9, R3 ;  /* 0x0000000300097202 */ /* 0x000fe20000000f00 */
[----:B0-----:R-:W-:-:S04]  /*0c20*/  IMAD.WIDE.U32 R4, R0, 0x2, R4 ;  /* 0x0000000200047825 */ /* 0x001fc800078e0004 */
[----:B------:R-:W-:Y:S02]  /*0c30*/  IMAD.MOV.U32 R0, RZ, RZ, R2 ;  /* 0x000000ffff007224 */ /* 0x000fe400078e0002 */
[----:B------:R-:W-:-:S07]  /*0c40*/  IMAD.MOV.U32 R7, RZ, RZ, R5 ;  /* 0x000000ffff077224 */ /* 0x000fce00078e0005 */
.L_x_192:
[----:B0-----:R-:W-:Y:S01]  /*0c50*/  IMAD.MOV.U32 R5, RZ, RZ, R7 ;  /* 0x000000ffff057224 */ /* 0x001fe200078e0007 */
[----:B------:R-:W-:Y:S01]  /*0c60*/  MOV R2, R0 ;  /* 0x0000000000027202 */ /* 0x000fe20000000f00 */
[----:B------:R-:W-:-:S04]  /*0c70*/  IMAD.MOV.U32 R3, RZ, RZ, R9 ;  /* 0x000000ffff037224 */ /* 0x000fc800078e0009 */
[----:B------:R0:W2:Y:S04]  /*0c80*/  LDG.E.U16 R5, desc[UR8][R4.64] ;  /* 0x0000000804057981 */ /* 0x0000a8000c1e1500 */
[----:B------:R-:W2:Y:S01]  /*0c90*/  LDG.E.U16 R0, desc[UR8][R2.64] ;  /* 0x0000000802007981 */ /* 0x000ea2000c1e1500 */
[----:B------:R-:W-:-:S04]  /*0ca0*/  IADD3 R6, PT, PT, R6, 0x1, RZ ;  /* 0x0000000106067810 */ /* 0x000fc80007ffe0ff */
[----:B------:R-:W-:Y:S02]  /*0cb0*/  ISETP.NE.AND P0, PT, R6, RZ, PT ;  /* 0x000000ff0600720c */ /* 0x000fe40003f05270 */
[----:B0-----:R-:W-:-:S04]  /*0cc0*/  IADD3 R4, P2, PT, R4, 0x2, RZ ;  /* 0x0000000204047810 */ /* 0x001fc80007f5e0ff */
[----:B------:R-:W-:Y:S01]  /*0cd0*/  IADD3.X R7, PT, PT, RZ, R7, RZ, P2, !PT ;  /* 0x00000007ff077210 */ /* 0x000fe200017fe4ff */
[----:B--2---:R-:W-:-:S05]  /*0ce0*/  HADD2 R0, R0.H0_H0, R5.H0_H0 ;  /* 0x2000000500007230 */ /* 0x004fca0000000800 */
[----:B------:R-:W-:Y:S02]  /*0cf0*/  PRMT R5, R0, 0x7610, R5 ;  /* 0x0000761000057816 */ /* 0x000fe40000000005 */
[----:B------:R-:W-:-:S03]  /*0d00*/  IADD3 R0, P1, PT, R2, 0x2, RZ ;  /* 0x0000000202007810 */ /* 0x000fc60007f3e0ff */
[----:B------:R0:W-:Y:S02]  /*0d10*/  STG.E.U16 desc[UR8][R2.64], R5 ;  /* 0x0000000502007986 */ /* 0x0001e4000c101508 */
[----:B------:R-:W-:Y:S01]  /*0d20*/  IMAD.X R9, RZ, RZ, R3, P1 ;  /* 0x000000ffff097224 */ /* 0x000fe200008e0603 */
[----:B------:R-:W-:Y:S07]  /*0d30*/  @P0 BRA `(.L_x_192) ;  /* 0xfffffffc00c40947 */ /* 0x000fee000383ffff */
[----:B------:R-:W-:Y:S05]  /*0d40*/  EXIT ;  /* 0x000000000000794d */ /* 0x000fea0003800000 */
.L_x_193:
        /* <DEDUP_REMOVED lines=11> */
.L_x_555:


//--------------------- .text._Z21multihead_attentionV2P6__halfS0_S0_S0_S0_iiiiiii --------------------------
	.section	.text._Z21multihead_attentionV2P6__halfS0_S0_S0_S0_iiiiiii,"ax",@progbits
	.align	128
        .global         _Z21multihead_attentionV2P6__halfS0_S0_S0_S0_iiiiiii
        .type           _Z21multihead_attentionV2P6__halfS0_S0_S0_S0_iiiiiii,@function
        .size           _Z21multihead_attentionV2P6__halfS0_S0_S0_S0_iiiiiii,(.L_x_530 - _Z21multihead_attentionV2P6__halfS0_S0_S0_S0_iiiiiii)
        .other          _Z21multihead_attentionV2P6__halfS0_S0_S0_S0_iiiiiii,@"STO_CUDA_ENTRY STV_DEFAULT"
_Z21multihead_attentionV2P6__halfS0_S0_S0_S0_iiiiiii:
.text._Z21multihead_attentionV2P6__halfS0_S0_S0_S0_iiiiiii:
[----:B------:R-:W-:Y:S01]  /*0000*/  LDC R1, c[0x0][0x37c] ;  /* 0x0000df00ff017b82 */ /* 0x000fe20000000800 */
[----:B------:R-:W0:Y:S01]  /*0010*/  S2R R10, SR_TID.X ;  /* 0x00000000000a7919 */ /* 0x000e220000002100 */
[----:B------:R-:W1:Y:S06]  /*0020*/  LDCU.64 UR8, c[0x0][0x3b0] ;  /* 0x00007600ff0877ac */ /* 0x000e6c0008000a00 */
[----:B------:R-:W2:Y:S01]  /*0030*/  LDC.64 R12, c[0x0][0x380] ;  /* 0x0000e000ff0c7b82 */ /* 0x000ea20000000a00 */
[----:B------:R-:W-:Y:S01]  /*0040*/  BSSY.RECONVERGENT B0, `(.L_x_194) ;  /* 0x0000107000007945 */ /* 0x000fe20003800200 */
[----:B------:R-:W3:Y:S01]  /*0050*/  S2R R19, SR_CTAID.X ;  /* 0x0000000000137919 */ /* 0x000ee20000002500 */
[----:B------:R-:W3:Y:S01]  /*0060*/  LDCU UR5, c[0x0][0x3ac] ;  /* 0x00007580ff0577ac */ /* 0x000ee20008000800 */
[----:B------:R-:W4:Y:S01]  /*0070*/  LDCU.64 UR6, c[0x0][0x358] ;  /* 0x00006b00ff0677ac */ /* 0x000f220008000a00 */
[----:B-1----:R-:W-:-:S05]  /*0080*/  IMAD.U32 R15, RZ, RZ, UR9 ;  /* 0x00000009ff0f7e24 */ /* 0x002fca000f8e00ff */
[----:B0-----:R-:W-:Y:S01]  /*0090*/  ISETP.GT.AND P0, PT, R10, R15, PT ;  /* 0x0000000f0a00720c */ /* 0x001fe20003f04270 */
[C---:B---3--:R-:W-:Y:S02]  /*00a0*/  IMAD R11, R19.reuse, UR5, RZ ;  /* 0x00000005130b7c24 */ /* 0x048fe4000f8e02ff */
[----:B------:R-:W-:-:S03]  /*00b0*/  IMAD R3, R19, UR8, RZ ;  /* 0x0000000813037c24 */ /* 0x000fc6000f8e02ff */
[----:B------:R-:W-:Y:S01]  /*00c0*/  SHF.R.S32.HI R18, RZ, 0x1f, R11 ;  /* 0x0000001fff127819 */ /* 0x000fe2000001140b */
[----:B--2---:R-:W-:-:S06]  /*00d0*/  IMAD.WIDE R12, R3, 0x2, R12 ;  /* 0x00000002030c7825 */ /* 0x004fcc00078e020c */
[----:B----4-:R-:W-:Y:S05]  /*00e0*/  @P0 BRA `(.L_x_195) ;  /* 0x0000000c00f00947 */ /* 0x010fea0003800000 */
[----:B------:R-:W-:Y:S02]  /*00f0*/  I2FP.F32.S32 R0, UR5 ;  /* 0x0000000500007c45 */ /* 0x000fe40008201400 */
[----:B------:R-:W-:Y:S02]  /*0100*/  ISETP.LT.AND P1, PT, RZ, UR5, PT ;  /* 0x00000005ff007c0c */ /* 0x000fe4000bf21270 */
[----:B------:R0:W1:Y:S01]  /*0110*/  MUFU.RSQ R3, R0 ;  /* 0x0000000000037308 */ /* 0x0000620000001400 */
[----:B------:R-:W-:-:S05]  /*0120*/  VIADD R2, R0, 0xf3000000 ;  /* 0xf300000000027836 */ /* 0x000fca0000000000 */
[----:B------:R-:W-:-:S13]  /*0130*/  ISETP.GT.U32.AND P0, PT, R2, 0x727fffff, PT ;  /* 0x727fffff0200780c */ /* 0x000fda0003f04070 */
[----:B01----:R-:W-:Y:S05]  /*0140*/  @!P0 BRA `(.L_x_196) ;  /* 0x00000000000c8947 */ /* 0x003fea0003800000 */
[----:B------:R-:W-:-:S07]  /*0150*/  MOV R4, 0x170 ;  /* 0x0000017000047802 */ /* 0x000fce0000000f00 */
[----:B------:R-:W-:Y:S05]  /*0160*/  CALL.REL.NOINC `($__internal_2_$__cuda_sm20_sqrt_rn_f32_slowpath) ;  /* 0x0000004000407944 */ /* 0x000fea0003c00000 */
[----:B------:R-:W-:Y:S05]  /*0170*/  BRA `(.L_x_197) ;  /* 0x0000000000107947 */ /* 0x000fea0003800000 */
.L_x_196:
[----:B------:R-:W-:Y:S01]  /*0180*/  FMUL.FTZ R5, R0, R3 ;  /* 0x0000000300057220 */ /* 0x000fe20000410000 */
[----:B------:R-:W-:-:S03]  /*0190*/  FMUL.FTZ R3, R3, 0.5 ;  /* 0x3f00000003037820 */ /* 0x000fc60000410000 */
[----:B------:R-:W-:-:S04]  /*01a0*/  FFMA R0, -R5, R5, R0 ;  /* 0x0000000505007223 */ /* 0x000fc80000000100 */
[----:B------:R-:W-:-:S07]  /*01b0*/  FFMA R0, R0, R3, R5 ;  /* 0x0000000300007223 */ /* 0x000fce0000000005 */
.L_x_197:
[----:B------:R-:W-:Y:S01]  /*01c0*/  F2FP.F16.F32.PACK_AB R0, RZ, R0 ;  /* 0x00000000ff00723e */ /* 0x000fe200000000ff */
[----:B------:R-:W0:Y:S04]  /*01d0*/  LDC R9, c[0x0][0x360] ;  /* 0x0000d800ff097b82 */ /* 0x000e280000000800 */
[----:B------:R-:W-:-:S04]  /*01e0*/  HADD2.F32 R0, -RZ, R0.H0_H0 ;  /* 0x20000000ff007230 */ /* 0x000fc80000004100 */
[----:B------:R1:W2:Y:S01]  /*01f0*/  MUFU.RCP R8, R0 ;  /* 0x0000000000087308 */ /* 0x0002a20000001000 */
[----:B------:R-:W-:Y:S05]  /*0200*/  @P1 BRA `(.L_x_198) ;  /* 0x00000000004c1947 */ /* 0x000fea0003800000 */
[----:B------:R-:W3:Y:S01]  /*0210*/  LDC R15, c[0x0][0x3b4] ;  /* 0x0000ed00ff0f7b82 */ /* 0x000ee20000000800 */
[----:B--2---:R-:W-:Y:S01]  /*0220*/  FMUL R3, RZ, R8 ;  /* 0x00000008ff037220 */ /* 0x004fe20000400000 */
[----:B------:R-:W-:Y:S03]  /*0230*/  BSSY.RECONVERGENT B1, `(.L_x_199) ;  /* 0x000000f000017945 */ /* 0x000fe60003800200 */
[-C--:B-1----:R-:W-:Y:S01]  /*0240*/  FFMA R0, -R0, R3.reuse, RZ ;  /* 0x0000000300007223 */ /* 0x082fe200000001ff */
[----:B------:R-:W-:-:S03]  /*0250*/  F2FP.F16.F32.PACK_AB R4, RZ, R3 ;  /* 0x00000003ff04723e */ /* 0x000fc600000000ff */
[----:B------:R-:W-:Y:S02]  /*0260*/  FFMA R0, R8, R0, R3 ;  /* 0x0000000008007223 */ /* 0x000fe40000000003 */
[C---:B------:R-:W-:Y:S02]  /*0270*/  HSETP2.GEU.AND P1, PT, |R4|.reuse.H0_H0, 8.523464202880859375e-06, 8.523464202880859375e-06, PT ;  /* 0x008f008f04007434 */ /* 0x040fe40003f2ea00 */
[----:B------:R-:W-:Y:S02]  /*0280*/  HSETP2.GT.AND P0, PT, |R4|.H0_H0, RZ.H0_H0, PT ;  /* 0x200000ff04007234 */ /* 0x000fe40003f04a00 */
[----:B------:R-:W-:-:S03]  /*0290*/  F2FP.F16.F32.PACK_AB R5, RZ, R0 ;  /* 0x00000000ff05723e */ /* 0x000fc600000000ff */
[----:B------:R-:W-:-:S13]  /*02a0*/  PLOP3.LUT P0, PT, P1, P0, PT, 0xf2, 0x2f ;  /* 0x00000000002f781c */ /* 0x000fda0000f01e72 */
.L_x_200:
[----:B-1----:R-:W-:Y:S01]  /*02b0*/  PRMT R0, R4, 0x7610, R0 ;  /* 0x0000761004007816 */ /* 0x002fe20000000000 */
[----:B------:R-:W-:Y:S01]  /*02c0*/  IMAD.WIDE R2, R10, 0x2, R12 ;  /* 0x000000020a027825 */ /* 0x000fe200078e020c */
[----:B0-----:R-:W-:Y:S02]  /*02d0*/  IADD3 R10, PT, PT, R9, R10, RZ ;  /* 0x0000000a090a7210 */ /* 0x001fe40007ffe0ff */
[----:B------:R-:W-:Y:S02]  /*02e0*/  @!P0 PRMT R0, R5, 0x7610, R0 ;  /* 0x0000761005008816 */ /* 0x000fe40000000000 */
[----:B---3--:R-:W-:-:S03]  /*02f0*/  ISETP.GT.AND P1, PT, R10, R15, PT ;  /* 0x0000000f0a00720c */ /* 0x008fc60003f24270 */
[----:B------:R1:W-:Y:S10]  /*0300*/  STG.E.U16 desc[UR6][R2.64], R0 ;  /* 0x0000000002007986 */ /* 0x0003f4000c101506 */
[----:B------:R-:W-:Y:S05]  /*0310*/  @!P1 BRA `(.L_x_200) ;  /* 0xfffffffc00e49947 */ /* 0x000fea000383ffff */
[----:B------:R-:W-:Y:S05]  /*0320*/  BSYNC.RECONVERGENT B1 ;  /* 0x0000000000017941 */ /* 0x000fea0003800200 */
.L_x_199:
[----:B------:R-:W-:Y:S05]  /*0330*/  BRA `(.L_x_195) ;  /* 0x0000000c005c7947 */ /* 0x000fea0003800000 */
.L_x_198:
[----:B------:R-:W3:Y:S01]  /*0340*/  LDC R6, c[0x0][0x3c0] ;  /* 0x0000f000ff067b82 */ /* 0x000ee20000000800 */
[----:B------:R-:W4:Y:S02]  /*0350*/  LDCU UR8, c[0x0][0x3b8] ;  /* 0x00007700ff0877ac */ /* 0x000f240008000800 */
[----:B----4-:R-:W-:Y:S01]  /*0360*/  USHF.R.S32.HI UR4, URZ, 0x1f, UR8 ;  /* 0x0000001fff047899 */ /* 0x010fe20008011408 */
[----:B---3--:R-:W-:-:S04]  /*0370*/  IABS R5, R6 ;  /* 0x0000000600057213 */ /* 0x008fc80000000000 */
[----:B------:R-:W3:Y:S08]  /*0380*/  I2F.RP R4, R5 ;  /* 0x0000000500047306 */ /* 0x000ef00000209400 */
[----:B---3--:R-:W3:Y:S02]  /*0390*/  MUFU.RCP R4, R4 ;  /* 0x0000000400047308 */ /* 0x008ee40000001000 */
[----:B---3--:R-:W-:-:S06]  /*03a0*/  VIADD R2, R4, 0xffffffe ;  /* 0x0ffffffe04027836 */ /* 0x008fcc0000000000 */
[----:B------:R3:W4:Y:S02]  /*03b0*/  F2I.FTZ.U32.TRUNC.NTZ R3, R2 ;  /* 0x0000000200037305 */ /* 0x000724000021f000 */
[----:B---3--:R-:W-:Y:S02]  /*03c0*/  HFMA2 R2, -RZ, RZ, 0, 0 ;  /* 0x00000000ff027431 */ /* 0x008fe400000001ff */
[----:B----4-:R-:W-:-:S04]  /*03d0*/  IMAD.MOV R14, RZ, RZ, -R3 ;  /* 0x000000ffff0e7224 */ /* 0x010fc800078e0a03 */
[----:B------:R-:W-:Y:S01]  /*03e0*/  IMAD R7, R14, R5, RZ ;  /* 0x000000050e077224 */ /* 0x000fe200078e02ff */
[----:B------:R-:W-:-:S03]  /*03f0*/  IABS R14, R19 ;  /* 0x00000013000e7213 */ /* 0x000fc60000000000 */
[----:B------:R-:W-:Y:S01]  /*0400*/  IMAD.HI.U32 R3, R3, R7, R2 ;  /* 0x0000000703037227 */ /* 0x000fe200078e0002 */
[----:B------:R-:W-:-:S04]  /*0410*/  LOP3.LUT R2, R19, R6, RZ, 0x3c, !PT ;  /* 0x0000000613027212 */ /* 0x000fc800078e3cff */
[----:B------:R-:W-:Y:S01]  /*0420*/  ISETP.GE.AND P2, PT, R2, RZ, PT ;  /* 0x000000ff0200720c */ /* 0x000fe20003f46270 */
[----:B------:R-:W-:-:S04]  /*0430*/  IMAD.HI.U32 R3, R3, R14, RZ ;  /* 0x0000000e03037227 */ /* 0x000fc800078e00ff */
[----:B------:R-:W-:-:S04]  /*0440*/  IMAD.MOV R4, RZ, RZ, -R3 ;  /* 0x000000ffff047224 */ /* 0x000fc800078e0a03 */
[----:B------:R-:W-:-:S05]  /*0450*/  IMAD R4, R5, R4, R14 ;  /* 0x0000000405047224 */ /* 0x000fca00078e020e */
[----:B------:R-:W-:-:S13]  /*0460*/  ISETP.GT.U32.AND P1, PT, R5, R4, PT ;  /* 0x000000040500720c */ /* 0x000fda0003f24070 */
[----:B------:R-:W-:Y:S01]  /*0470*/  @!P1 IMAD.IADD R4, R4, 0x1, -R5 ;  /* 0x0000000104049824 */ /* 0x000fe200078e0a05 */
[----:B------:R-:W-:Y:S02]  /*0480*/  @!P1 IADD3 R3, PT, PT, R3, 0x1, RZ ;  /* 0x0000000103039810 */ /* 0x000fe40007ffe0ff */
[----:B------:R-:W-:Y:S02]  /*0490*/  ISETP.NE.AND P1, PT, R6, RZ, PT ;  /* 0x000000ff0600720c */ /* 0x000fe40003f25270 */
[----:B------:R-:W-:Y:S02]  /*04a0*/  ISETP.GE.U32.AND P0, PT, R4, R5, PT ;  /* 0x000000050400720c */ /* 0x000fe40003f06070 */
[----:B------:R-:W3:Y:S11]  /*04b0*/  LDC R4, c[0x0][0x3ac] ;  /* 0x0000eb00ff047b82 */ /* 0x000ef60000000800 */
[----:B------:R-:W-:-:S04]  /*04c0*/  @P0 VIADD R3, R3, 0x1 ;  /* 0x0000000103030836 */ /* 0x000fc80000000000 */
[----:B------:R-:W-:Y:S01]  /*04d0*/  @!P2 IMAD.MOV R3, RZ, RZ, -R3 ;  /* 0x000000ffff03a224 */ /* 0x000fe200078e0a03 */
[----:B------:R-:W-:-:S05]  /*04e0*/  @!P1 LOP3.LUT R3, RZ, R6, RZ, 0x33, !PT ;  /* 0x00000006ff039212 */ /* 0x000fca00078e33ff */
[----:B---3--:R-:W-:Y:S01]  /*04f0*/  IMAD R3, R3, R4, RZ ;  /* 0x0000000403037224 */ /* 0x008fe200078e02ff */
[C---:B------:R-:W-:Y:S02]  /*0500*/  LOP3.LUT R6, R4.reuse, 0xf, RZ, 0xc0, !PT ;  /* 0x0000000f04067812 */ /* 0x040fe400078ec0ff */
[C---:B------:R-:W-:Y:S02]  /*0510*/  LOP3.LUT R5, R4.reuse, 0x7, RZ, 0xc0, !PT ;  /* 0x0000000704057812 */ /* 0x040fe400078ec0ff */
[C---:B------:R-:W-:Y:S02]  /*0520*/  IADD3 R7, P0, PT, R3.reuse, UR8, RZ ;  /* 0x0000000803077c10 */ /* 0x040fe4000ff1e0ff */
[----:B------:R-:W-:Y:S02]  /*0530*/  LOP3.LUT R4, R4, 0x3, RZ, 0xc0, !PT ;  /* 0x0000000304047812 */ /* 0x000fe400078ec0ff */
[----:B------:R-:W-:-:S09]  /*0540*/  LEA.HI.X.SX32 R3, R3, UR4, 0x1, P0 ;  /* 0x0000000403037c11 */ /* 0x000fd200080f0eff */
.L_x_206:
[----:B------:R-:W3:Y:S01]  /*0550*/  LDC R25, c[0x0][0x3ac] ;  /* 0x0000eb00ff197b82 */ /* 0x000ee20000000800 */
[----:B------:R-:W4:Y:S01]  /*0560*/  LDCU UR4, c[0x0][0x3bc] ;  /* 0x00007780ff0477ac */ /* 0x000f220008000800 */
[----:B------:R-:W-:Y:S02]  /*0570*/  MOV R22, RZ ;  /* 0x000000ff00167202 */ /* 0x000fe40000000f00 */
[----:B------:R-:W-:Y:S01]  /*0580*/  PRMT R21, RZ, 0x7610, R21 ;  /* 0x00007610ff157816 */ /* 0x000fe20000000015 */
[----:B----4-:R-:W-:Y:S01]  /*0590*/  IMAD R20, R10, UR4, RZ ;  /* 0x000000040a147c24 */ /* 0x010fe2000f8e02ff */
[----:B---3--:R-:W-:-:S04]  /*05a0*/  ISETP.GE.U32.AND P0, PT, R25, 0x10, PT ;  /* 0x000000101900780c */ /* 0x008fc80003f06070 */
[----:B------:R-:W-:-:S04]  /*05b0*/  IADD3 R2, P1, PT, R20, R7, RZ ;  /* 0x0000000714027210 */ /* 0x000fc80007f3e0ff */
[----:B------:R-:W-:-:S05]  /*05c0*/  LEA.HI.X.SX32 R20, R20, R3, 0x1, P1 ;  /* 0x0000000314147211 */ /* 0x000fca00008f0eff */
[----:B------:R-:W-:Y:S05]  /*05d0*/  @!P0 BRA `(.L_x_201) ;  /* 0x0000000400048947 */ /* 0x000fea0003800000 */
[----:B------:R-:W-:Y:S01]  /*05e0*/  IMAD.MOV.U32 R22, RZ, RZ, RZ ;  /* 0x000000ffff167224 */ /* 0x000fe200078e00ff */
[----:B------:R-:W-:-:S07]  /*05f0*/  PRMT R21, RZ, 0x7610, R21 ;  /* 0x00007610ff157816 */ /* 0x000fce0000000015 */
.L_x_202:
[----:B------:R-:W3:Y:S01]  /*0600*/  LDC.64 R14, c[0x0][0x388] ;  /* 0x0000e200ff0e7b82 */ /* 0x000ee20000000a00 */
[----:B------:R-:W4:Y:S01]  /*0610*/  LDCU.64 UR8, c[0x0][0x390] ;  /* 0x00007200ff0877ac */ /* 0x000f220008000a00 */
[----:B------:R-:W-:Y:S02]  /*0620*/  IADD3 R16, P0, PT, R11, R22, RZ ;  /* 0x000000160b107210 */ /* 0x000fe40007f1e0ff */
[----:B------:R-:W-:-:S03]  /*0630*/  IADD3 R17, P1, PT, R22, R2, RZ ;  /* 0x0000000216117210 */ /* 0x000fc60007f3e0ff */
[----:B------:R-:W-:Y:S01]  /*0640*/  IMAD.X R23, RZ, RZ, R18, P0 ;  /* 0x000000ffff177224 */ /* 0x000fe200000e0612 */
[----:B------:R-:W-:Y:S02]  /*0650*/  IADD3.X R24, PT, PT, RZ, R20, RZ, P1, !PT ;  /* 0x00000014ff187210 */ /* 0x000fe40000ffe4ff */
[----:B---3--:R-:W-:-:S04]  /*0660*/  LEA R14, P0, R16, R14, 0x1 ;  /* 0x0000000e100e7211 */ /* 0x008fc800078008ff */
[----:B------:R-:W-:Y:S02]  /*0670*/  LEA.HI.X R15, R16, R15, R23, 0x1, P0 ;  /* 0x0000000f100f7211 */ /* 0x000fe400000f0c17 */
[----:B----4-:R-:W-:-:S03]  /*0680*/  LEA R16, P0, R17, UR8, 0x1 ;  /* 0x0000000811107c11 */ /* 0x010fc6000f8008ff */
[----:B------:R-:W3:Y:S01]  /*0690*/  LDG.E.U16 R26, desc[UR6][R14.64+0x2] ;  /* 0x000002060e1a7981 */ /* 0x000ee2000c1e1500 */
[----:B------:R-:W-:-:S03]  /*06a0*/  LEA.HI.X R17, R17, UR9, R24, 0x1, P0 ;  /* 0x0000000911117c11 */ /* 0x000fc600080f0c18 */
[----:B------:R-:W4:Y:S04]  /*06b0*/  LDG.E.U16 R24, desc[UR6][R14.64] ;  /* 0x000000060e187981 */ /* 0x000f28000c1e1500 */
[----:B------:R-:W4:Y:S04]  /*06c0*/  LDG.E.U16 R23, desc[UR6][R16.64] ;  /* 0x0000000610177981 */ /* 0x000f28000c1e1500 */
[----:B------:R-:W3:Y:S01]  /*06d0*/  LDG.E.U16 R27, desc[UR6][R16.64+0x2] ;  /* 0x00000206101b7981 */ /* 0x000ee2000c1e1500 */
[----:B----4-:R-:W-:-:S03]  /*06e0*/  HFMA2 R23, R24.H0_H0, R23.H0_H0, R21.H0_H0 ;  /* 0x2000001718177231 */ /* 0x010fc60000040815 */
[----:B------:R-:W4:Y:S04]  /*06f0*/  LDG.E.U16 R21, desc[UR6][R16.64+0x4] ;  /* 0x0000040610157981 */ /* 0x000f28000c1e1500 */
[----:B------:R-:W4:Y:S01]  /*0700*/  LDG.E.U16 R24, desc[UR6][R14.64+0x4] ;  /* 0x000004060e187981 */ /* 0x000f22000c1e1500 */
[----:B---3--:R-:W-:-:S03]  /*0710*/  HFMA2 R23, R26.H0_H0, R27.H0_H0, R23.H0_H0 ;  /* 0x2000001b1a177231 */ /* 0x008fc60000040817 */
[----:B------:R-:W3:Y:S04]  /*0720*/  LDG.E.U16 R27, desc[UR6][R16.64+0x6] ;  /* 0x00000606101b7981 */ /* 0x000ee8000c1e1500 */
        /* <DEDUP_REMOVED lines=31> */
[----:B------:R-:W-:Y:S01]  /*0920*/  VIADD R22, R22, 0x10 ;  /* 0x0000001016167836 */ /* 0x000fe20000000000 */
[----:B------:R-:W-:Y:S01]  /*0930*/  LOP3.LUT R29, R25, 0x7ffffff0, RZ, 0xc0, !PT ;  /* 0x7ffffff0191d7812 */ /* 0x000fe200078ec0ff */
[----:B----4-:R-:W-:Y:S02]  /*0940*/  HFMA2 R21, R24.H0_H0, R23.H0_H0, R21.H0_H0 ;  /* 0x2000001718157231 */ /* 0x010fe40000040815 */
[----:B------:R-:W4:Y:S04]  /*0950*/  LDG.E.U16 R23, desc[UR6][R16.64+0x1c] ;  /* 0x00001c0610177981 */ /* 0x000f28000c1e1500 */
[----:B------:R-:W4:Y:S01]  /*0960*/  LDG.E.U16 R24, desc[UR6][R14.64+0x1c] ;  /* 0x00001c060e187981 */ /* 0x000f22000c1e1500 */
[----:B---3--:R-:W-:-:S03]  /*0970*/  HFMA2 R21, R26.H0_H0, R27.H0_H0, R21.H0_H0 ;  /* 0x2000001b1a157231 */ /* 0x008fc60000040815 */
[----:B------:R-:W3:Y:S04]  /*0980*/  LDG.E.U16 R27, desc[UR6][R16.64+0x1e] ;  /* 0x00001e06101b7981 */ /* 0x000ee8000c1e1500 */
[----:B------:R-:W3:Y:S01]  /*0990*/  LDG.E.U16 R26, desc[UR6][R14.64+0x1e] ;  /* 0x00001e060e1a7981 */ /* 0x000ee2000c1e1500 */
[----:B------:R-:W-:Y:S01]  /*09a0*/  ISETP.NE.AND P0, PT, R22, R29, PT ;  /* 0x0000001d1600720c */ /* 0x000fe20003f05270 */
[----:B----4-:R-:W-:-:S04]  /*09b0*/  HFMA2 R21, R24.H0_H0, R23.H0_H0, R21.H0_H0 ;  /* 0x2000001718157231 */ /* 0x010fc80000040815 */
[----:B---3--:R-:W-:-:S08]  /*09c0*/  HFMA2 R21, R26.H0_H0, R27.H0_H0, R21.H0_H0 ;  /* 0x2000001b1a157231 */ /* 0x008fd00000040815 */
[----:B------:R-:W-:Y:S05]  /*09d0*/  @P0 BRA `(.L_x_202) ;  /* 0xfffffffc00080947 */ /* 0x000fea000383ffff */
[----:B------:R-:W-:-:S07]  /*09e0*/  IMAD.MOV.U32 R22, RZ, RZ, R29 ;  /* 0x000000ffff167224 */ /* 0x000fce00078e001d */
.L_x_201:
[----:B------:R-:W-:-:S13]  /*09f0*/  ISETP.NE.AND P0, PT, R6, RZ, PT ;  /* 0x000000ff0600720c */ /* 0x000fda0003f05270 */
[----:B------:R-:W-:Y:S05]  /*0a00*/  @!P0 BRA `(.L_x_203) ;  /* 0x0000000400688947 */ /* 0x000fea0003800000 */
[----:B------:R-:W-:Y:S02]  /*0a10*/  IADD3 R14, PT, PT, R6, -0x1, RZ ;  /* 0xffffffff060e7810 */ /* 0x000fe40007ffe0ff */
[----:B------:R-:W-:Y:S02]  /*0a20*/  ISETP.NE.AND P1, PT, R5, RZ, PT ;  /* 0x000000ff0500720c */ /* 0x000fe40003f25270 */
[----:B------:R-:W-:-:S13]  /*0a30*/  ISETP.GE.U32.AND P0, PT, R14, 0x7, PT ;  /* 0x000000070e00780c */ /* 0x000fda0003f06070 */
[----:B------:R-:W-:Y:S05]  /*0a40*/  @!P0 BRA `(.L_x_204) ;  /* 0x00000000008c8947 */ /* 0x000fea0003800000 */
[----:B------:R-:W3:Y:S01]  /*0a50*/  LDC.64 R14, c[0x0][0x388] ;  /* 0x0000e200ff0e7b82 */ /* 0x000ee20000000a00 */
[----:B------:R-:W4:Y:S01]  /*0a60*/  LDCU.64 UR8, c[0x0][0x390] ;  /* 0x00007200ff0877ac */ /* 0x000f220008000a00 */
[----:B------:R-:W-:Y:S02]  /*0a70*/  IADD3 R17, P2, PT, R22, R2, RZ ;  /* 0x0000000216117210 */ /* 0x000fe40007f5e0ff */
[----:B------:R-:W-:-:S03]  /*0a80*/  IADD3 R23, P0, PT, R11, R22, RZ ;  /* 0x000000160b177210 */ /* 0x000fc60007f1e0ff */
[----:B------:R-:W-:Y:S02]  /*0a90*/  IMAD.X R24, RZ, RZ, R20, P2 ;  /* 0x000000ffff187224 */ /* 0x000fe400010e0614 */
[----:B------:R-:W-:Y:S01]  /*0aa0*/  IMAD.X R26, RZ, RZ, R18, P0 ;  /* 0x000000ffff1a7224 */ /* 0x000fe200000e0612 */
[----:B----4-:R-:W-:-:S04]  /*0ab0*/  LEA R16, P3, R17, UR8, 0x1 ;  /* 0x0000000811107c11 */ /* 0x010fc8000f8608ff */
[----:B------:R-:W-:Y:S02]  /*0ac0*/  LEA.HI.X R17, R17, UR9, R24, 0x1, P3 ;  /* 0x0000000911117c11 */ /* 0x000fe400098f0c18 */
[----:B---3--:R-:W-:-:S03]  /*0ad0*/  LEA R14, P2, R23, R14, 0x1 ;  /* 0x0000000e170e7211 */ /* 0x008fc600078408ff */
[----:B------:R-:W3:Y:S01]  /*0ae0*/  LDG.E.U16 R25, desc[UR6][R16.64+0x4] ;  /* 0x0000040610197981 */ /* 0x000ee2000c1e1500 */
[----:B------:R-:W-:-:S03]  /*0af0*/  LEA.HI.X R15, R23, R15, R26, 0x1, P2 ;  /* 0x0000000f170f7211 */ /* 0x000fc600010f0c1a */
[----:B------:R-:W4:Y:S04]  /*0b00*/  LDG.E.U16 R23, desc[UR6][R16.64] ;  /* 0x0000000610177981 */ /* 0x000f28000c1e1500 */
[----:B------:R-:W4:Y:S04]  /*0b10*/  LDG.E.U16 R24, desc[UR6][R14.64] ;  /* 0x000000060e187981 */ /* 0x000f28000c1e1500 */
[----:B------:R-:W3:Y:S04]  /*0b20*/  LDG.E.U16 R26, desc[UR6][R14.64+0x4] ;  /* 0x000004060e1a7981 */ /* 0x000ee8000c1e1500 */
[----:B------:R-:W5:Y:S04]  /*0b30*/  LDG.E.U16 R27, desc[UR6][R16.64+0xe] ;  /* 0x00000e06101b7981 */ /* 0x000f68000c1e1500 */
[----:B------:R-:W5:Y:S01]  /*0b40*/  LDG.E.U16 R28, desc[UR6][R14.64+0xe] ;  /* 0x00000e060e1c7981 */ /* 0x000f62000c1e1500 */
[----:B----4-:R-:W-:-:S03]  /*0b50*/  HFMA2 R23, R24.H0_H0, R23.H0_H0, R21.H0_H0 ;  /* 0x2000001718177231 */ /* 0x010fc60000040815 */
[----:B------:R-:W4:Y:S04]  /*0b60*/  LDG.E.U16 R21, desc[UR6][R16.64+0x2] ;  /* 0x0000020610157981 */ /* 0x000f28000c1e1500 */
[----:B------:R-:W4:Y:S02]  /*0b70*/  LDG.E.U16 R24, desc[UR6][R14.64+0x2] ;  /* 0x000002060e187981 */ /* 0x000f24000c1e1500 */
[----:B----4-:R-:W-:Y:S02]  /*0b80*/  HFMA2 R21, R24.H0_H0, R21.H0_H0, R23.H0_H0 ;  /* 0x2000001518157231 */ /* 0x010fe40000040817 */
        /* <DEDUP_REMOVED lines=11> */
[----:B------:R-:W-:Y:S01]  /*0c40*/  IADD3 R22, PT, PT, R22, 0x8, RZ ;  /* 0x0000000816167810 */ /* 0x000fe20007ffe0ff */
[----:B----4-:R-:W-:-:S04]  /*0c50*/  HFMA2 R21, R24.H0_H0, R23.H0_H0, R21.H0_H0 ;  /* 0x2000001718157231 */ /* 0x010fc80000040815 */
[----:B---3--:R-:W-:-:S04]  /*0c60*/  HFMA2 R21, R26.H0_H0, R25.H0_H0, R21.H0_H0 ;  /* 0x200000191a157231 */ /* 0x008fc80000040815 */
[----:B-----5:R-:W-:-:S07]  /*0c70*/  HFMA2 R21, R28.H0_H0, R27.H0_H0, R21.H0_H0 ;  /* 0x2000001b1c157231 */ /* 0x020fce0000040815 */
.L_x_204:
[----:B------:R-:W-:Y:S05]  /*0c80*/  @!P1 BRA `(.L_x_203) ;  /* 0x0000000000c89947 */ /* 0x000fea0003800000 */
[----:B------:R-:W-:Y:S01]  /*0c90*/  VIADD R14, R5, 0xffffffff ;  /* 0xffffffff050e7836 */ /* 0x000fe20000000000 */
[----:B------:R-:W-:-:S04]  /*0ca0*/  ISETP.NE.AND P1, PT, R4, RZ, PT ;  /* 0x000000ff0400720c */ /* 0x000fc80003f25270 */
[----:B------:R-:W-:-:S13]  /*0cb0*/  ISETP.GE.U32.AND P0, PT, R14, 0x3, PT ;  /* 0x000000030e00780c */ /* 0x000fda0003f06070 */
[----:B------:R-:W-:Y:S05]  /*0cc0*/  @!P0 BRA `(.L_x_205) ;  /* 0x00000000005c8947 */ /* 0x000fea0003800000 */
[----:B------:R-:W3:Y:S01]  /*0cd0*/  LDC.64 R14, c[0x0][0x388] ;  /* 0x0000e200ff0e7b82 */ /* 0x000ee20000000a00 */
[----:B------:R-:W4:Y:S01]  /*0ce0*/  LDCU.64 UR8, c[0x0][0x390] ;  /* 0x00007200ff0877ac */ /* 0x000f220008000a00 */
[----:B------:R-:W-:Y:S02]  /*0cf0*/  IADD3 R17, P2, PT, R22, R2, RZ ;  /* 0x0000000216117210 */ /* 0x000fe40007f5e0ff */
[----:B------:R-:W-:-:S03]  /*0d00*/  IADD3 R23, P0, PT, R11, R22, RZ ;  /* 0x000000160b177210 */ /* 0x000fc60007f1e0ff */
[----:B------:R-:W-:Y:S01]  /*0d10*/  IMAD.X R26, RZ, RZ, R20, P2 ;  /* 0x000000ffff1a7224 */ /* 0x000fe200010e0614 */
[----:B------:R-:W-:Y:S02]  /*0d20*/  IADD3.X R24, PT, PT, RZ, R18, RZ, P0, !PT ;  /* 0x00000012ff187210 */ /* 0x000fe400007fe4ff */
        /* <DEDUP_REMOVED lines=12> */
[----:B------:R-:W4:Y:S01]  /*0df0*/  LDG.E.U16 R24, desc[UR6][R14.64+0x2] ;  /* 0x000002060e187981 */ /* 0x000f22000c1e1500 */
[----:B------:R-:W-:Y:S02]  /*0e00*/  VIADD R22, R22, 0x4 ;  /* 0x0000000416167836 */ /* 0x000fe40000000000 */
[----:B----4-:R-:W-:-:S04]  /*0e10*/  HFMA2 R21, R24.H0_H0, R21.H0_H0, R23.H0_H0 ;  /* 0x2000001518157231 */ /* 0x010fc80000040817 */
[----:B---3--:R-:W-:-:S04]  /*0e20*/  HFMA2 R21, R26.H0_H0, R25.H0_H0, R21.H0_H0 ;  /* 0x200000191a157231 */ /* 0x008fc80000040815 */
[----:B-----5:R-:W-:-:S07]  /*0e30*/  HFMA2 R21, R28.H0_H0, R27.H0_H0, R21.H0_H0 ;  /* 0x2000001b1c157231 */ /* 0x020fce0000040815 */
.L_x_205:
        /* <DEDUP_REMOVED lines=9> */
[----:B---3--:R-:W-:-:S04]  /*0ed0*/  LEA R14, P0, R22, R14, 0x1 ;  /* 0x0000000e160e7211 */ /* 0x008fc800078008ff */
[----:B------:R-:W-:Y:S02]  /*0ee0*/  LEA.HI.X R15, R22, R15, R20, 0x1, P0 ;  /* 0x0000000f160f7211 */ /* 0x000fe400000f0c14 */
[----:B------:R-:W3:Y:S04]  /*0ef0*/  LDG.E.U16 R20, desc[UR6][R16.64] ;  /* 0x0000000610147981 */ /* 0x000ee8000c1e1500 */
[----:B------:R-:W3:Y:S01]  /*0f00*/  LDG.E.U16 R2, desc[UR6][R14.64] ;  /* 0x000000060e027981 */ /* 0x000ee2000c1e1500 */
[----:B------:R-:W-:Y:S01]  /*0f10*/  ISETP.NE.AND P0, PT, R4, 0x1, PT ;  /* 0x000000010400780c */ /* 0x000fe20003f05270 */
[----:B---3--:R-:W-:-:S12]  /*0f20*/  HFMA2 R21, R2.H0_H0, R20.H0_H0, R21.H0_H0 ;  /* 0x2000001402157231 */ /* 0x008fd80000040815 */
[----:B------:R-:W-:Y:S05]  /*0f30*/  @!P0 BRA `(.L_x_203) ;  /* 0x00000000001c8947 */ /* 0x000fea0003800000 */
[----:B------:R-:W-:Y:S01]  /*0f40*/  ISETP.NE.AND P0, PT, R4, 0x2, PT ;  /* 0x000000020400780c */ /* 0x000fe20003f05270 */
[----:B------:R-:W3:Y:S04]  /*0f50*/  LDG.E.U16 R2, desc[UR6][R14.64+0x2] ;  /* 0x000002060e027981 */ /* 0x000ee8000c1e1500 */
[----:B------:R-:W3:Y:S08]  /*0f60*/  LDG.E.U16 R20, desc[UR6][R16.64+0x2] ;  /* 0x0000020610147981 */ /* 0x000ef0000c1e1500 */
[----:B------:R-:W4:Y:S04]  /*0f70*/  @P0 LDG.E.U16 R22, desc[UR6][R14.64+0x4] ;  /* 0x000004060e160981 */ /* 0x000f28000c1e1500 */
[----:B------:R-:W4:Y:S01]  /*0f80*/  @P0 LDG.E.U16 R23, desc[UR6][R16.64+0x4] ;  /* 0x0000040610170981 */ /* 0x000f22000c1e1500 */
[----:B---3--:R-:W-:-:S04]  /*0f90*/  HFMA2 R21, R2.H0_H0, R20.H0_H0, R21.H0_H0 ;  /* 0x2000001402157231 */ /* 0x008fc80000040815 */
[----:B----4-:R-:W-:-:S07]  /*0fa0*/  @P0 HFMA2 R21, R22.H0_H0, R23.H0_H0, R21.H0_H0 ;  /* 0x2000001716150231 */ /* 0x010fce0000040815 */
.L_x_203:
[----:B------:R-:W-:Y:S01]  /*0fb0*/  HADD2.F32 R15, -RZ, R21.H0_H0 ;  /* 0x20000015ff0f7230 */ /* 0x000fe20000004100 */
[----:B------:R-:W3:Y:S04]  /*0fc0*/  LDCU UR4, c[0x0][0x3b4] ;  /* 0x00007680ff0477ac */ /* 0x000ee80008000800 */
[----:B--2---:R-:W-:-:S05]  /*0fd0*/  FMUL R17, R8, R15 ;  /* 0x0000000f08117220 */ /* 0x004fca0000400000 */
[----:B------:R-:W-:-:S05]  /*0fe0*/  F2FP.F16.F32.PACK_AB R2, RZ, R17 ;  /* 0x00000011ff02723e */ /* 0x000fca00000000ff */
[C---:B------:R-:W-:Y:S02]  /*0ff0*/  HSETP2.GEU.AND P1, PT, |R2|.reuse.H0_H0, 8.523464202880859375e-06, 8.523464202880859375e-06, PT ;  /* 0x008f008f02007434 */ /* 0x040fe40003f2ea00 */
[----:B------:R-:W-:-:S05]  /*1000*/  HSETP2.GT.AND P0, PT, |R2|.H0_H0, RZ.H0_H0, PT ;  /* 0x200000ff02007234 */ /* 0x000fca0003f04a00 */
[----:B------:R-:W-:-:S13]  /*1010*/  PLOP3.LUT P0, PT, P1, P0, PT, 0xf2, 0x2f ;  /* 0x00000000002f781c */ /* 0x000fda0000f01e72 */
[----:B------:R-:W-:-:S04]  /*1020*/  @!P0 FFMA R15, -R0, R17, R15 ;  /* 0x00000011000f8223 */ /* 0x000fc8000000010f */
[----:B------:R-:W-:Y:S01]  /*1030*/  @!P0 FFMA R15, R8, R15, R17 ;  /* 0x0000000f080f8223 */ /* 0x000fe20000000011 */
[----:B------:R-:W-:-:S04]  /*1040*/  IMAD.WIDE R16, R10, 0x2, R12 ;  /* 0x000000020a107825 */ /* 0x000fc800078e020c */
[----:B------:R-:W-:Y:S01]  /*1050*/  @!P0 F2FP.F16.F32.PACK_AB R2, RZ, R15 ;  /* 0x0000000fff02823e */ /* 0x000fe200000000ff */
[----:B0-----:R-:W-:Y:S02]  /*1060*/  IMAD.IADD R10, R9, 0x1, R10 ;  /* 0x00000001090a7824 */ /* 0x001fe400078e020a */
[----:B---3--:R-:W-:Y:S02]  /*1070*/  IMAD.U32 R15, RZ, RZ, UR4 ;  /* 0x00000004ff0f7e24 */ /* 0x008fe4000f8e00ff */
[----:B------:R3:W-:Y:S03]  /*1080*/  STG.E.U16 desc[UR6][R16.64], R2 ;  /* 0x0000000210007986 */ /* 0x0007e6000c101506 */
[----:B------:R-:W-:-:S13]  /*1090*/  ISETP.GT.AND P0, PT, R10, R15, PT ;  /* 0x0000000f0a00720c */ /* 0x000fda0003f04270 */
[----:B---3--:R-:W-:Y:S05]  /*10a0*/  @!P0 BRA `(.L_x_206) ;  /* 0xfffffff400288947 */ /* 0x008fea000383ffff */
.L_x_195:
[----:B------:R-:W-:Y:S05]  /*10b0*/  BSYNC.RECONVERGENT B0 ;  /* 0x0000000000007941 */ /* 0x000fea0003800200 */
.L_x_194:
[----:B-1----:R0:W5:Y:S01]  /*10c0*/  LDG.E.U16 R0, desc[UR6][R12.64] ;  /* 0x000000060c007981 */ /* 0x002162000c1e1500 */
[----:B------:R-:W-:Y:S01]  /*10d0*/  ISETP.GE.AND P0, PT, R15, 0x1, PT ;  /* 0x000000010f00780c */ /* 0x000fe20003f06270 */
[----:B------:R-:W-:-:S12]  /*10e0*/  BSSY.RECONVERGENT B0, `(.L_x_207) ;  /* 0x0000082000007945 */ /* 0x000fd80003800200 */
[----:B0-----:R-:W-:Y:S05]  /*10f0*/  @!P0 BRA `(.L_x_208) ;  /* 0x0000000800008947 */ /* 0x001fea0003800000 */
[C---:B------:R-:W-:Y:S01]  /*1100*/  ISETP.GE.U32.AND P0, PT, R15.reuse, 0x10, PT ;  /* 0x000000100f00780c */ /* 0x040fe20003f06070 */
[----:B------:R-:W-:Y:S01]  /*1110*/  BSSY.RECONVERGENT B1, `(.L_x_209) ;  /* 0x000003d000017945 */ /* 0x000fe20003800200 */
[----:B------:R-:W-:Y:S02]  /*1120*/  LOP3.LUT R26, R15, 0xf, RZ, 0xc0, !PT ;  /* 0x0000000f0f1a7812 */ /* 0x000fe400078ec0ff */
[----:B------:R-:W-:-:S09]  /*1130*/  MOV R5, 0x1 ;  /* 0x0000000100057802 */ /* 0x000fd20000000f00 */
[----:B------:R-:W-:Y:S05]  /*1140*/  @!P0 BRA `(.L_x_210) ;  /* 0x0000000000e48947 */ /* 0x000fea0003800000 */
[----:B------:R-:W-:Y:S01]  /*1150*/  BSSY.RECONVERGENT B2, `(.L_x_210) ;  /* 0x0000038000027945 */ /* 0x000fe20003800200 */
[----:B------:R-:W-:Y:S01]  /*1160*/  LOP3.LUT R4, R15, 0x7ffffff0, RZ, 0xc0, !PT ;  /* 0x7ffffff00f047812 */ /* 0x000fe200078ec0ff */
[----:B------:R-:W-:-:S07]  /*1170*/  IMAD.MOV.U32 R5, RZ, RZ, 0x1 ;  /* 0x00000001ff057424 */ /* 0x000fce00078e00ff */
.L_x_211:
[----:B------:R-:W-:-:S05]  /*1180*/  IMAD.WIDE.U32 R2, R5, 0x2, R12 ;  /* 0x0000000205027825 */ /* 0x000fca00078e000c */
        /* <DEDUP_REMOVED lines=14> */
[----:B------:R-:W4:Y:S01]  /*1270*/  LDG.E.U16 R24, desc[UR6][R2.64+0x1e] ;  /* 0x00001e0602187981 */ /* 0x000f22000c1e1500 */
[----:B--2--5:R-:W-:-:S05]  /*1280*/  HSETP2.GT.AND P0, PT, R25.H0_H0, R0.H0_H0, PT ;  /* 0x2000000019007234 */ /* 0x024fca0003f04800 */
[----:B------:R-:W-:Y:S02]  /*1290*/  SEL R25, R0, R25, !P0 ;  /* 0x0000001900197207 */ /* 0x000fe40004000000 */
[----:B------:R0:W2:Y:S03]  /*12a0*/  LDG.E.U16 R0, desc[UR6][R2.64+0x1c] ;  /* 0x00001c0602007981 */ /* 0x0000a6000c1e1500 */
        /* <DEDUP_REMOVED lines=24> */
[----:B------:R-:W-:Y:S01]  /*1430*/  HSETP2.GT.AND P0, PT, R6.H0_H0, R7.H0_H0, PT ;  /* 0x2000000706007234 */ /* 0x000fe20003f04800 */
[----:B0-----:R-:W-:-:S04]  /*1440*/  VIADD R3, R5, 0xf ;  /* 0x0000000f05037836 */ /* 0x001fc80000000000 */
[----:B------:R-:W-:Y:S02]  /*1450*/  SEL R7, R7, R6, !P0 ;  /* 0x0000000607077207 */ /* 0x000fe40004000000 */
[----:B------:R-:W-:Y:S02]  /*1460*/  ISETP.NE.AND P1, PT, R3, R4, PT ;  /* 0x000000040300720c */ /* 0x000fe40003f25270 */
[----:B------:R-:W-:Y:S02]  /*1470*/  IADD3 R5, PT, PT, R5, 0x10, RZ ;  /* 0x0000001005057810 */ /* 0x000fe40007ffe0ff */
[----:B--2---:R-:W-:-:S05]  /*1480*/  HSETP2.GT.AND P0, PT, R0.H0_H0, R7.H0_H0, PT ;  /* 0x2000000700007234 */ /* 0x004fca0003f04800 */
[----:B------:R-:W-:-:S05]  /*1490*/  SEL R7, R7, R0, !P0 ;  /* 0x0000000007077207 */ /* 0x000fca0004000000 */
[----:B------:R-:W-:-:S05]  /*14a0*/  HSETP2.GT.AND P0, PT, R24.H0_H0, R7.H0_H0, PT ;  /* 0x2000000718007234 */ /* 0x000fca0003f04800 */
[----:B------:R-:W-:Y:S01]  /*14b0*/  SEL R0, R7, R24, !P0 ;  /* 0x0000001807007207 */ /* 0x000fe20004000000 */
[----:B------:R-:W-:Y:S07]  /*14c0*/  @P1 BRA `(.L_x_211) ;  /* 0xfffffffc002c1947 */ /* 0x000fee000383ffff */
[----:B------:R-:W-:Y:S05]  /*14d0*/  BSYNC.RECONVERGENT B2 ;  /* 0x0000000000027941 */ /* 0x000fea0003800200 */
.L_x_210:
[----:B------:R-:W-:Y:S05]  /*14e0*/  BSYNC.RECONVERGENT B1 ;  /* 0x0000000000017941 */ /* 0x000fea0003800200 */
.L_x_209:
[----:B------:R-:W-:-:S13]  /*14f0*/  ISETP.NE.AND P0, PT, R26, RZ, PT ;  /* 0x000000ff1a00720c */ /* 0x000fda0003f05270 */
[----:B------:R-:W-:Y:S05]  /*1500*/  @!P0 BRA `(.L_x_208) ;  /* 0x0000000000fc8947 */ /* 0x000fea0003800000 */
[----:B------:R-:W-:Y:S01]  /*1510*/  ISETP.GE.U32.AND P1, PT, R26, 0x8, PT ;  /* 0x000000081a00780c */ /* 0x000fe20003f26070 */
[----:B------:R-:W-:Y:S01]  /*1520*/  BSSY.RECONVERGENT B1, `(.L_x_212) ;  /* 0x000001e000017945 */ /* 0x000fe20003800200 */
[----:B------:R-:W-:-:S04]  /*1530*/  LOP3.LUT R6, R15, 0x7, RZ, 0xc0, !PT ;  /* 0x000000070f067812 */ /* 0x000fc800078ec0ff */
[----:B------:R-:W-:-:S07]  /*1540*/  ISETP.NE.AND P0, PT, R6, RZ, PT ;  /* 0x000000ff0600720c */ /* 0x000fce0003f05270 */
[----:B------:R-:W-:Y:S06]  /*1550*/  @!P1 BRA `(.L_x_213) ;  /* 0x0000000000689947 */ /* 0x000fec0003800000 */
        /* <DEDUP_REMOVED lines=26> */
.L_x_213:
[----:B------:R-:W-:Y:S05]  /*1700*/  BSYNC.RECONVERGENT B1 ;  /* 0x0000000000017941 */ /* 0x000fea0003800200 */
.L_x_212:
        /* <DEDUP_REMOVED lines=20> */
.L_x_215:
[----:B------:R-:W-:Y:S05]  /*1850*/  BSYNC.RECONVERGENT B1 ;  /* 0x0000000000017941 */ /* 0x000fea0003800200 */
.L_x_214:
[----:B------:R-:W-:Y:S05]  /*1860*/  @!P1 BRA `(.L_x_208) ;  /* 0x0000000000249947 */ /* 0x000fea0003800000 */
[----:B------:R-:W-:-:S07]  /*1870*/  HFMA2 R7, -RZ, RZ, 0, 0 ;  /* 0x00000000ff077431 */ /* 0x000fce00000001ff */
.L_x_216:
[----:B------:R-:W-:-:S06]  /*1880*/  IMAD.WIDE.U32 R2, R5, 0x2, R12 ;  /* 0x0000000205027825 */ /* 0x000fcc00078e000c */
[----:B------:R-:W2:Y:S01]  /*1890*/  LDG.E.U16 R3, desc[UR6][R2.64] ;  /* 0x0000000602037981 */ /* 0x000ea2000c1e1500 */
[----:B------:R-:W-:Y:S02]  /*18a0*/  VIADD R7, R7, 0x1 ;  /* 0x0000000107077836 */ /* 0x000fe40000000000 */
[----:B------:R-:W-:-:S03]  /*18b0*/  VIADD R5, R5, 0x1 ;  /* 0x0000000105057836 */ /* 0x000fc60000000000 */
[----:B------:R-:W-:Y:S02]  /*18c0*/  ISETP.NE.AND P1, PT, R7, R4, PT ;  /* 0x000000040700720c */ /* 0x000fe40003f25270 */
[----:B--2--5:R-:W-:-:S05]  /*18d0*/  HSETP2.GT.AND P0, PT, R3.H0_H0, R0.H0_H0, PT ;  /* 0x2000000003007234 */ /* 0x024fca0003f04800 */
[----:B------:R-:W-:-:S06]  /*18e0*/  SEL R0, R0, R3, !P0 ;  /* 0x0000000300007207 */ /* 0x000fcc0004000000 */
[----:B------:R-:W-:Y:S05]  /*18f0*/  @P1 BRA `(.L_x_216) ;  /* 0xfffffffc00e01947 */ /* 0x000fea000383ffff */
.L_x_208:
[----:B------:R-:W-:Y:S05]  /*1900*/  BSYNC.RECONVERGENT B0 ;  /* 0x0000000000007941 */ /* 0x000fea0003800200 */
.L_x_207:
[C---:B------:R-:W-:Y:S01]  /*1910*/  ISETP.GE.AND P0, PT, R15.reuse, RZ, PT ;  /* 0x000000ff0f00720c */ /* 0x040fe20003f06270 */
[----:B------:R-:W-:Y:S01]  /*1920*/  BSSY.RECONVERGENT B0, `(.L_x_217) ;  /* 0x0000103000007945 */ /* 0x000fe20003800200 */
[----:B------:R-:W-:Y:S02]  /*1930*/  IADD3 R4, PT, PT, R15, 0x1, RZ ;  /* 0x000000010f047810 */ /* 0x000fe40007ffe0ff */
[----:B------:R-:W-:-:S09]  /*1940*/  PRMT R24, RZ, 0x7610, R24 ;  /* 0x00007610ff187816 */ /* 0x000fd20000000018 */
[----:B------:R-:W-:Y:S05]  /*1950*/  @!P0 BRA `(.L_x_218) ;  /* 0x0000000c00fc8947 */ /* 0x000fea0003800000 */
[----:B------:R-:W-:Y:S01]  /*1960*/  ISETP.GE.U32.AND P1, PT, R15, 0x7, PT ;  /* 0x000000070f00780c */ /* 0x000fe20003f26070 */
[----:B------:R-:W-:Y:S01]  /*1970*/  BSSY.RECONVERGENT B1, `(.L_x_219) ;  /* 0x0000081000017945 */ /* 0x000fe20003800200 */
[----:B------:R-:W-:Y:S01]  /*1980*/  LOP3.LUT R26, R4, 0x7, RZ, 0xc0, !PT ;  /* 0x00000007041a7812 */ /* 0x000fe200078ec0ff */
[----:B------:R-:W-:Y:S01]  /*1990*/  IMAD.MOV.U32 R5, RZ, RZ, RZ ;  /* 0x000000ffff057224 */ /* 0x000fe200078e00ff */
[----:B------:R-:W-:Y:S02]  /*19a0*/  PRMT R24, RZ, 0x7610, R24 ;  /* 0x00007610ff187816 */ /* 0x000fe40000000018 */
[----:B------:R-:W-:-:S07]  /*19b0*/  ISETP.NE.AND P2, PT, R26, RZ, PT ;  /* 0x000000ff1a00720c */ /* 0x000fce0003f45270 */
[----:B------:R-:W-:Y:S06]  /*19c0*/  @!P1 BRA `(.L_x_220) ;  /* 0x0000000400ec9947 */ /* 0x000fec0003800000 */
[----:B------:R-:W-:Y:S01]  /*19d0*/  LOP3.LUT R5, R4, 0xfffffff8, RZ, 0xc0, !PT ;  /* 0xfffffff804057812 */ /* 0x000fe200078ec0ff */
[----:B------:R-:W-:Y:S01]  /*19e0*/  IMAD.MOV.U32 R7, RZ, RZ, RZ ;  /* 0x000000ffff077224 */ /* 0x000fe200078e00ff */
[----:B------:R-:W-:-:S07]  /*19f0*/  PRMT R24, RZ, 0x7610, R24 ;  /* 0x00007610ff187816 */ /* 0x000fce0000000018 */
.L_x_221:
[----:B------:R-:W-:-:S05]  /*1a00*/  IMAD.WIDE.U32 R2, R7, 0x2, R12 ;  /* 0x0000000207027825 */ /* 0x000fca00078e000c */
[----:B------:R-:W2:Y:S04]  /*1a10*/  LDG.E.U16 R21, desc[UR6][R2.64] ;  /* 0x0000000602157981 */ /* 0x000ea8000c1e1500 */
[----:B------:R-:W3:Y:S04]  /*1a20*/  LDG.E.U16 R25, desc[UR6][R2.64+0x2] ;  /* 0x0000020602197981 */ /* 0x000ee8000c1e1500 */
[----:B------:R-:W4:Y:S04]  /*1a30*/  LDG.E.U16 R27, desc[UR6][R2.64+0x4] ;  /* 0x00000406021b7981 */ /* 0x000f28000c1e1500 */
[----:B------:R-:W4:Y:S01]  /*1a40*/  LDG.E.U16 R9, desc[UR6][R2.64+0x6] ;  /* 0x0000060602097981 */ /* 0x000f22000c1e1500 */
[----:B------:R-:W-:Y:S01]  /*1a50*/  MOV R6, 0x3bbb989d ;  /* 0x3bbb989d00067802 */ /* 0x000fe20000000f00 */
[----:B------:R-:W-:-:S02]  /*1a60*/  IMAD.MOV.U32 R14, RZ, RZ, 0x437c0000 ;  /* 0x437c0000ff0e7424 */ /* 0x000fc400078e00ff */
[----:B------:R-:W4:Y:S01]  /*1a70*/  LDG.E.U16 R17, desc[UR6][R2.64+0x8] ;  /* 0x0000080602117981 */ /* 0x000f22000c1e1500 */
[--C-:B--2--5:R-:W-:Y:S02]  /*1a80*/  HADD2 R21, R21.H0_H0, -R0.reuse.H0_H0 ;  /* 0xa000000015157230 */ /* 0x124fe40000000800 */
[----:B---3--:R-:W-:-:S03]  /*1a90*/  HADD2 R29, R25.H0_H0, -R0.H0_H0 ;  /* 0xa0000000191d7230 */ /* 0x008fc60000000800 */
[----:B------:R-:W-:Y:S02]  /*1aa0*/  HADD2.F32 R23, -RZ, R21.H0_H0 ;  /* 0x20000015ff177230 */ /* 0x000fe40000004100 */
[----:B------:R-:W2:Y:S01]  /*1ab0*/  LDG.E.U16 R21, desc[UR6][R2.64+0xa] ;  /* 0x00000a0602157981 */ /* 0x000ea2000c1e1500 */
[----:B------:R-:W-:Y:S02]  /*1ac0*/  HADD2.F32 R29, -RZ, R29.H0_H0 ;  /* 0x2000001dff1d7230 */ /* 0x000fe40000004100 */
[----:B------:R-:W-:-:S04]  /*1ad0*/  FFMA.SAT R25, R23, R6, 0.5 ;  /* 0x3f00000017197423 */ /* 0x000fc80000002006 */
[----:B------:R-:W-:Y:S01]  /*1ae0*/  FFMA.RM R16, R25, R14, 12582913 ;  /* 0x4b40000119107423 */ /* 0x000fe2000000400e */
[----:B----4-:R-:W-:Y:S02]  /*1af0*/  HADD2 R27, R27.H0_H0, -R0.H0_H0 ;  /* 0xa00000001b1b7230 */ /* 0x010fe40000000800 */
[----:B------:R-:W-:Y:S01]  /*1b00*/  FFMA.SAT R25, R29, R6, 0.5 ;  /* 0x3f0000001d197423 */ /* 0x000fe20000002006 */
[----:B------:R-:W-:-:S03]  /*1b10*/  FADD R8, R16, -12583039 ;  /* 0xcb40007f10087421 */ /* 0x000fc60000000000 */
[----:B------:R-:W-:Y:S01]  /*1b20*/  FFMA.RM R20, R25, R14, 12582913 ;  /* 0x4b40000119147423 */ /* 0x000fe2000000400e */
[----:B------:R-:W-:Y:S02]  /*1b30*/  HADD2.F32 R27, -RZ, R27.H0_H0 ;  /* 0x2000001bff1b7230 */ /* 0x000fe40000004100 */
[C---:B------:R-:W-:Y:S01]  /*1b40*/  FFMA R8, R23.reuse, 1.4426950216293334961, -R8 ;  /* 0x3fb8aa3b17087823 */ /* 0x040fe20000000808 */
[----:B------:R-:W3:Y:S03]  /*1b50*/  LDG.E.U16 R25, desc[UR6][R2.64+0xc] ;  /* 0x00000c0602197981 */ /* 0x000ee6000c1e1500 */
[----:B------:R-:W-:Y:S01]  /*1b60*/  FFMA R28, R23, 1.925963033500011079e-08, R8 ;  /* 0x32a57060171c7823 */ /* 0x000fe20000000008 */
[----:B------:R-:W-:Y:S01]  /*1b70*/  FADD R8, R20, -12583039 ;  /* 0xcb40007f14087421 */ /* 0x000fe20000000000 */
[----:B------:R-:W-:-:S03]  /*1b80*/  FFMA.SAT R23, R27, R6, 0.5 ;  /* 0x3f0000001b177423 */ /* 0x000fc60000002006 */
[----:B------:R-:W-:Y:S01]  /*1b90*/  FFMA R10, R29, 1.4426950216293334961, -R8 ;  /* 0x3fb8aa3b1d0a7823 */ /* 0x000fe20000000808 */
[----:B------:R-:W-:-:S03]  /*1ba0*/  FFMA.RM R8, R23, R14, 12582913 ;  /* 0x4b40000117087423 */ /* 0x000fc6000000400e */
[----:B------:R-:W-:Y:S01]  /*1bb0*/  FFMA R29, R29, 1.925963033500011079e-08, R10 ;  /* 0x32a570601d1d7823 */ /* 0x000fe2000000000a */
[----:B------:R-:W-:-:S04]  /*1bc0*/  FADD R10, R8, -12583039 ;  /* 0xcb40007f080a7421 */ /* 0x000fc80000000000 */
[----:B------:R-:W-:-:S04]  /*1bd0*/  FFMA R10, R27, 1.4426950216293334961, -R10 ;  /* 0x3fb8aa3b1b0a7823 */ /* 0x000fc8000000080a */
[----:B------:R-:W-:Y:S01]  /*1be0*/  FFMA R27, R27, 1.925963033500011079e-08, R10 ;  /* 0x32a570601b1b7823 */ /* 0x000fe2000000000a */
[----:B------:R-:W-:Y:S02]  /*1bf0*/  HADD2 R10, R9.H0_H0, -R0.H0_H0 ;  /* 0xa0000000090a7230 */ /* 0x000fe40000000800 */
[----:B------:R-:W4:Y:S01]  /*1c00*/  LDG.E.U16 R9, desc[UR6][R2.64+0xe] ;  /* 0x00000e0602097981 */ /* 0x000f22000c1e1500 */
[----:B------:R-:W0:Y:S08]  /*1c10*/  MUFU.EX2 R22, R28 ;  /* 0x0000001c00167308 */ /* 0x000e300000000800 */
[----:B------:R-:W1:Y:S01]  /*1c20*/  MUFU.EX2 R27, R27 ;  /* 0x0000001b001b7308 */ /* 0x000e620000000800 */
[----:B------:R-:W-:-:S07]  /*1c30*/  IMAD.SHL.U32 R16, R16, 0x800000, RZ ;  /* 0x0080000010107824 */ /* 0x000fce00078e00ff */
[----:B------:R-:W1:Y:S01]  /*1c40*/  MUFU.EX2 R23, R29 ;  /* 0x0000001d00177308 */ /* 0x000e620000000800 */
[----:B0-----:R-:W-:Y:S01]  /*1c50*/  FMUL R22, R16, R22 ;  /* 0x0000001610167220 */ /* 0x001fe20000400000 */
[----:B------:R-:W-:Y:S02]  /*1c60*/  IMAD.SHL.U32 R8, R8, 0x800000, RZ ;  /* 0x0080000008087824 */ /* 0x000fe400078e00ff */
[----:B------:R-:W-:Y:S01]  /*1c70*/  HADD2.F32 R16, -RZ, R10.H0_H0 ;  /* 0x2000000aff107230 */ /* 0x000fe20000004100 */
[----:B------:R-:W-:Y:S01]  /*1c80*/  SHF.L.U32 R20, R20, 0x17, RZ ;  /* 0x0000001714147819 */ /* 0x000fe200000006ff */
[----:B-1----:R-:W-:-:S03]  /*1c90*/  FMUL R10, R8, R27 ;  /* 0x0000001b080a7220 */ /* 0x002fc60000400000 */
[----:B------:R-:W-:-:S04]  /*1ca0*/  FFMA.SAT R8, R16, R6, 0.5 ;  /* 0x3f00000010087423 */ /* 0x000fc80000002006 */
[----:B------:R-:W-:Y:S01]  /*1cb0*/  FFMA.RM R8, R8, R14, 12582913 ;  /* 0x4b40000108087423 */ /* 0x000fe2000000400e */
[----:B------:R-:W-:Y:S01]  /*1cc0*/  FMUL R23, R20, R23 ;  /* 0x0000001714177220 */ /* 0x000fe20000400000 */
[----:B------:R-:W-:Y:S02]  /*1cd0*/  HADD2 R20, R17.H0_H0, -R0.H0_H0 ;  /* 0xa000000011147230 */ /* 0x000fe40000000800 */
[----:B------:R-:W-:-:S04]  /*1ce0*/  FADD R17, R8, -12583039 ;  /* 0xcb40007f08117421 */ /* 0x000fc80000000000 */
[----:B------:R-:W-:Y:S01]  /*1cf0*/  FFMA R17, R16, 1.4426950216293334961, -R17 ;  /* 0x3fb8aa3b10117823 */ /* 0x000fe20000000811 */
[----:B------:R-:W-:-:S03]  /*1d00*/  HADD2.F32 R27, -RZ, R20.H0_H0 ;  /* 0x20000014ff1b7230 */ /* 0x000fc60000004100 */
[----:B------:R-:W-:Y:S02]  /*1d10*/  FFMA R16, R16, 1.925963033500011079e-08, R17 ;  /* 0x32a5706010107823 */ /* 0x000fe40000000011 */
[----:B------:R-:W-:-:S04]  /*1d20*/  FFMA.SAT R17, R27, R6, 0.5 ;  /* 0x3f0000001b117423 */ /* 0x000fc80000002006 */
[----:B------:R-:W-:-:S04]  /*1d30*/  FFMA.RM R17, R17, R14, 12582913 ;  /* 0x4b40000111117423 */ /* 0x000fc8000000400e */
[----:B------:R-:W-:-:S04]  /*1d40*/  FADD R20, R17, -12583039 ;  /* 0xcb40007f11147421 */ /* 0x000fc80000000000 */
[----:B------:R-:W-:-:S04]  /*1d50*/  FFMA R20, R27, 1.4426950216293334961, -R20 ;  /* 0x3fb8aa3b1b147823 */ /* 0x000fc80000000814 */
[----:B------:R-:W-:Y:S01]  /*1d60*/  FFMA R20, R27, 1.925963033500011079e-08, R20 ;  /* 0x32a570601b147823 */ /* 0x000fe20000000014 */
[----:B------:R-:W-:-:S05]  /*1d70*/  F2FP.F16.F32.PACK_AB R27, RZ, R22 ;  /* 0x00000016ff1b723e */ /* 0x000fca00000000ff */
[----:B------:R-:W-:Y:S01]  /*1d80*/  HADD2 R24, R24.H0_H0, R27.H0_H0 ;  /* 0x2000001b18187230 */ /* 0x000fe20000000800 */
[----:B------:R-:W-:Y:S01]  /*1d90*/  MUFU.EX2 R16, R16 ;  /* 0x0000001000107308 */ /* 0x000fe20000000800 */
[----:B------:R-:W-:-:S07]  /*1da0*/  F2FP.F16.F32.PACK_AB R23, RZ, R23 ;  /* 0x00000017ff17723e */ /* 0x000fce00000000ff */
[----:B------:R-:W0:Y:S01]  /*1db0*/  MUFU.EX2 R20, R20 ;  /* 0x0000001400147308 */ /* 0x000e220000000800 */
[----:B------:R-:W-:Y:S02]  /*1dc0*/  SHF.L.U32 R17, R17, 0x17, RZ ;  /* 0x0000001711117819 */ /* 0x000fe400000006ff */
[----:B------:R-:W-:Y:S01]  /*1dd0*/  F2FP.F16.F32.PACK_AB R10, RZ, R10 ;  /* 0x0000000aff0a723e */ /* 0x000fe200000000ff */
[----:B------:R-:W-:Y:S02]  /*1de0*/  VIADD R7, R7, 0x8 ;  /* 0x0000000807077836 */ /* 0x000fe40000000000 */
[----:B0-----:R-:W-:-:S05]  /*1df0*/  FMUL R17, R17, R20 ;  /* 0x0000001411117220 */ /* 0x001fca0000400000 */
[----:B------:R-:W-:Y:S01]  /*1e00*/  F2FP.F16.F32.PACK_AB R17, RZ, R17 ;  /* 0x00000011ff11723e */ /* 0x000fe200000000ff */
[----:B------:R-:W-:Y:S04]  /*1e10*/  STG.E.U16 desc[UR6][R2.64+0x4], R10 ;  /* 0x0000040a02007986 */ /* 0x000fe8000c101506 */
[----:B------:R-:W-:Y:S01]  /*1e20*/  STG.E.U16 desc[UR6][R2.64+0x8], R17 ;  /* 0x0000081102007986 */ /* 0x000fe2000c101506 */
[----:B------:R-:W-:Y:S01]  /*1e30*/  ISETP.NE.AND P1, PT, R7, R5, PT ;  /* 0x000000050700720c */ /* 0x000fe20003f25270 */
[----:B--2---:R-:W-:-:S05]  /*1e40*/  HADD2 R21, R21.H0_H0, -R0.H0_H0 ;  /* 0xa000000015157230 */ /* 0x004fca0000000800 */
[----:B------:R-:W-:-:S05]  /*1e50*/  HADD2.F32 R21, -RZ, R21.H0_H0 ;  /* 0x20000015ff157230 */ /* 0x000fca0000004100 */
[----:B------:R-:W-:Y:S01]  /*1e60*/  FFMA.SAT R29, R21, R6, 0.5 ;  /* 0x3f000000151d7423 */ /* 0x000fe20000002006 */
[----:B---3--:R-:W-:-:S03]  /*1e70*/  HADD2 R25, R25.H0_H0, -R0.H0_H0 ;  /* 0xa000000019197230 */ /* 0x008fc60000000800 */
[----:B------:R-:W-:Y:S01]  /*1e80*/  FFMA.RM R22, R29, R14, 12582913 ;  /* 0x4b4000011d167423 */ /* 0x000fe2000000400e */
[----:B------:R-:W-:Y:S01]  /*1e90*/  PRMT R29, R27, 0x7610, R29 ;  /* 0x000076101b1d7816 */ /* 0x000fe2000000001d */
[----:B------:R-:W-:Y:S02]  /*1ea0*/  HADD2.F32 R25, -RZ, R25.H0_H0 ;  /* 0x20000019ff197230 */ /* 0x000fe40000004100 */
[----:B------:R-:W-:Y:S02]  /*1eb0*/  FADD R28, R22, -12583039 ;  /* 0xcb40007f161c7421 */ /* 0x000fe40000000000 */
[----:B------:R0:W-:Y:S01]  /*1ec0*/  STG.E.U16 desc[UR6][R2.64], R29 ;  /* 0x0000001d02007986 */ /* 0x0001e2000c101506 */
[----:B------:R-:W-:Y:S01]  /*1ed0*/  FFMA.SAT R27, R25, R6, 0.5 ;  /* 0x3f000000191b7423 */ /* 0x000fe20000002006 */
[----:B------:R-:W-:Y:S01]  /*1ee0*/  FFMA R28, R21, 1.4426950216293334961, -R28 ;  /* 0x3fb8aa3b151c7823 */ /* 0x000fe2000000081c */
[----:B----4-:R-:W-:-:S05]  /*1ef0*/  HADD2 R9, R9.H0_H0, -R0.H0_H0 ;  /* 0xa000000009097230 */ /* 0x010fca0000000800 */
[----:B------:R-:W-:Y:S02]  /*1f00*/  HADD2.F32 R9, -RZ, R9.H0_H0 ;  /* 0x20000009ff097230 */ /* 0x000fe40000004100 */
[----:B------:R-:W-:-:S03]  /*1f10*/  FFMA.RM R27, R27, R14, 12582913 ;  /* 0x4b4000011b1b7423 */ /* 0x000fc6000000400e */
[----:B0-----:R-:W-:Y:S01]  /*1f20*/  FFMA.SAT R29, R9, R6, 0.5 ;  /* 0x3f000000091d7423 */ /* 0x001fe20000002006 */
[----:B------:R-:W-:-:S03]  /*1f30*/  FFMA R21, R21, 1.925963033500011079e-08, R28 ;  /* 0x32a5706015157823 */ /* 0x000fc6000000001c */
[----:B------:R-:W-:Y:S01]  /*1f40*/  FFMA.RM R14, R29, R14, 12582913 ;  /* 0x4b4000011d0e7423 */ /* 0x000fe2000000400e */
[----:B------:R-:W-:-:S03]  /*1f50*/  FADD R28, R27, -12583039 ;  /* 0xcb40007f1b1c7421 */ /* 0x000fc60000000000 */
[----:B------:R-:W-:Y:S01]  /*1f60*/  FADD R6, R14, -12583039 ;  /* 0xcb40007f0e067421 */ /* 0x000fe20000000000 */
[----:B------:R-:W-:-:S03]  /*1f70*/  FFMA R28, R25, 1.4426950216293334961, -R28 ;  /* 0x3fb8aa3b191c7823 */ /* 0x000fc6000000081c */
[----:B------:R-:W-:Y:S01]  /*1f80*/  FFMA R6, R9, 1.4426950216293334961, -R6 ;  /* 0x3fb8aa3b09067823 */ /* 0x000fe20000000806 */
[----:B------:R-:W-:-:S03]  /*1f90*/  FFMA R25, R25, 1.925963033500011079e-08, R28 ;  /* 0x32a5706019197823 */ /* 0x000fc6000000001c */
[----:B------:R-:W-:Y:S01]  /*1fa0*/  FFMA R6, R9, 1.925963033500011079e-08, R6 ;  /* 0x32a5706009067823 */ /* 0x000fe20000000006 */
[----:B------:R-:W-:Y:S08]  /*1fb0*/  MUFU.EX2 R21, R21 ;  /* 0x0000001500157308 */ /* 0x000ff00000000800 */
[----:B------:R-:W0:Y:S08]  /*1fc0*/  MUFU.EX2 R25, R25 ;  /* 0x0000001900197308 */ /* 0x000e300000000800 */
[----:B------:R-:W1:Y:S01]  /*1fd0*/  MUFU.EX2 R6, R6 ;  /* 0x0000000600067308 */ /* 0x000e620000000800 */
[----:B------:R-:W-:Y:S01]  /*1fe0*/  HADD2 R9, R24.H0_H0, R23.H0_H0 ;  /* 0x2000001718097230 */ /* 0x000fe20000000800 */
[----:B------:R-:W-:Y:S01]  /*1ff0*/  PRMT R24, R23, 0x7610, R24 ;  /* 0x0000761017187816 */ /* 0x000fe20000000018 */
[----:B------:R-:W-:-:S02]  /*2000*/  IMAD.SHL.U32 R23, R8, 0x800000, RZ ;  /* 0x0080000008177824 */ /* 0x000fc400078e00ff */
[----:B------:R-:W-:Y:S01]  /*2010*/  IMAD.SHL.U32 R8, R27, 0x800000, RZ ;  /* 0x008000001b087824 */ /* 0x000fe200078e00ff */
[----:B------:R-:W-:Y:S01]  /*2020*/  SHF.L.U32 R27, R14, 0x17, RZ ;  /* 0x000000170e1b7819 */ /* 0x000fe200000006ff */
[----:B------:R-:W-:Y:S02]  /*2030*/  IMAD.SHL.U32 R22, R22, 0x800000, RZ ;  /* 0x0080000016167824 */ /* 0x000fe400078e00ff */
[----:B------:R-:W-:Y:S01]  /*2040*/  FMUL R16, R23, R16 ;  /* 0x0000001017107220 */ /* 0x000fe20000400000 */
[----:B0-----:R-:W-:Y:S01]  /*2050*/  FMUL R8, R8, R25 ;  /* 0x0000001908087220 */ /* 0x001fe20000400000 */
[----:B------:R-:W-:Y:S01]  /*2060*/  FMUL R21, R22, R21 ;  /* 0x0000001516157220 */ /* 0x000fe20000400000 */
[----:B-1----:R-:W-:Y:S02]  /*2070*/  FMUL R6, R27, R6 ;  /* 0x000000061b067220 */ /* 0x002fe40000400000 */
[----:B------:R-:W-:Y:S02]  /*2080*/  F2FP.F16.F32.PACK_AB R16, RZ, R16 ;  /* 0x00000010ff10723e */ /* 0x000fe400000000ff */
[----:B------:R-:W-:-:S02]  /*2090*/  F2FP.F16.F32.PACK_AB R21, RZ, R21 ;  /* 0x00000015ff15723e */ /* 0x000fc400000000ff */
[----:B------:R-:W-:Y:S02]  /*20a0*/  F2FP.F16.F32.PACK_AB R8, RZ, R8 ;  /* 0x00000008ff08723e */ /* 0x000fe400000000ff */
[----:B------:R-:W-:Y:S01]  /*20b0*/  F2FP.F16.F32.PACK_AB R6, RZ, R6 ;  /* 0x00000006ff06723e */ /* 0x000fe200000000ff */
[----:B------:R-:W-:Y:S01]  /*20c0*/  HADD2 R9, R9.H0_H0, R10.H0_H0 ;  /* 0x2000000a09097230 */ /* 0x000fe20000000800 */
[----:B------:R-:W-:Y:S04]  /*20d0*/  STG.E.U16 desc[UR6][R2.64+0x6], R16 ;  /* 0x0000061002007986 */ /* 0x000fe8000c101506 */
[----:B------:R-:W-:Y:S04]  /*20e0*/  STG.E.U16 desc[UR6][R2.64+0xa], R21 ;  /* 0x00000a1502007986 */ /* 0x000fe8000c101506 */
[----:B------:R-:W-:Y:S04]  /*20f0*/  STG.E.U16 desc[UR6][R2.64+0xc], R8 ;  /* 0x00000c0802007986 */ /* 0x000fe8000c101506 */
[----:B------:R-:W-:Y:S01]  /*2100*/  STG.E.U16 desc[UR6][R2.64+0xe], R6 ;  /* 0x00000e0602007986 */ /* 0x000fe2000c101506 */
[----:B------:R-:W-:-:S04]  /*2110*/  HADD2 R9, R9.H0_H0, R16.H0_H0 ;  /* 0x2000001009097230 */ /* 0x000fc80000000800 */
[----:B------:R-:W-:-:S04]  /*2120*/  HADD2 R9, R9.H0_H0, R17.H0_H0 ;  /* 0x2000001109097230 */ /* 0x000fc80000000800 */
[----:B------:R-:W-:Y:S01]  /*2130*/  HADD2 R9, R9.H0_H0, R21.H0_H0 ;  /* 0x2000001509097230 */ /* 0x000fe20000000800 */
[----:B------:R0:W-:Y:S03]  /*2140*/  STG.E.U16 desc[UR6][R2.64+0x2], R24 ;  /* 0x0000021802007986 */ /* 0x0001e6000c101506 */
[----:B------:R-:W-:-:S04]  /*2150*/  HADD2 R9, R9.H0_H0, R8.H0_H0 ;  /* 0x2000000809097230 */ /* 0x000fc80000000800 */
[----:B0-----:R-:W-:Y:S01]  /*2160*/  HADD2 R24, R9.H0_H0, R6.H0_H0 ;  /* 0x2000000609187230 */ /* 0x001fe20000000800 */
[----:B------:R-:W-:Y:S06]  /*2170*/  @P1 BRA `(.L_x_221) ;  /* 0xfffffff800201947 */ /* 0x000fec000383ffff */
.L_x_220:
[----:B------:R-:W-:Y:S05]  /*2180*/  BSYNC.RECONVERGENT B1 ;  /* 0x0000000000017941 */ /* 0x000fea0003800200 */
.L_x_219:
[----:B------:R-:W-:Y:S05]  /*2190*/  @!P2 BRA `(.L_x_218) ;  /* 0x0000000400eca947 */ /* 0x000fea0003800000 */
[----:B------:R-:W-:Y:S01]  /*21a0*/  ISETP.GE.U32.AND P1, PT, R26, 0x4, PT ;  /* 0x000000041a00780c */ /* 0x000fe20003f26070 */
[----:B------:R-:W-:Y:S01]  /*21b0*/  BSSY.RECONVERGENT B1, `(.L_x_222) ;  /* 0x0000040000017945 */ /* 0x000fe20003800200 */
[----:B------:R-:W-:-:S11]  /*21c0*/  LOP3.LUT P2, R21, R4, 0x3, RZ, 0xc0, !PT ;  /* 0x0000000304157812 */ /* 0x000fd6000784c0ff */
[----:B------:R-:W-:Y:S05]  /*21d0*/  @!P1 BRA `(.L_x_223) ;  /* 0x0000000000f49947 */ /* 0x000fea0003800000 */
[----:B------:R-:W-:-:S05]  /*21e0*/  IMAD.WIDE.U32 R2, R5, 0x2, R12 ;  /* 0x0000000205027825 */ /* 0x000fca00078e000c */
[----:B------:R-:W2:Y:S04]  /*21f0*/  LDG.E.U16 R7, desc[UR6][R2.64] ;  /* 0x0000000602077981 */ /* 0x000ea8000c1e1500 */
[----:B------:R-:W3:Y:S04]  /*2200*/  LDG.E.U16 R17, desc[UR6][R2.64+0x2] ;  /* 0x0000020602117981 */ /* 0x000ee8000c1e1500 */
[----:B------:R-:W4:Y:S04]  /*2210*/  LDG.E.U16 R23, desc[UR6][R2.64+0x4] ;  /* 0x0000040602177981 */ /* 0x000f28000c1e1500 */
[----:B------:R-:W4:Y:S01]  /*2220*/  LDG.E.U16 R9, desc[UR6][R2.64+0x6] ;  /* 0x0000060602097981 */ /* 0x000f22000c1e1500 */
[----:B------:R-:W-:-:S02]  /*2230*/  HFMA2 R8, -RZ, RZ, 3.7421875, 0 ;  /* 0x437c0000ff087431 */ /* 0x000fc400000001ff */
[----:B------:R-:W-:Y:S02]  /*2240*/  VIADD R5, R5, 0x4 ;  /* 0x0000000405057836 */ /* 0x000fe40000000000 */
[--C-:B--2--5:R-:W-:Y:S02]  /*2250*/  HADD2 R7, R7.H0_H0, -R0.reuse.H0_H0 ;  /* 0xa000000007077230 */ /* 0x124fe40000000800 */
[----:B---3--:R-:W-:-:S03]  /*2260*/  HADD2 R14, R17.H0_H0, -R0.H0_H0 ;  /* 0xa0000000110e7230 */ /* 0x008fc60000000800 */
[----:B------:R-:W-:Y:S02]  /*2270*/  HADD2.F32 R16, -RZ, R7.H0_H0 ;  /* 0x20000007ff107230 */ /* 0x000fe40000004100 */
[----:B------:R-:W-:Y:S02]  /*2280*/  IMAD.MOV.U32 R7, RZ, RZ, 0x3bbb989d ;  /* 0x3bbb989dff077424 */ /* 0x000fe400078e00ff */
[----:B----4-:R-:W-:Y:S02]  /*2290*/  HADD2 R10, R23.H0_H0, -R0.H0_H0 ;  /* 0xa0000000170a7230 */ /* 0x010fe40000000800 */
[----:B------:R-:W-:Y:S02]  /*22a0*/  HADD2.F32 R14, -RZ, R14.H0_H0 ;  /* 0x2000000eff0e7230 */ /* 0x000fe40000004100 */
[----:B------:R-:W-:Y:S01]  /*22b0*/  FFMA.SAT R17, R16, R7, 0.5 ;  /* 0x3f00000010117423 */ /* 0x000fe20000002007 */
[----:B------:R-:W-:Y:S02]  /*22c0*/  HADD2 R20, R9.H0_H0, -R0.H0_H0 ;  /* 0xa000000009147230 */ /* 0x000fe40000000800 */
[----:B------:R-:W-:-:S02]  /*22d0*/  HADD2.F32 R10, -RZ, R10.H0_H0 ;  /* 0x2000000aff0a7230 */ /* 0x000fc40000004100 */
[-C--:B------:R-:W-:Y:S01]  /*22e0*/  FFMA.SAT R23, R14, R7.reuse, 0.5 ;  /* 0x3f0000000e177423 */ /* 0x080fe20000002007 */
[-C--:B------:R-:W-:Y:S01]  /*22f0*/  FFMA.RM R6, R17, R8.reuse, 12582913 ;  /* 0x4b40000111067423 */ /* 0x080fe20000004008 */
[----:B------:R-:W-:Y:S02]  /*2300*/  HADD2.F32 R20, -RZ, R20.H0_H0 ;  /* 0x20000014ff147230 */ /* 0x000fe40000004100 */
[----:B------:R-:W-:Y:S01]  /*2310*/  FFMA.RM R9, R23, R8, 12582913 ;  /* 0x4b40000117097423 */ /* 0x000fe20000004008 */
[----:B------:R-:W-:Y:S01]  /*2320*/  FADD R17, R6, -12583039 ;  /* 0xcb40007f06117421 */ /* 0x000fe20000000000 */
[-C--:B------:R-:W-:Y:S01]  /*2330*/  FFMA.SAT R25, R10, R7.reuse, 0.5 ;  /* 0x3f0000000a197423 */ /* 0x080fe20000002007 */
[----:B------:R-:W-:Y:S02]  /*2340*/  IMAD.SHL.U32 R6, R6, 0x800000, RZ ;  /* 0x0080000006067824 */ /* 0x000fe400078e00ff */
[----:B------:R-:W-:Y:S01]  /*2350*/  FADD R23, R9, -12583039 ;  /* 0xcb40007f09177421 */ /* 0x000fe20000000000 */
[----:B------:R-:W-:Y:S01]  /*2360*/  FFMA R17, R16, 1.4426950216293334961, -R17 ;  /* 0x3fb8aa3b10117823 */ /* 0x000fe20000000811 */
[----:B------:R-:W-:-:S02]  /*2370*/  FFMA.SAT R27, R20, R7, 0.5 ;  /* 0x3f000000141b7423 */ /* 0x000fc40000002007 */
[----:B------:R-:W-:Y:S01]  /*2380*/  FFMA R23, R14, 1.4426950216293334961, -R23 ;  /* 0x3fb8aa3b0e177823 */ /* 0x000fe20000000817 */
[----:B------:R-:W-:Y:S01]  /*2390*/  FFMA R17, R16, 1.925963033500011079e-08, R17 ;  /* 0x32a5706010117823 */ /* 0x000fe20000000011 */
[-C--:B------:R-:W-:Y:S01]  /*23a0*/  FFMA.RM R16, R25, R8.reuse, 12582913 ;  /* 0x4b40000119107423 */ /* 0x080fe20000004008 */
[----:B------:R-:W-:Y:S01]  /*23b0*/  FFMA.RM R8, R27, R8, 12582913 ;  /* 0x4b4000011b087423 */ /* 0x000fe20000004008 */
[----:B------:R-:W-:Y:S01]  /*23c0*/  FFMA R7, R14, 1.925963033500011079e-08, R23 ;  /* 0x32a570600e077823 */ /* 0x000fe20000000017 */
[----:B------:R-:W-:Y:S02]  /*23d0*/  IMAD.SHL.U32 R14, R9, 0x800000, RZ ;  /* 0x00800000090e7824 */ /* 0x000fe400078e00ff */
[----:B------:R-:W-:Y:S01]  /*23e0*/  FADD R25, R16, -12583039 ;  /* 0xcb40007f10197421 */ /* 0x000fe20000000000 */
[----:B------:R-:W-:Y:S01]  /*23f0*/  FADD R23, R8, -12583039 ;  /* 0xcb40007f08177421 */ /* 0x000fe20000000000 */
[----:B------:R-:W0:Y:S01]  /*2400*/  MUFU.EX2 R17, R17 ;  /* 0x0000001100117308 */ /* 0x000e220000000800 */
[----:B------:R-:W-:Y:S01]  /*2410*/  SHF.L.U32 R9, R16, 0x17, RZ ;  /* 0x0000001710097819 */ /* 0x000fe200000006ff */
[----:B------:R-:W-:Y:S01]  /*2420*/  FFMA R25, R10, 1.4426950216293334961, -R25 ;  /* 0x3fb8aa3b0a197823 */ /* 0x000fe20000000819 */
[----:B------:R-:W-:Y:S01]  /*2430*/  FFMA R23, R20, 1.4426950216293334961, -R23 ;  /* 0x3fb8aa3b14177823 */ /* 0x000fe20000000817 */
[----:B------:R-:W-:-:S02]  /*2440*/  IMAD.SHL.U32 R8, R8, 0x800000, RZ ;  /* 0x0080000008087824 */ /* 0x000fc400078e00ff */
[----:B------:R-:W-:Y:S01]  /*2450*/  FFMA R10, R10, 1.925963033500011079e-08, R25 ;  /* 0x32a570600a0a7823 */ /* 0x000fe20000000019 */
[----:B------:R-:W-:Y:S01]  /*2460*/  FFMA R23, R20, 1.925963033500011079e-08, R23 ;  /* 0x32a5706014177823 */ /* 0x000fe20000000017 */
[----:B------:R-:W1:Y:S08]  /*2470*/  MUFU.EX2 R7, R7 ;  /* 0x0000000700077308 */ /* 0x000e700000000800 */
[----:B------:R-:W2:Y:S01]  /*2480*/  MUFU.EX2 R10, R10 ;  /* 0x0000000a000a7308 */ /* 0x000ea20000000800 */
[----:B0-----:R-:W-:-:S05]  /*2490*/  FMUL R6, R6, R17 ;  /* 0x0000001106067220 */ /* 0x001fca0000400000 */
[----:B------:R-:W-:Y:S02]  /*24a0*/  F2FP.F16.F32.PACK_AB R6, RZ, R6 ;  /* 0x00000006ff06723e */ /* 0x000fe400000000ff */
[----:B------:R-:W0:Y:S01]  /*24b0*/  MUFU.EX2 R23, R23 ;  /* 0x0000001700177308 */ /* 0x000e220000000800 */
[----:B-1----:R-:W-:-:S05]  /*24c0*/  FMUL R7, R14, R7 ;  /* 0x000000070e077220 */ /* 0x002fca0000400000 */
[----:B------:R-:W-:Y:S01]  /*24d0*/  F2FP.F16.F32.PACK_AB R7, RZ, R7 ;  /* 0x00000007ff07723e */ /* 0x000fe200000000ff */
[----:B--2---:R-:W-:Y:S01]  /*24e0*/  FMUL R9, R9, R10 ;  /* 0x0000000a09097220 */ /* 0x004fe20000400000 */
[----:B------:R-:W-:-:S03]  /*24f0*/  PRMT R10, R6, 0x7610, R10 ;  /* 0x00007610060a7816 */ /* 0x000fc6000000000a */
[----:B------:R1:W-:Y:S01]  /*2500*/  STG.E.U16 desc[UR6][R2.64+0x2], R7 ;  /* 0x0000020702007986 */ /* 0x0003e2000c101506 */
[----:B------:R-:W-:Y:S01]  /*2510*/  HADD2 R6, R24.H0_H0, R6.H0_H0 ;  /* 0x2000000618067230 */ /* 0x000fe20000000800 */
[----:B------:R-:W-:Y:S02]  /*2520*/  F2FP.F16.F32.PACK_AB R9, RZ, R9 ;  /* 0x00000009ff09723e */ /* 0x000fe400000000ff */
[----:B------:R1:W-:Y:S01]  /*2530*/  STG.E.U16 desc[UR6][R2.64], R10 ;  /* 0x0000000a02007986 */ /* 0x0003e2000c101506 */
[----:B------:R-:W-:Y:S02]  /*2540*/  HADD2 R6, R6.H0_H0, R7.H0_H0 ;  /* 0x2000000706067230 */ /* 0x000fe40000000800 */
[----:B0-----:R-:W-:Y:S01]  /*2550*/  FMUL R8, R8, R23 ;  /* 0x0000001708087220 */ /* 0x001fe20000400000 */
[----:B------:R1:W-:Y:S01]  /*2560*/  STG.E.U16 desc[UR6][R2.64+0x4], R9 ;  /* 0x0000040902007986 */ /* 0x0003e2000c101506 */
[----:B------:R-:W-:-:S03]  /*2570*/  HADD2 R6, R6.H0_H0, R9.H0_H0 ;  /* 0x2000000906067230 */ /* 0x000fc60000000800 */
[----:B------:R-:W-:-:S05]  /*2580*/  F2FP.F16.F32.PACK_AB R8, RZ, R8 ;  /* 0x00000008ff08723e */ /* 0x000fca00000000ff */
[----:B------:R1:W-:Y:S01]  /*2590*/  STG.E.U16 desc[UR6][R2.64+0x6], R8 ;  /* 0x0000060802007986 */ /* 0x0003e2000c101506 */
[----:B------:R-:W-:-:S07]  /*25a0*/  HADD2 R24, R6.H0_H0, R8.H0_H0 ;  /* 0x2000000806187230 */ /* 0x000fce0000000800 */
.L_x_223:
[----:B------:R-:W-:Y:S05]  /*25b0*/  BSYNC.RECONVERGENT B1 ;  /* 0x0000000000017941 */ /* 0x000fea0003800200 */
.L_x_222:
[----:B------:R-:W-:Y:S05]  /*25c0*/  @!P2 BRA `(.L_x_218) ;  /* 0x0000000000e0a947 */ /* 0x000fea0003800000 */
[----:B------:R-:W-:Y:S01]  /*25d0*/  ISETP.NE.AND P1, PT, R21, 0x1, PT ;  /* 0x000000011500780c */ /* 0x000fe20003f25270 */
[----:B------:R-:W-:Y:S01]  /*25e0*/  BSSY.RECONVERGENT B1, `(.L_x_224) ;  /* 0x0000024000017945 */ /* 0x000fe20003800200 */
[----:B-1----:R-:W-:-:S04]  /*25f0*/  LOP3.LUT R2, R15, 0x1, RZ, 0xc0, !PT ;  /* 0x000000010f027812 */ /* 0x002fc800078ec0ff */
[----:B------:R-:W-:-:S07]  /*2600*/  ISETP.NE.U32.AND P2, PT, R2, 0x1, PT ;  /* 0x000000010200780c */ /* 0x000fce0003f45070 */
[----:B------:R-:W-:Y:S06]  /*2610*/  @!P1 BRA `(.L_x_225) ;  /* 0x0000000000809947 */ /* 0x000fec0003800000 */
[----:B------:R-:W-:-:S05]  /*2620*/  IMAD.WIDE.U32 R2, R5, 0x2, R12 ;  /* 0x0000000205027825 */ /* 0x000fca00078e000c */
[----:B------:R-:W2:Y:S04]  /*2630*/  LDG.E.U16 R7, desc[UR6][R2.64] ;  /* 0x0000000602077981 */ /* 0x000ea8000c1e1500 */
[----:B------:R-:W3:Y:S01]  /*2640*/  LDG.E.U16 R9, desc[UR6][R2.64+0x2] ;  /* 0x0000020602097981 */ /* 0x000ee2000c1e1500 */
[----:B------:R-:W-:Y:S01]  /*2650*/  MOV R10, 0x3bbb989d ;  /* 0x3bbb989d000a7802 */ /* 0x000fe20000000f00 */
        /* <DEDUP_REMOVED lines=10> */
[C---:B------:R-:W-:Y:S01]  /*2700*/  FADD R8, R6.reuse, -12583039 ;  /* 0xcb40007f06087421 */ /* 0x040fe20000000000 */
[----:B------:R-:W-:Y:S02]  /*2710*/  IMAD.SHL.U32 R6, R6, 0x800000, RZ ;  /* 0x0080000006067824 */ /* 0x000fe400078e00ff */
[C---:B------:R-:W-:Y:S01]  /*2720*/  FADD R14, R10.reuse, -12583039 ;  /* 0xcb40007f0a0e7421 */ /* 0x040fe20000000000 */
[----:B------:R-:W-:Y:S01]  /*2730*/  FFMA R8, R7, 1.4426950216293334961, -R8 ;  /* 0x3fb8aa3b07087823 */ /* 0x000fe20000000808 */
[----:B------:R-:W-:-:S02]  /*2740*/  SHF.L.U32 R10, R10, 0x17, RZ ;  /* 0x000000170a0a7819 */ /* 0x000fc400000006ff */
[----:B------:R-:W-:Y:S01]  /*2750*/  FFMA R14, R9, 1.4426950216293334961, -R14 ;  /* 0x3fb8aa3b090e7823 */ /* 0x000fe2000000080e */
[----:B------:R-:W-:-:S03]  /*2760*/  FFMA R8, R7, 1.925963033500011079e-08, R8 ;  /* 0x32a5706007087823 */ /* 0x000fc60000000008 */
[----:B------:R-:W-:Y:S01]  /*2770*/  FFMA R14, R9, 1.925963033500011079e-08, R14 ;  /* 0x32a57060090e7823 */ /* 0x000fe2000000000e */
[----:B------:R-:W0:Y:S08]  /*2780*/  MUFU.EX2 R7, R8 ;  /* 0x0000000800077308 */ /* 0x000e300000000800 */
[----:B------:R-:W1:Y:S01]  /*2790*/  MUFU.EX2 R9, R14 ;  /* 0x0000000e00097308 */ /* 0x000e620000000800 */
[----:B0-----:R-:W-:-:S05]  /*27a0*/  FMUL R6, R6, R7 ;  /* 0x0000000706067220 */ /* 0x001fca0000400000 */
[----:B------:R-:W-:Y:S01]  /*27b0*/  F2FP.F16.F32.PACK_AB R6, RZ, R6 ;  /* 0x00000006ff06723e */ /* 0x000fe200000000ff */
[----:B-1----:R-:W-:-:S04]  /*27c0*/  FMUL R9, R10, R9 ;  /* 0x000000090a097220 */ /* 0x002fc80000400000 */
[----:B------:R0:W-:Y:S01]  /*27d0*/  STG.E.U16 desc[UR6][R2.64], R6 ;  /* 0x0000000602007986 */ /* 0x0001e2000c101506 */
[----:B------:R-:W-:Y:S01]  /*27e0*/  HADD2 R24, R24.H0_H0, R6.H0_H0 ;  /* 0x2000000618187230 */ /* 0x000fe20000000800 */
[----:B------:R-:W-:-:S05]  /*27f0*/  F2FP.F16.F32.PACK_AB R9, RZ, R9 ;  /* 0x00000009ff09723e */ /* 0x000fca00000000ff */
[----:B------:R0:W-:Y:S01]  /*2800*/  STG.E.U16 desc[UR6][R2.64+0x2], R9 ;  /* 0x0000020902007986 */ /* 0x0001e2000c101506 */
[----:B------:R-:W-:-:S07]  /*2810*/  HADD2 R24, R24.H0_H0, R9.H0_H0 ;  /* 0x2000000918187230 */ /* 0x000fce0000000800 */
.L_x_225:
[----:B------:R-:W-:Y:S05]  /*2820*/  BSYNC.RECONVERGENT B1 ;  /* 0x0000000000017941 */ /* 0x000fea0003800200 */
.L_x_224:
[----:B------:R-:W-:Y:S05]  /*2830*/  @!P2 BRA `(.L_x_218) ;  /* 0x000000000044a947 */ /* 0x000fea0003800000 */
[----:B0-----:R-:W-:-:S05]  /*2840*/  IMAD.WIDE.U32 R2, R5, 0x2, R12 ;  /* 0x0000000205027825 */ /* 0x001fca00078e000c */
[----:B------:R-:W2:Y:S01]  /*2850*/  LDG.E.U16 R5, desc[UR6][R2.64] ;  /* 0x0000000602057981 */ /* 0x000ea2000c1e1500 */
[----:B------:R-:W-:Y:S02]  /*2860*/  HFMA2 R7, -RZ, RZ, 3.7421875, 0 ;  /* 0x437c0000ff077431 */ /* 0x000fe400000001ff */
[----:B--2--5:R-:W-:Y:S02]  /*2870*/  HADD2 R5, R5.H0_H0, -R0.H0_H0 ;  /* 0xa000000005057230 */ /* 0x024fe40000000800 */
[----:B------:R-:W-:-:S03]  /*2880*/  IMAD.MOV.U32 R0, RZ, RZ, 0x3bbb989d ;  /* 0x3bbb989dff007424 */ /* 0x000fc600078e00ff */
        /* <DEDUP_REMOVED lines=12> */
.L_x_218:
[----:B------:R-:W-:Y:S05]  /*2950*/  BSYNC.RECONVERGENT B0 ;  /* 0x0000000000007941 */ /* 0x000fea0003800200 */
.L_x_217:
[----:B------:R-:W-:Y:S04]  /*2960*/  BSSY.RECONVERGENT B0, `(.L_x_226) ;  /* 0x000004f000007945 */ /* 0x000fe80003800200 */
[----:B------:R-:W-:Y:S05]  /*2970*/  @!P0 BRA `(.L_x_227) ;  /* 0x0000000400348947 */ /* 0x000fea0003800000 */
[----:B------:R-:W-:Y:S01]  /*2980*/  HADD2.F32 R24, -RZ, R24.H0_H0 ;  /* 0x20000018ff187230 */ /* 0x000fe20000004100 */
[----:B------:R-:W-:Y:S01]  /*2990*/  ISETP.GE.U32.AND P0, PT, R15, 0x3, PT ;  /* 0x000000030f00780c */ /* 0x000fe20003f06070 */
[----:B------:R-:W-:Y:S01]  /*29a0*/  BSSY.RECONVERGENT B1, `(.L_x_228) ;  /* 0x0000038000017945 */ /* 0x000fe20003800200 */
[----:B--2--5:R-:W-:Y:S01]  /*29b0*/  LOP3.LUT R0, R4, 0x3, RZ, 0xc0, !PT ;  /* 0x0000000304007812 */ /* 0x024fe200078ec0ff */
[----:B------:R2:W3:Y:S01]  /*29c0*/  MUFU.RCP R5, R24 ;  /* 0x0000001800057308 */ /* 0x0004e20000001000 */
[----:B-1----:R-:W-:Y:S02]  /*29d0*/  IMAD.MOV.U32 R7, RZ, RZ, RZ ;  /* 0x000000ffff077224 */ /* 0x002fe400078e00ff */
[----:B------:R-:W-:-:S07]  /*29e0*/  ISETP.NE.AND P6, PT, R0, RZ, PT ;  /* 0x000000ff0000720c */ /* 0x000fce0003fc5270 */
[----:B--2---:R-:W-:Y:S06]  /*29f0*/  @!P0 BRA `(.L_x_229) ;  /* 0x0000000000c88947 */ /* 0x004fec0003800000 */
[----:B------:R-:W-:Y:S02]  /*2a00*/  LOP3.LUT R7, R4, 0xfffffffc, RZ, 0xc0, !PT ;  /* 0xfffffffc04077812 */ /* 0x000fe400078ec0ff */
[----:B------:R-:W-:-:S07]  /*2a10*/  MOV R4, RZ ;  /* 0x000000ff00047202 */ /* 0x000fce0000000f00 */
.L_x_230:
[----:B01----:R-:W-:-:S05]  /*2a20*/  IMAD.WIDE.U32 R2, R4, 0x2, R12 ;  /* 0x0000000204027825 */ /* 0x003fca00078e000c */
[----:B------:R-:W2:Y:S04]  /*2a30*/  LDG.E.U16 R6, desc[UR6][R2.64] ;  /* 0x0000000602067981 */ /* 0x000ea8000c1e1500 */
[----:B------:R-:W4:Y:S04]  /*2a40*/  LDG.E.U16 R8, desc[UR6][R2.64+0x2] ;  /* 0x0000020602087981 */ /* 0x000f28000c1e1500 */
[----:B------:R-:W5:Y:S04]  /*2a50*/  LDG.E.U16 R9, desc[UR6][R2.64+0x4] ;  /* 0x0000040602097981 */ /* 0x000f68000c1e1500 */
[----:B------:R-:W5:Y:S01]  /*2a60*/  LDG.E.U16 R10, desc[UR6][R2.64+0x6] ;  /* 0x00000606020a7981 */ /* 0x000f62000c1e1500 */
[----:B------:R-:W-:-:S02]  /*2a70*/  VIADD R4, R4, 0x4 ;  /* 0x0000000404047836 */ /* 0x000fc40000000000 */
[----:B--2---:R-:W-:Y:S02]  /*2a80*/  HADD2.F32 R17, -RZ, R6.H0_H0 ;  /* 0x20000006ff117230 */ /* 0x004fe40000004100 */
[----:B----4-:R-:W-:-:S03]  /*2a90*/  HADD2.F32 R20, -RZ, R8.H0_H0 ;  /* 0x20000008ff147230 */ /* 0x010fc60000004100 */
[C---:B---3--:R-:W-:Y:S01]  /*2aa0*/  FMUL R26, R5.reuse, R17 ;  /* 0x00000011051a7220 */ /* 0x048fe20000400000 */
        /* <DEDUP_REMOVED lines=9> */
[C---:B------:R-:W-:Y:S02]  /*2b40*/  HSETP2.GEU.AND P4, PT, |R9|.reuse.H0_H0, 8.523464202880859375e-06, 8.523464202880859375e-06, PT ;  /* 0x008f008f09007434 */ /* 0x040fe40003f8ea00 */
[----:B------:R-:W-:Y:S02]  /*2b50*/  HSETP2.GT.AND P5, PT, |R9|.H0_H0, RZ.H0_H0, PT ;  /* 0x200000ff09007234 */ /* 0x000fe40003fa4a00 */
[----:B------:R-:W-:Y:S02]  /*2b60*/  F2FP.F16.F32.PACK_AB R8, RZ, R16 ;  /* 0x00000010ff08723e */ /* 0x000fe400000000ff */
[----:B------:R-:W-:Y:S02]  /*2b70*/  F2FP.F16.F32.PACK_AB R6, RZ, R15 ;  /* 0x0000000fff06723e */ /* 0x000fe400000000ff */
[----:B------:R-:W-:-:S02]  /*2b80*/  PLOP3.LUT P0, PT, P2, P0, PT, 0xf2, 0x2f ;  /* 0x00000000002f781c */ /* 0x000fc40001701e72 */
[----:B------:R-:W-:Y:S02]  /*2b90*/  PLOP3.LUT P4, PT, P4, P5, PT, 0xf2, 0x2f ;  /* 0x00000000002f781c */ /* 0x000fe4000278be72 */
[C---:B------:R-:W-:Y:S02]  /*2ba0*/  HSETP2.GEU.AND P3, PT, |R8|.reuse.H0_H0, 8.523464202880859375e-06, 8.523464202880859375e-06, PT ;  /* 0x008f008f08007434 */ /* 0x040fe40003f6ea00 */
[----:B------:R-:W-:Y:S02]  /*2bb0*/  HSETP2.GT.AND P1, PT, |R8|.H0_H0, RZ.H0_H0, PT ;  /* 0x200000ff08007234 */ /* 0x000fe40003f24a00 */
[C---:B------:R-:W-:Y:S02]  /*2bc0*/  HSETP2.GEU.AND P2, PT, |R6|.reuse.H0_H0, 8.523464202880859375e-06, 8.523464202880859375e-06, PT ;  /* 0x008f008f06007434 */ /* 0x040fe40003f4ea00 */
[----:B------:R-:W-:Y:S02]  /*2bd0*/  HSETP2.GT.AND P5, PT, |R6|.H0_H0, RZ.H0_H0, PT ;  /* 0x200000ff06007234 */ /* 0x000fe40003fa4a00 */
[----:B------:R-:W-:Y:S01]  /*2be0*/  PLOP3.LUT P1, PT, P3, P1, PT, 0xf2, 0x2f ;  /* 0x00000000002f781c */ /* 0x000fe20001f23e72 */
[----:B------:R-:W-:-:S02]  /*2bf0*/  @!P0 FFMA R14, -R24, R26, R17 ;  /* 0x0000001a180e8223 */ /* 0x000fc40000000111 */
[----:B------:R-:W-:Y:S01]  /*2c00*/  PLOP3.LUT P2, PT, P2, P5, PT, 0xf2, 0x2f ;  /* 0x00000000002f781c */ /* 0x000fe2000174be72 */
[----:B------:R-:W-:Y:S01]  /*2c10*/  @!P4 FFMA R20, -R24, R21, R20 ;  /* 0x000000151814c223 */ /* 0x000fe20000000114 */
[----:B------:R-:W-:-:S03]  /*2c20*/  @!P0 FFMA R14, R5, R14, R26 ;  /* 0x0000000e050e8223 */ /* 0x000fc6000000001a */
[C---:B------:R-:W-:Y:S02]  /*2c30*/  @!P4 FFMA R20, R5.reuse, R20, R21 ;  /* 0x000000140514c223 */ /* 0x040fe40000000015 */
[----:B------:R-:W-:Y:S02]  /*2c40*/  @!P0 F2FP.F16.F32.PACK_AB R10, RZ, R14 ;  /* 0x0000000eff0a823e */ /* 0x000fe400000000ff */
[----:B------:R-:W-:Y:S01]  /*2c50*/  ISETP.NE.AND P0, PT, R4, R7, PT ;  /* 0x000000070400720c */ /* 0x000fe20003f05270 */
[C---:B------:R-:W-:Y:S01]  /*2c60*/  @!P1 FFMA R17, -R24.reuse, R16, R23 ;  /* 0x0000001018119223 */ /* 0x040fe20000000117 */
[----:B------:R-:W-:Y:S01]  /*2c70*/  @!P4 F2FP.F16.F32.PACK_AB R9, RZ, R20 ;  /* 0x00000014ff09c23e */ /* 0x000fe200000000ff */
[----:B------:R1:W-:Y:S01]  /*2c80*/  STG.E.U16 desc[UR6][R2.64], R10 ;  /* 0x0000000a02007986 */ /* 0x0003e2000c101506 */
[----:B------:R-:W-:Y:S01]  /*2c90*/  @!P2 FFMA R22, -R24, R15, R22 ;  /* 0x0000000f1816a223 */ /* 0x000fe20000000116 */
[C---:B------:R-:W-:Y:S02]  /*2ca0*/  @!P1 FFMA R17, R5.reuse, R17, R16 ;  /* 0x0000001105119223 */ /* 0x040fe40000000010 */
[----:B------:R1:W-:Y:S01]  /*2cb0*/  STG.E.U16 desc[UR6][R2.64+0x2], R9 ;  /* 0x0000020902007986 */ /* 0x0003e2000c101506 */
[----:B------:R-:W-:-:S02]  /*2cc0*/  @!P2 FFMA R22, R5, R22, R15 ;  /* 0x000000160516a223 */ /* 0x000fc4000000000f */
[----:B------:R-:W-:-:S03]  /*2cd0*/  @!P1 F2FP.F16.F32.PACK_AB R8, RZ, R17 ;  /* 0x00000011ff08923e */ /* 0x000fc600000000ff */
[----:B------:R-:W-:Y:S02]  /*2ce0*/  @!P2 F2FP.F16.F32.PACK_AB R6, RZ, R22 ;  /* 0x00000016ff06a23e */ /* 0x000fe400000000ff */
[----:B------:R1:W-:Y:S04]  /*2cf0*/  STG.E.U16 desc[UR6][R2.64+0x4], R8 ;  /* 0x0000040802007986 */ /* 0x0003e8000c101506 */
[----:B------:R1:W-:Y:S01]  /*2d00*/  STG.E.U16 desc[UR6][R2.64+0x6], R6 ;  /* 0x0000060602007986 */ /* 0x0003e2000c101506 */
[----:B------:R-:W-:Y:S05]  /*2d10*/  @P0 BRA `(.L_x_230) ;  /* 0xfffffffc00400947 */ /* 0x000fea000383ffff */
.L_x_229:
[----:B------:R-:W-:Y:S05]  /*2d20*/  BSYNC.RECONVERGENT B1 ;  /* 0x0000000000017941 */ /* 0x000fea0003800200 */
.L_x_228:
[----:B------:R-:W-:Y:S05]  /*2d30*/  @!P6 BRA `(.L_x_227) ;  /* 0x000000000044e947 */ /* 0x000fea0003800000 */
[----:B01----:R-:W-:-:S07]  /*2d40*/  IMAD.MOV.U32 R9, RZ, RZ, RZ ;  /* 0x000000ffff097224 */ /* 0x003fce00078e00ff */
.L_x_231:
[----:B----4-:R-:W-:-:S05]  /*2d50*/  IMAD.WIDE.U32 R2, R7, 0x2, R12 ;  /* 0x0000000207027825 */ /* 0x010fca00078e000c */
[----:B------:R-:W2:Y:S01]  /*2d60*/  LDG.E.U16 R4, desc[UR6][R2.64] ;  /* 0x0000000602047981 */ /* 0x000ea2000c1e1500 */
[----:B------:R-:W-:Y:S01]  /*2d70*/  IADD3 R9, PT, PT, R9, 0x1, RZ ;  /* 0x0000000109097810 */ /* 0x000fe20007ffe0ff */
[----:B------:R-:W-:Y:S02]  /*2d80*/  VIADD R7, R7, 0x1 ;  /* 0x0000000107077836 */ /* 0x000fe40000000000 */
[----:B--2---:R-:W-:-:S05]  /*2d90*/  HADD2.F32 R15, -RZ, R4.H0_H0 ;  /* 0x20000004ff0f7230 */ /* 0x004fca0000004100 */
[----:B---3--:R-:W-:-:S05]  /*2da0*/  FMUL R8, R5, R15 ;  /* 0x0000000f05087220 */ /* 0x008fca0000400000 */
[----:B------:R-:W-:-:S05]  /*2db0*/  F2FP.F16.F32.PACK_AB R4, RZ, R8 ;  /* 0x00000008ff04723e */ /* 0x000fca00000000ff */
[C---:B------:R-:W-:Y:S02]  /*2dc0*/  HSETP2.GEU.AND P1, PT, |R4|.reuse.H0_H0, 8.523464202880859375e-06, 8.523464202880859375e-06, PT ;  /* 0x008f008f04007434 */ /* 0x040fe40003f2ea00 */
[----:B------:R-:W-:-:S05]  /*2dd0*/  HSETP2.GT.AND P0, PT, |R4|.H0_H0, RZ.H0_H0, PT ;  /* 0x200000ff04007234 */ /* 0x000fca0003f04a00 */
[----:B------:R-:W-:-:S13]  /*2de0*/  PLOP3.LUT P0, PT, P1, P0, PT, 0xf2, 0x2f ;  /* 0x00000000002f781c */ /* 0x000fda0000f01e72 */
[----:B------:R-:W-:-:S04]  /*2df0*/  @!P0 FFMA R6, -R24, R8, R15 ;  /* 0x0000000818068223 */ /* 0x000fc8000000010f */
[----:B------:R-:W-:-:S05]  /*2e00*/  @!P0 FFMA R6, R5, R6, R8 ;  /* 0x0000000605068223 */ /* 0x000fca0000000008 */
[----:B------:R-:W-:Y:S02]  /*2e10*/  @!P0 F2FP.F16.F32.PACK_AB R4, RZ, R6 ;  /* 0x00000006ff04823e */ /* 0x000fe400000000ff */
[----:B------:R-:W-:-:S03]  /*2e20*/  ISETP.NE.AND P0, PT, R9, R0, PT ;  /* 0x000000000900720c */ /* 0x000fc60003f05270 */
[----:B------:R4:W-:Y:S10]  /*2e30*/  STG.E.U16 desc[UR6][R2.64], R4 ;  /* 0x0000000402007986 */ /* 0x0009f4000c101506 */
[----:B------:R-:W-:Y:S05]  /*2e40*/  @P0 BRA `(.L_x_231) ;  /* 0xfffffffc00c00947 */ /* 0x000fea000383ffff */
.L_x_227:
[----:B------:R-:W-:Y:S05]  /*2e50*/  BSYNC.RECONVERGENT B0 ;  /* 0x0000000000007941 */ /* 0x000fea0003800200 */
.L_x_226:
[----:B01----:R-:W0:Y:S08]  /*2e60*/  LDC R9, c[0x0][0x3ac] ;  /* 0x0000eb00ff097b82 */ /* 0x003e300000000800 */
[----:B--2-4-:R-:W1:Y:S01]  /*2e70*/  LDC.64 R2, c[0x0][0x3a0] ;  /* 0x0000e800ff027b82 */ /* 0x014e620000000a00 */
[----:B0-----:R-:W-:Y:S02]  /*2e80*/  ISETP.NE.AND P0, PT, R9, RZ, PT ;  /* 0x000000ff0900720c */ /* 0x001fe40003f05270 */
[----:B-1----:R-:W-:-:S04]  /*2e90*/  LEA R2, P1, R11, R2, 0x1 ;  /* 0x000000020b027211 */ /* 0x002fc800078208ff */
[----:B------:R-:W-:-:S07]  /*2ea0*/  LEA.HI.X R3, R11, R3, R18, 0x1, P1 ;  /* 0x000000030b037211 */ /* 0x000fce00008f0c12 */
[----:B------:R-:W-:Y:S05]  /*2eb0*/  @!P0 BRA `(.L_x_232) ;  /* 0x0000000000c88947 */ /* 0x000fea0003800000 */
[----:B---3--:R-:W-:-:S04]  /*2ec0*/  IMAD.WIDE R4, R9, 0x2, RZ ;  /* 0x0000000209047825 */ /* 0x008fc800078e02ff */
[----:B------:R-:W-:Y:S02]  /*2ed0*/  HFMA2 R15, -RZ, RZ, 0, 0 ;  /* 0x00000000ff0f7431 */ /* 0x000fe400000001ff */
[----:B------:R-:W-:Y:S01]  /*2ee0*/  IMAD.MOV.U32 R11, RZ, RZ, RZ ;  /* 0x000000ffff0b7224 */ /* 0x000fe200078e00ff */
[----:B------:R-:W-:-:S04]  /*2ef0*/  ISETP.GT.U32.AND P0, PT, R4, RZ, PT ;  /* 0x000000ff0400720c */ /* 0x000fc80003f04070 */
[----:B------:R-:W-:-:S13]  /*2f00*/  ISETP.GT.U32.AND.EX P0, PT, R5, RZ, PT, P0 ;  /* 0x000000ff0500720c */ /* 0x000fda0003f04100 */
[----:B------:R-:W-:Y:S01]  /*2f10*/  @!P0 IADD3 R6, P1, PT, R11, R2, RZ ;  /* 0x000000020b068210 */ /* 0x000fe20007f3e0ff */
[----:B------:R-:W-:-:S04]  /*2f20*/  @!P0 IMAD.MOV.U32 R11, RZ, RZ, 0x1 ;  /* 0x00000001ff0b8424 */ /* 0x000fc800078e00ff */
[----:B------:R-:W-:Y:S01]  /*2f30*/  @!P0 IMAD.X R7, R15, 0x1, R3, P1 ;  /* 0x000000010f078824 */ /* 0x000fe200008e0603 */
[----:B------:R-:W-:Y:S02]  /*2f40*/  @!P0 MOV R15, RZ ;  /* 0x000000ff000f8202 */ /* 0x000fe40000000f00 */
[CC--:B-----5:R-:W-:Y:S02]  /*2f50*/  IADD3 R0, P3, PT, R4.reuse, -R11.reuse, RZ ;  /* 0x8000000b04007210 */ /* 0x0e0fe40007f7e0ff */
[----:B------:R-:W-:Y:S01]  /*2f60*/  ISETP.GT.U32.AND P1, PT, R4, R11, PT ;  /* 0x0000000b0400720c */ /* 0x000fe20003f24070 */
[----:B------:R0:W-:Y:S01]  /*2f70*/  @!P0 STG.E.U8 desc[UR6][R6.64], RZ ;  /* 0x000000ff06008986 */ /* 0x0001e2000c101106 */
[----:B------:R-:W-:Y:S01]  /*2f80*/  ISETP.LE.U32.AND P2, PT, R0, 0x3, PT ;  /* 0x000000030000780c */ /* 0x000fe20003f43070 */
[C---:B------:R-:W-:Y:S01]  /*2f90*/  IMAD.X R0, R5.reuse, 0x1, ~R15, P3 ;  /* 0x0000000105007824 */ /* 0x040fe200018e0e0f */
[----:B------:R-:W-:-:S04]  /*2fa0*/  ISETP.GT.U32.AND.EX P1, PT, R5, R15, PT, P1 ;  /* 0x0000000f0500720c */ /* 0x000fc80003f24110 */
[----:B------:R-:W-:-:S13]  /*2fb0*/  ISETP.LE.U32.OR.EX P1, PT, R0, RZ, !P1, P2 ;  /* 0x000000ff0000720c */ /* 0x000fda0004f23520 */
[----:B0-----:R-:W-:Y:S05]  /*2fc0*/  @P1 BRA `(.L_x_233) ;  /* 0x0000000000381947 */ /* 0x001fea0003800000 */
[----:B------:R-:W-:Y:S02]  /*2fd0*/  IADD3 R0, P1, PT, R4, -0x3, RZ ;  /* 0xfffffffd04007810 */ /* 0x000fe40007f3e0ff */
[----:B------:R-:W-:Y:S02]  /*2fe0*/  PLOP3.LUT P0, PT, PT, PT, PT, 0x8, 0x80 ;  /* 0x000000000080781c */ /* 0x000fe40003f0e170 */
[----:B------:R-:W-:-:S11]  /*2ff0*/  IADD3.X R8, PT, PT, R5, -0x1, RZ, P1, !PT ;  /* 0xffffffff05087810 */ /* 0x000fd60000ffe4ff */
.L_x_234:
[C---:B0-----:R-:W-:Y:S02]  /*3000*/  IADD3 R6, P1, PT, R11.reuse, R2, RZ ;  /* 0x000000020b067210 */ /* 0x041fe40007f3e0ff */
[----:B------:R-:W-:-:S03]  /*3010*/  IADD3 R11, P2, PT, R11, 0x4, RZ ;  /* 0x000000040b0b7810 */ /* 0x000fc60007f5e0ff */
[----:B------:R-:W-:Y:S01]  /*3020*/  IMAD.X R7, R15, 0x1, R3, P1 ;  /* 0x000000010f077824 */ /* 0x000fe200008e0603 */
[----:B------:R-:W-:Y:S02]  /*3030*/  ISETP.GE.U32.AND P1, PT, R11, R0, PT ;  /* 0x000000000b00720c */ /* 0x000fe40003f26070 */
[----:B------:R-:W-:Y:S02]  /*3040*/  IADD3.X R15, PT, PT, RZ, R15, RZ, P2, !PT ;  /* 0x0000000fff0f7210 */ /* 0x000fe400017fe4ff */
[----:B------:R0:W-:Y:S02]  /*3050*/  STG.E.U8 desc[UR6][R6.64], RZ ;  /* 0x000000ff06007986 */ /* 0x0001e4000c101106 */
[----:B------:R-:W-:Y:S02]  /*3060*/  ISETP.GE.U32.AND.EX P1, PT, R15, R8, PT, P1 ;  /* 0x000000080f00720c */ /* 0x000fe40003f26110 */
[----:B------:R0:W-:Y:S04]  /*3070*/  STG.E.U8 desc[UR6][R6.64+0x1], RZ ;  /* 0x000001ff06007986 */ /* 0x0001e8000c101106 */
[----:B------:R0:W-:Y:S04]  /*3080*/  STG.E.U8 desc[UR6][R6.64+0x2], RZ ;  /* 0x000002ff06007986 */ /* 0x0001e8000c101106 */
[----:B------:R0:W-:Y:S03]  /*3090*/  STG.E.U8 desc[UR6][R6.64+0x3], RZ ;  /* 0x000003ff06007986 */ /* 0x0001e6000c101106 */
[----:B------:R-:W-:Y:S05]  /*30a0*/  @!P1 BRA `(.L_x_234) ;  /* 0xfffffffc00d49947 */ /* 0x000fea000383ffff */
.L_x_233:
[CC--:B------:R-:W-:Y:S02]  /*30b0*/  IADD3 R0, P3, PT, R4.reuse, -R11.reuse, RZ ;  /* 0x8000000b04007210 */ /* 0x0c0fe40007f7e0ff */
[----:B------:R-:W-:Y:S02]  /*30c0*/  ISETP.GT.U32.AND P2, PT, R4, R11, PT ;  /* 0x0000000b0400720c */ /* 0x000fe40003f44070 */
[----:B------:R-:W-:Y:S01]  /*30d0*/  ISETP.LE.U32.AND P1, PT, R0, 0x1, PT ;  /* 0x000000010000780c */ /* 0x000fe20003f23070 */
[C---:B------:R-:W-:Y:S01]  /*30e0*/  IMAD.X R0, R5.reuse, 0x1, ~R15, P3 ;  /* 0x0000000105007824 */ /* 0x040fe200018e0e0f */
[----:B------:R-:W-:-:S04]  /*30f0*/  ISETP.GT.U32.AND.EX P2, PT, R5, R15, PT, P2 ;  /* 0x0000000f0500720c */ /* 0x000fc80003f44120 */
[----:B------:R-:W-:-:S13]  /*3100*/  ISETP.LE.U32.OR.EX P1, PT, R0, RZ, !P2, P1 ;  /* 0x000000ff0000720c */ /* 0x000fda0005723510 */
[----:B------:R-:W-:Y:S05]  /*3110*/  @P1 BRA `(.L_x_235) ;  /* 0x00000000001c1947 */ /* 0x000fea0003800000 */
[C---:B0-----:R-:W-:Y:S02]  /*3120*/  IADD3 R6, P0, PT, R11.reuse, R2, RZ ;  /* 0x000000020b067210 */ /* 0x041fe40007f1e0ff */
[----:B------:R-:W-:-:S03]  /*3130*/  IADD3 R11, P1, PT, R11, 0x2, RZ ;  /* 0x000000020b0b7810 */ /* 0x000fc60007f3e0ff */
[----:B------:R-:W-:Y:S01]  /*3140*/  IMAD.X R7, R15, 0x1, R3, P0 ;  /* 0x000000010f077824 */ /* 0x000fe200000e0603 */
[----:B------:R-:W-:Y:S02]  /*3150*/  PLOP3.LUT P0, PT, PT, PT, PT, 0x8, 0x80 ;  /* 0x000000000080781c */ /* 0x000fe40003f0e170 */
[----:B------:R-:W-:Y:S02]  /*3160*/  IADD3.X R15, PT, PT, RZ, R15, RZ, P1, !PT ;  /* 0x0000000fff0f7210 */ /* 0x000fe40000ffe4ff */
[----:B------:R1:W-:Y:S04]  /*3170*/  STG.E.U8 desc[UR6][R6.64], RZ ;  /* 0x000000ff06007986 */ /* 0x0003e8000c101106 */
[----:B------:R1:W-:Y:S05]  /*3180*/  STG.E.U8 desc[UR6][R6.64+0x1], RZ ;  /* 0x000001ff06007986 */ /* 0x0003ea000c101106 */
.L_x_235:
[----:B------:R-:W-:-:S04]  /*3190*/  ISETP.LT.U32.AND P1, PT, R11, R4, PT ;  /* 0x000000040b00720c */ /* 0x000fc80003f21070 */
[----:B------:R-:W-:-:S13]  /*31a0*/  ISETP.LT.U32.OR.EX P0, PT, R15, R5, P0, P1 ;  /* 0x000000050f00720c */ /* 0x000fda0000701510 */
[----:B------:R-:W-:-:S05]  /*31b0*/  @P0 IADD3 R4, P1, PT, R11, R2, RZ ;  /* 0x000000020b040210 */ /* 0x000fca0007f3e0ff */
[----:B------:R-:W-:-:S05]  /*31c0*/  @P0 IMAD.X R5, R15, 0x1, R3, P1 ;  /* 0x000000010f050824 */ /* 0x000fca00008e0603 */
[----:B------:R2:W-:Y:S03]  /*31d0*/  @P0 STG.E.U8 desc[UR6][R4.64], RZ ;  /* 0x000000ff04000986 */ /* 0x0005e6000c101106 */
.L_x_232:
[----:B------:R-:W4:Y:S02]  /*31e0*/  LDCU UR4, c[0x0][0x3b4] ;  /* 0x00007680ff0477ac */ /* 0x000f240008000800 */
[----:B----4-:R-:W-:-:S13]  /*31f0*/  ISETP.LE.AND P0, PT, RZ, UR4, PT ;  /* 0x00000004ff007c0c */ /* 0x010fda000bf03270 */
[----:B------:R-:W-:Y:S05]  /*3200*/  @!P0 EXIT ;  /* 0x000000000000894d */ /* 0x000fea0003800000 */
[----:B-----5:R-:W0:Y:S01]  /*3210*/  LDC R0, c[0x0][0x3c0] ;  /* 0x0000f000ff007b82 */ /* 0x020e220000000800 */
[----:B------:R-:W-:Y:S02]  /*3220*/  IABS R8, R19 ;  /* 0x0000001300087213 */ /* 0x000fe40000000000 */
[----:B------:R-:W-:Y:S02]  /*3230*/  ISETP.GE.AND P0, PT, R9, 0x1, PT ;  /* 0x000000010900780c */ /* 0x000fe40003f06270 */
[-C--:B01----:R-:W-:Y:S02]  /*3240*/  IABS R6, R0.reuse ;  /* 0x0000000000067213 */ /* 0x083fe40000000000 */
[----:B------:R-:W-:Y:S02]  /*3250*/  LOP3.LUT R19, R19, R0, RZ, 0x3c, !PT ;  /* 0x0000000013137212 */ /* 0x000fe400078e3cff */
[----:B------:R-:W0:Y:S08]  /*3260*/  I2F.RP R7, R6 ;  /* 0x0000000600077306 */ /* 0x000e300000209400 */
[----:B0-----:R-:W2:Y:S02]  /*3270*/  MUFU.RCP R7, R7 ;  /* 0x0000000700077308 */ /* 0x001ea40000001000 */
[----:B--2---:R-:W-:-:S06]  /*3280*/  VIADD R4, R7, 0xffffffe ;  /* 0x0ffffffe07047836 */ /* 0x004fcc0000000000 */
[----:B---3--:R0:W1:Y:S02]  /*3290*/  F2I.FTZ.U32.TRUNC.NTZ R5, R4 ;  /* 0x0000000400057305 */ /* 0x008064000021f000 */
[----:B0-----:R-:W-:Y:S01]  /*32a0*/  IMAD.MOV.U32 R4, RZ, RZ, RZ ;  /* 0x000000ffff047224 */ /* 0x001fe200078e00ff */
[----:B-1----:R-:W-:-:S05]  /*32b0*/  IADD3 R11, PT, PT, RZ, -R5, RZ ;  /* 0x80000005ff0b7210 */ /* 0x002fca0007ffe0ff */
[----:B------:R-:W-:-:S04]  /*32c0*/  IMAD R11, R11, R6, RZ ;  /* 0x000000060b0b7224 */ /* 0x000fc800078e02ff */
[----:B------:R-:W-:-:S04]  /*32d0*/  IMAD.HI.U32 R11, R5, R11, R4 ;  /* 0x0000000b050b7227 */ /* 0x000fc800078e0004 */
[----:B------:R-:W-:-:S04]  /*32e0*/  IMAD.MOV.U32 R5, RZ, RZ, R8 ;  /* 0x000000ffff057224 */ /* 0x000fc800078e0008 */
[----:B------:R-:W-:-:S05]  /*32f0*/  IMAD.HI.U32 R11, R11, R5, RZ ;  /* 0x000000050b0b7227 */ /* 0x000fca00078e00ff */
[----:B------:R-:W-:-:S05]  /*3300*/  IADD3 R7, PT, PT, -R11, RZ, RZ ;  /* 0x000000ff0b077210 */ /* 0x000fca0007ffe1ff */
[C---:B------:R-:W-:Y:S02]  /*3310*/  IMAD R5, R6.reuse, R7, R5 ;  /* 0x0000000706057224 */ /* 0x040fe400078e0205 */
[----:B------:R-:W0:Y:S03]  /*3320*/  LDC R7, c[0x0][0x3b8] ;  /* 0x0000ee00ff077b82 */ /* 0x000e260000000800 */
[----:B------:R-:W-:-:S13]  /*3330*/  ISETP.GT.U32.AND P1, PT, R6, R5, PT ;  /* 0x000000050600720c */ /* 0x000fda0003f24070 */
[----:B------:R-:W-:Y:S02]  /*3340*/  @!P1 IMAD.IADD R5, R5, 0x1, -R6 ;  /* 0x0000000105059824 */ /* 0x000fe400078e0a06 */
[----:B------:R-:W-:Y:S01]  /*3350*/  @!P1 VIADD R11, R11, 0x1 ;  /* 0x000000010b0b9836 */ /* 0x000fe20000000000 */
[----:B------:R-:W-:Y:S02]  /*3360*/  ISETP.GE.AND P1, PT, R19, RZ, PT ;  /* 0x000000ff1300720c */ /* 0x000fe40003f26270 */
[----:B------:R-:W-:-:S13]  /*3370*/  ISETP.GE.U32.AND P2, PT, R5, R6, PT ;  /* 0x000000060500720c */ /* 0x000fda0003f46070 */
[----:B------:R-:W-:Y:S02]  /*3380*/  @P2 IADD3 R11, PT, PT, R11, 0x1, RZ ;  /* 0x000000010b0b2810 */ /* 0x000fe40007ffe0ff */
[----:B------:R-:W-:-:S03]  /*3390*/  ISETP.NE.AND P2, PT, R0, RZ, PT ;  /* 0x000000ff0000720c */ /* 0x000fc60003f45270 */
[----:B------:R-:W-:Y:S01]  /*33a0*/  IMAD.MOV.U32 R6, RZ, RZ, R11 ;  /* 0x000000ffff067224 */ /* 0x000fe200078e000b */
[----:B------:R-:W-:Y:S09]  /*33b0*/  @!P0 EXIT ;  /* 0x000000000000894d */ /* 0x000ff20003800000 */
[----:B------:R-:W-:Y:S01]  /*33c0*/  @!P1 IMAD.MOV R6, RZ, RZ, -R6 ;  /* 0x000000ffff069224 */ /* 0x000fe200078e0a06 */
[----:B------:R-:W-:Y:S01]  /*33d0*/  @!P2 LOP3.LUT R6, RZ, R0, RZ, 0x33, !PT ;  /* 0x00000000ff06a212 */ /* 0x000fe200078e33ff */
[----:B------:R-:W1:Y:S01]  /*33e0*/  LDCU.64 UR4, c[0x0][0x398] ;  /* 0x00007300ff0477ac */ /* 0x000e620008000a00 */
[C---:B------:R-:W-:Y:S01]  /*33f0*/  LOP3.LUT R0, R9.reuse, 0xf, RZ, 0xc0, !PT ;  /* 0x0000000f09007812 */ /* 0x040fe200078ec0ff */
[----:B------:R-:W-:Y:S01]  /*3400*/  IMAD.MOV.U32 R11, RZ, RZ, RZ ;  /* 0x000000ffff0b7224 */ /* 0x000fe200078e00ff */
[----:B------:R-:W-:Y:S01]  /*3410*/  LOP3.LUT R4, R9, 0x7, RZ, 0xc0, !PT ;  /* 0x0000000709047812 */ /* 0x000fe200078ec0ff */
[----:B------:R-:W-:Y:S01]  /*3420*/  IMAD R5, R6, R9, RZ ;  /* 0x0000000906057224 */ /* 0x000fe200078e02ff */
[----:B------:R-:W-:-:S03]  /*3430*/  IADD3 R8, PT, PT, R0, -0x1, RZ ;  /* 0xffffffff00087810 */ /* 0x000fc60007ffe0ff */
[----:B------:R-:W-:Y:S01]  /*3440*/  VIADD R10, R4, 0xffffffff ;  /* 0xffffffff040a7836 */ /* 0x000fe20000000000 */
[----:B------:R-:W-:Y:S02]  /*3450*/  SHF.R.S32.HI R6, RZ, 0x1f, R5 ;  /* 0x0000001fff067819 */ /* 0x000fe40000011405 */
[----:B0-----:R-:W-:Y:S02]  /*3460*/  IADD3 R5, P2, PT, R5, R7, RZ ;  /* 0x0000000705057210 */ /* 0x001fe40007f5e0ff */
[----:B------:R-:W-:Y:S02]  /*3470*/  ISETP.GE.U32.AND P0, PT, R8, 0x7, PT ;  /* 0x000000070800780c */ /* 0x000fe40003f06070 */
[----:B------:R-:W-:Y:S02]  /*3480*/  LEA.HI.X.SX32 R6, R7, R6, 0x1, P2 ;  /* 0x0000000607067211 */ /* 0x000fe400010f0eff */
[----:B------:R-:W-:Y:S01]  /*3490*/  LOP3.LUT R8, R9, 0x7ffffff0, RZ, 0xc0, !PT ;  /* 0x7ffffff009087812 */ /* 0x000fe200078ec0ff */
[----:B-1----:R-:W-:Y:S01]  /*34a0*/  UIADD3 UR4, UP0, UPT, UR4, 0x10, URZ ;  /* 0x0000001004047890 */ /* 0x002fe2000ff1e0ff */
[----:B------:R-:W-:-:S02]  /*34b0*/  IADD3 R7, P2, PT, R2, 0x10, RZ ;  /* 0x0000001002077810 */ /* 0x000fc40007f5e0ff */
[----:B------:R-:W-:Y:S01]  /*34c0*/  ISETP.GE.U32.AND P1, PT, R10, 0x3, PT ;  /* 0x000000030a00780c */ /* 0x000fe20003f26070 */
[----:B------:R-:W-:Y:S01]  /*34d0*/  IMAD.MOV R18, RZ, RZ, -R8 ;  /* 0x000000ffff127224 */ /* 0x000fe200078e0a08 */
[----:B------:R-:W-:Y:S01]  /*34e0*/  LOP3.LUT R9, R9, 0x3, RZ, 0xc0, !PT ;  /* 0x0000000309097812 */ /* 0x000fe200078ec0ff */
[----:B------:R-:W-:Y:S01]  /*34f0*/  UIADD3.X UR5, UPT, UPT, URZ, UR5, URZ, UP0, !UPT ;  /* 0x00000005ff057290 */ /* 0x000fe200087fe4ff */
[----:B------:R-:W-:-:S11]  /*3500*/  IADD3.X R10, PT, PT, RZ, R3, RZ, P2, !PT ;  /* 0x00000003ff0a7210 */ /* 0x000fd600017fe4ff */
.L_x_241:
[C---:B-1----:R-:W-:Y:S01]  /*3510*/  IMAD.WIDE.U32 R14, R11.reuse, 0x2, R12 ;  /* 0x000000020b0e7825 */ /* 0x042fe200078e000c */
[----:B0-----:R-:W0:Y:S04]  /*3520*/  LDCU UR8, c[0x0][0x3ac] ;  /* 0x00007580ff0877ac */ /* 0x001e280008000800 */
[----:B-----5:R1:W5:Y:S01]  /*3530*/  LDG.E.U16 R19, desc[UR6][R14.64] ;  /* 0x000000060e137981 */ /* 0x020362000c1e1500 */
[----:B--2---:R-:W2:Y:S01]  /*3540*/  LDCU UR9, c[0x0][0x3bc] ;  /* 0x00007780ff0977ac */ /* 0x004ea20008000800 */
[----:B------:R-:W-:Y:S01]  /*3550*/  IMAD.MOV.U32 R23, RZ, RZ, RZ ;  /* 0x000000ffff177224 */ /* 0x000fe200078e00ff */
[----:B---3--:R-:W3:Y:S01]  /*3560*/  LDCU UR10, c[0x0][0x3b4] ;  /* 0x00007680ff0a77ac */ /* 0x008ee20008000800 */
[----:B0-----:R-:W-:Y:S01]  /*3570*/  UISETP.GE.U32.AND UP0, UPT, UR8, 0x10, UPT ;  /* 0x000000100800788c */ /* 0x001fe2000bf06070 */
[C---:B--2---:R-:W-:Y:S01]  /*3580*/  IMAD R21, R11.reuse, UR9, RZ ;  /* 0x000000090b157c24 */ /* 0x044fe2000f8e02ff */
[----:B---3--:R-:W-:-:S04]  /*3590*/  ISETP.NE.AND P2, PT, R11, UR10, PT ;  /* 0x0000000a0b007c0c */ /* 0x008fc8000bf45270 */
[----:B------:R-:W-:Y:S02]  /*35a0*/  IADD3 R20, P3, PT, R21, R5, RZ ;  /* 0x0000000515147210 */ /* 0x000fe40007f7e0ff */
[----:B------:R-:W-:Y:S02]  /*35b0*/  IADD3 R11, PT, PT, R11, 0x1, RZ ;  /* 0x000000010b0b7810 */ /* 0x000fe40007ffe0ff */
[----:B------:R-:W-:Y:S01]  /*35c0*/  LEA.HI.X.SX32 R21, R21, R6, 0x1, P3 ;  /* 0x0000000615157211 */ /* 0x000fe200018f0eff */
[----:B-1--4-:R-:W-:Y:S08]  /*35d0*/  BRA.U !UP0, `(.L_x_236) ;  /* 0x00000005087c7547 */ /* 0x012ff0000b800000 */
[C---:B------:R-:W-:Y:S01]  /*35e0*/  LEA R16, P3, R20.reuse, UR4, 0x1 ;  /* 0x0000000414107c11 */ /* 0x040fe2000f8608ff */
[----:B------:R-:W-:Y:S01]  /*35f0*/  IMAD.MOV.U32 R23, RZ, RZ, R7 ;  /* 0x000000ffff177224 */ /* 0x000fe200078e0007 */
[----:B------:R-:W-:Y:S01]  /*3600*/  MOV R24, R10 ;  /* 0x0000000a00187202 */ /* 0x000fe20000000f00 */
[----:B------:R-:W-:Y:S01]  /*3610*/  IMAD.MOV.U32 R22, RZ, RZ, R18 ;  /* 0x000000ffff167224 */ /* 0x000fe200078e0012 */
[----:B------:R-:W-:-:S09]  /*3620*/  LEA.HI.X R17, R20, UR5, R21, 0x1, P3 ;  /* 0x0000000514117c11 */ /* 0x000fd200098f0c15 */
.L_x_237:
[----:B-1----:R-:W-:Y:S01]  /*3630*/  MOV R14, R23 ;  /* 0x00000017000e7202 */ /* 0x002fe20000000f00 */
[----:B------:R-:W-:Y:S02]  /*3640*/  IMAD.MOV.U32 R15, RZ, RZ, R24 ;  /* 0x000000ffff0f7224 */ /* 0x000fe400078e0018 */
[----:B------:R-:W2:Y:S04]  /*3650*/  LDG.E.U16 R24, desc[UR6][R16.64+-0x10] ;  /* 0xfffff00610187981 */ /* 0x000ea8000c1e1500 */
[----:B------:R-:W2:Y:S02]  /*3660*/  LDG.E.U16 R23, desc[UR6][R14.64+-0x10] ;  /* 0xfffff0060e177981 */ /* 0x000ea4000c1e1500 */
[----:B--2--5:R-:W-:-:S05]  /*3670*/  HFMA2 R23, R19.H0_H0, R24.H0_H0, R23.H0_H0 ;  /* 0x2000001813177231 */ /* 0x024fca0000040817 */
[----:B------:R-:W-:Y:S02]  /*3680*/  PRMT R25, R23, 0x7610, R25 ;  /* 0x0000761017197816 */ /* 0x000fe40000000019 */
[----:B------:R-:W2:Y:S04]  /*3690*/  LDG.E.U16 R23, desc[UR6][R14.64+-0xe] ;  /* 0xfffff2060e177981 */ /* 0x000ea8000c1e1500 */
[----:B------:R0:W-:Y:S04]  /*36a0*/  STG.E.U16 desc[UR6][R14.64+-0x10], R25 ;  /* 0xfffff0190e007986 */ /* 0x0001e8000c101506 */
[----:B------:R-:W2:Y:S02]  /*36b0*/  LDG.E.U16 R24, desc[UR6][R16.64+-0xe] ;  /* 0xfffff20610187981 */ /* 0x000ea4000c1e1500 */
[----:B--2---:R-:W-:-:S05]  /*36c0*/  HFMA2 R23, R19.H0_H0, R24.H0_H0, R23.H0_H0 ;  /* 0x2000001813177231 */ /* 0x004fca0000040817 */
        /* <DEDUP_REMOVED lines=10> */
[----:B0-----:R-:W-:Y:S02]  /*3770*/  PRMT R25, R23, 0x7610, R25 ;  /* 0x0000761017197816 */ /* 0x001fe40000000019 */
[----:B------:R-:W2:Y:S04]  /*3780*/  LDG.E.U16 R23, desc[UR6][R14.64+-0x8] ;  /* 0xfffff8060e177981 */ /* 0x000ea8000c1e1500 */
[----:B------:R0:W-:Y:S04]  /*3790*/  STG.E.U16 desc[UR6][R14.64+-0xa], R25 ;  /* 0xfffff6190e007986 */ /* 0x0001e8000c101506 */
[----:B------:R-:W2:Y:S02]  /*37a0*/  LDG.E.U16 R24, desc[UR6][R16.64+-0x8] ;  /* 0xfffff80610187981 */ /* 0x000ea4000c1e1500 */
[----:B--2---:R-:W-:-:S05]  /*37b0*/  HFMA2 R23, R19.H0_H0, R24.H0_H0, R23.H0_H0 ;  /* 0x2000001813177231 */ /* 0x004fca0000040817 */
[----:B-1----:R-:W-:Y:S02]  /*37c0*/  PRMT R26, R23, 0x7610, R26 ;  /* 0x00007610171a7816 */ /* 0x002fe4000000001a */
[----:B------:R-:W2:Y:S04]  /*37d0*/  LDG.E.U16 R23, desc[UR6][R14.64+-0x6] ;  /* 0xfffffa060e177981 */ /* 0x000ea8000c1e1500 */
[----:B------:R1:W-:Y:S04]  /*37e0*/  STG.E.U16 desc[UR6][R14.64+-0x8], R26 ;  /* 0xfffff81a0e007986 */ /* 0x0003e8000c101506 */
[----:B------:R-:W2:Y:S02]  /*37f0*/  LDG.E.U16 R24, desc[UR6][R16.64+-0x6] ;  /* 0xfffffa0610187981 */ /* 0x000ea4000c1e1500 */
[----:B--2---:R-:W-:-:S05]  /*3800*/  HFMA2 R23, R19.H0_H0, R24.H0_H0, R23.H0_H0 ;  /* 0x2000001813177231 */ /* 0x004fca0000040817 */
[----:B---3--:R-:W-:Y:S02]  /*3810*/  PRMT R27, R23, 0x7610, R27 ;  /* 0x00007610171b7816 */ /* 0x008fe4000000001b */
        /* <DEDUP_REMOVED lines=52> */
[----:B--2---:R-:W-:-:S05]  /*3b60*/  HFMA2 R23, R19.H0_H0, R24.H0_H0, R23.H0_H0 ;  /* 0x2000001813177231 */ /* 0x004fca0000040817 */
[----:B0-----:R-:W-:Y:S02]  /*3b70*/  PRMT R25, R23, 0x7610, R25 ;  /* 0x0000761017197816 */ /* 0x001fe40000000019 */
[----:B------:R-:W-:-:S03]  /*3b80*/  IADD3 R23, P5, PT, R14, 0x20, RZ ;  /* 0x000000200e177810 */ /* 0x000fc60007fbe0ff */
[----:B------:R1:W-:Y:S01]  /*3b90*/  STG.E.U16 desc[UR6][R14.64+0xe], R25 ;  /* 0x00000e190e007986 */ /* 0x0003e2000c101506 */
[----:B------:R-:W-:Y:S01]  /*3ba0*/  IADD3.X R24, PT, PT, RZ, R15, RZ, P5, !PT ;  /* 0x0000000fff187210 */ /* 0x000fe20002ffe4ff */
[----:B------:R-:W-:Y:S08]  /*3bb0*/  @P3 BRA `(.L_x_237) ;  /* 0xfffffff8009c3947 */ /* 0x000ff0000383ffff */
[----:B------:R-:W-:-:S07]  /*3bc0*/  IMAD.MOV.U32 R23, RZ, RZ, R8 ;  /* 0x000000ffff177224 */ /* 0x000fce00078e0008 */
.L_x_236:
[----:B------:R-:W-:-:S13]  /*3bd0*/  ISETP.NE.AND P3, PT, R0, RZ, PT ;  /* 0x000000ff0000720c */ /* 0x000fda0003f65270 */
[----:B------:R-:W-:Y:S05]  /*3be0*/  @!P3 BRA `(.L_x_238) ;  /* 0x000000040098b947 */ /* 0x000fea0003800000 */
[----:B------:R-:W-:Y:S01]  /*3bf0*/  ISETP.NE.AND P4, PT, R4, RZ, PT ;  /* 0x000000ff0400720c */ /* 0x000fe20003f85270 */
[----:B------:R-:W-:-:S12]  /*3c00*/  @!P0 BRA `(.L_x_239) ;  /* 0x0000000000b88947 */ /* 0x000fd80003800000 */
[----:B-1----:R-:W0:Y:S01]  /*3c10*/  LDC.64 R14, c[0x0][0x398] ;  /* 0x0000e600ff0e7b82 */ /* 0x002e220000000a00 */
[C---:B------:R-:W-:Y:S01]  /*3c20*/  IADD3 R22, P3, PT, R23.reuse, R20, RZ ;  /* 0x0000001417167210 */ /* 0x040fe20007f7e0ff */
[----:B------:R-:W-:-:S03]  /*3c30*/  IMAD.WIDE.U32 R16, R23, 0x2, R2 ;  /* 0x0000000217107825 */ /* 0x000fc600078e0002 */
[----:B------:R-:W-:Y:S02]  /*3c40*/  IADD3.X R24, PT, PT, RZ, R21, RZ, P3, !PT ;  /* 0x00000015ff187210 */ /* 0x000fe40001ffe4ff */
[----:B0-----:R-:W-:-:S04]  /*3c50*/  LEA R14, P3, R22, R14, 0x1 ;  /* 0x0000000e160e7211 */ /* 0x001fc800078608ff */
[----:B------:R-:W-:Y:S02]  /*3c60*/  LEA.HI.X R15, R22, R15, R24, 0x1, P3 ;  /* 0x0000000f160f7211 */ /* 0x000fe400018f0c18 */
[----:B------:R-:W2:Y:S04]  /*3c70*/  LDG.E.U16 R24, desc[UR6][R16.64] ;  /* 0x0000000610187981 */ /* 0x000ea8000c1e1500 */
[----:B------:R-:W2:Y:S02]  /*3c80*/  LDG.E.U16 R22, desc[UR6][R14.64] ;  /* 0x000000060e167981 */ /* 0x000ea4000c1e1500 */
[----:B--2--5:R-:W-:Y:S02]  /*3c90*/  HFMA2 R22, R19.H0_H0, R22.H0_H0, R24.H0_H0 ;  /* 0x2000001613167231 */ /* 0x024fe40000040818 */
[----:B------:R-:W2:Y:S03]  /*3ca0*/  LDG.E.U16 R24, desc[UR6][R16.64+0x2] ;  /* 0x0000020610187981 */ /* 0x000ea6000c1e1500 */
[----:B------:R-:W-:-:S05]  /*3cb0*/  PRMT R25, R22, 0x7610, R25 ;  /* 0x0000761016197816 */ /* 0x000fca0000000019 */
[----:B------:R0:W-:Y:S04]  /*3cc0*/  STG.E.U16 desc[UR6][R16.64], R25 ;  /* 0x0000001910007986 */ /* 0x0001e8000c101506 */
[----:B------:R-:W2:Y:S02]  /*3cd0*/  LDG.E.U16 R22, desc[UR6][R14.64+0x2] ;  /* 0x000002060e167981 */ /* 0x000ea4000c1e1500 */
[----:B--2---:R-:W-:Y:S02]  /*3ce0*/  HFMA2 R22, R19.H0_H0, R22.H0_H0, R24.H0_H0 ;  /* 0x2000001613167231 */ /* 0x004fe40000040818 */
        /* <DEDUP_REMOVED lines=11> */
[----:B0-----:R-:W-:-:S05]  /*3da0*/  PRMT R25, R22, 0x7610, R25 ;  /* 0x0000761016197816 */ /* 0x001fca0000000019 */
[----:B------:R0:W-:Y:S04]  /*3db0*/  STG.E.U16 desc[UR6][R16.64+0x6], R25 ;  /* 0x0000061910007986 */ /* 0x0001e8000c101506 */
[----:B------:R-:W2:Y:S02]  /*3dc0*/  LDG.E.U16 R22, desc[UR6][R14.64+0x8] ;  /* 0x000008060e167981 */ /* 0x000ea4000c1e1500 */
[----:B--2---:R-:W-:Y:S02]  /*3dd0*/  HFMA2 R22, R19.H0_H0, R22.H0_H0, R24.H0_H0 ;  /* 0x2000001613167231 */ /* 0x004fe40000040818 */
[----:B------:R-:W2:Y:S03]  /*3de0*/  LDG.E.U16 R24, desc[UR6][R16.64+0xa] ;  /* 0x00000a0610187981 */ /* 0x000ea6000c1e1500 */
[----:B-1----:R-:W-:-:S05]  /*3df0*/  PRMT R26, R22, 0x7610, R26 ;  /* 0x00007610161a7816 */ /* 0x002fca000000001a */
[----:B------:R4:W-:Y:S04]  /*3e00*/  STG.E.U16 desc[UR6][R16.64+0x8], R26 ;  /* 0x0000081a10007986 */ /* 0x0009e8000c101506 */
[----:B------:R-:W2:Y:S02]  /*3e10*/  LDG.E.U16 R22, desc[UR6][R14.64+0xa] ;  /* 0x00000a060e167981 */ /* 0x000ea4000c1e1500 */
[----:B--2---:R-:W-:Y:S02]  /*3e20*/  HFMA2 R22, R19.H0_H0, R22.H0_H0, R24.H0_H0 ;  /* 0x2000001613167231 */ /* 0x004fe40000040818 */
[----:B------:R-:W2:Y:S03]  /*3e30*/  LDG.E.U16 R24, desc[UR6][R16.64+0xc] ;  /* 0x00000c0610187981 */ /* 0x000ea6000c1e1500 */
[----:B---3--:R-:W-:-:S05]  /*3e40*/  PRMT R27, R22, 0x7610, R27 ;  /* 0x00007610161b7816 */ /* 0x008fca000000001b */
[----:B------:R4:W-:Y:S04]  /*3e50*/  STG.E.U16 desc[UR6][R16.64+0xa], R27 ;  /* 0x00000a1b10007986 */ /* 0x0009e8000c101506 */
[----:B------:R-:W2:Y:S02]  /*3e60*/  LDG.E.U16 R22, desc[UR6][R14.64+0xc] ;  /* 0x00000c060e167981 */ /* 0x000ea4000c1e1500 */
[----:B--2---:R-:W-:Y:S02]  /*3e70*/  HFMA2 R22, R19.H0_H0, R22.H0_H0, R24.H0_H0 ;  /* 0x2000001613167231 */ /* 0x004fe40000040818 */
[----:B------:R-:W2:Y:S03]  /*3e80*/  LDG.E.U16 R24, desc[UR6][R16.64+0xe] ;  /* 0x00000e0610187981 */ /* 0x000ea6000c1e1500 */
[----:B0-----:R-:W-:-:S05]  /*3e90*/  PRMT R25, R22, 0x7610, R25 ;  /* 0x0000761016197816 */ /* 0x001fca0000000019 */
[----:B------:R4:W-:Y:S04]  /*3ea0*/  STG.E.U16 desc[UR6][R16.64+0xc], R25 ;  /* 0x00000c1910007986 */ /* 0x0009e8000c101506 */
[----:B------:R-:W2:Y:S01]  /*3eb0*/  LDG.E.U16 R22, desc[UR6][R14.64+0xe] ;  /* 0x00000e060e167981 */ /* 0x000ea2000c1e1500 */
[----:B------:R-:W-:Y:S02]  /*3ec0*/  VIADD R23, R23, 0x8 ;  /* 0x0000000817177836 */ /* 0x000fe40000000000 */
[----:B--2---:R-:W-:-:S05]  /*3ed0*/  HFMA2 R22, R19.H0_H0, R22.H0_H0, R24.H0_H0 ;  /* 0x2000001613167231 */ /* 0x004fca0000040818 */
[----:B------:R4:W-:Y:S02]  /*3ee0*/  STG.E.U16 desc[UR6][R16.64+0xe], R22 ;  /* 0x00000e1610007986 */ /* 0x0009e4000c101506 */
.L_x_239:
[----:B------:R-:W-:Y:S05]  /*3ef0*/  @!P4 BRA `(.L_x_238) ;  /* 0x0000000000d4c947 */ /* 0x000fea0003800000 */
[----:B------:R-:W-:Y:S01]  /*3f00*/  ISETP.NE.AND P4, PT, R9, RZ, PT ;  /* 0x000000ff0900720c */ /* 0x000fe20003f85270 */
[----:B------:R-:W-:-:S12]  /*3f10*/  @!P1 BRA `(.L_x_240) ;  /* 0x0000000000709947 */ /* 0x000fd80003800000 */
[----:B-1----:R-:W0:Y:S01]  /*3f20*/  LDC.64 R14, c[0x0][0x398] ;  /* 0x0000e600ff0e7b82 */ /* 0x002e220000000a00 */
[C---:B----4-:R-:W-:Y:S01]  /*3f30*/  IADD3 R22, P3, PT, R23.reuse, R20, RZ ;  /* 0x0000001417167210 */ /* 0x050fe20007f7e0ff */
[----:B------:R-:W-:Y:S01]  /*3f40*/  IMAD.MOV.U32 R16, RZ, RZ, R2 ;  /* 0x000000ffff107224 */ /* 0x000fe200078e0002 */
[----:B------:R-:W-:Y:S02]  /*3f50*/  MOV R17, R3 ;  /* 0x0000000300117202 */ /* 0x000fe40000000f00 */
[----:B------:R-:W-:Y:S01]  /*3f60*/  IADD3.X R24, PT, PT, RZ, R21, RZ, P3, !PT ;  /* 0x00000015ff187210 */ /* 0x000fe20001ffe4ff */
[----:B------:R-:W-:Y:S01]  /*3f70*/  IMAD.WIDE.U32 R16, R23, 0x2, R16 ;  /* 0x0000000217107825 */ /* 0x000fe200078e0010 */
        /* <DEDUP_REMOVED lines=18> */
[----:B------:R-:W2:Y:S01]  /*40a0*/  LDG.E.U16 R22, desc[UR6][R14.64+0x6] ;  /* 0x000006060e167981 */ /* 0x000ea2000c1e1500 */
[----:B------:R-:W-:Y:S02]  /*40b0*/  VIADD R23, R23, 0x4 ;  /* 0x0000000417177836 */ /* 0x000fe40000000000 */
[----:B--2---:R-:W-:-:S05]  /*40c0*/  HFMA2 R22, R19.H0_H0, R22.H0_H0, R24.H0_H0 ;  /* 0x2000001613167231 */ /* 0x004fca0000040818 */
[----:B------:R0:W-:Y:S02]  /*40d0*/  STG.E.U16 desc[UR6][R16.64+0x6], R22 ;  /* 0x0000061610007986 */ /* 0x0001e4000c101506 */
.L_x_240:
[----:B------:R-:W-:Y:S05]  /*40e0*/  @!P4 BRA `(.L_x_238) ;  /* 0x000000000058c947 */ /* 0x000fea0003800000 */
[----:B-1----:R-:W1:Y:S01]  /*40f0*/  LDC.64 R14, c[0x0][0x398] ;  /* 0x0000e600ff0e7b82 */ /* 0x002e620000000a00 */
[C---:B------:R-:W-:Y:S01]  /*4100*/  IADD3 R20, P3, PT, R23.reuse, R20, RZ ;  /* 0x0000001417147210 */ /* 0x040fe20007f7e0ff */
[----:B0---4-:R-:W-:-:S03]  /*4110*/  IMAD.WIDE.U32 R16, R23, 0x2, R2 ;  /* 0x0000000217107825 */ /* 0x011fc600078e0002 */
[----:B------:R-:W-:Y:S02]  /*4120*/  IADD3.X R21, PT, PT, RZ, R21, RZ, P3, !PT ;  /* 0x00000015ff157210 */ /* 0x000fe40001ffe4ff */
[----:B-1----:R-:W-:-:S04]  /*4130*/  LEA R14, P3, R20, R14, 0x1 ;  /* 0x0000000e140e7211 */ /* 0x002fc800078608ff */
[----:B------:R-:W-:Y:S02]  /*4140*/  LEA.HI.X R15, R20, R15, R21, 0x1, P3 ;  /* 0x0000000f140f7211 */ /* 0x000fe400018f0c15 */
[----:B------:R-:W2:Y:S04]  /*4150*/  LDG.E.U16 R21, desc[UR6][R16.64] ;  /* 0x0000000610157981 */ /* 0x000ea8000c1e1500 */
[----:B------:R-:W2:Y:S01]  /*4160*/  LDG.E.U16 R20, desc[UR6][R14.64] ;  /* 0x000000060e147981 */ /* 0x000ea2000c1e1500 */
[----:B------:R-:W-:Y:S01]  /*4170*/  ISETP.NE.AND P3, PT, R9, 0x1, PT ;  /* 0x000000010900780c */ /* 0x000fe20003f65270 */
[----:B--2--5:R-:W-:-:S05]  /*4180*/  HFMA2 R20, R19.H0_H0, R20.H0_H0, R21.H0_H0 ;  /* 0x2000001413147231 */ /* 0x024fca0000040815 */
[----:B------:R2:W-:Y:S07]  /*4190*/  STG.E.U16 desc[UR6][R16.64], R20 ;  /* 0x0000001410007986 */ /* 0x0005ee000c101506 */
[----:B------:R-:W-:Y:S05]  /*41a0*/  @!P3 BRA `(.L_x_238) ;  /* 0x000000000028b947 */ /* 0x000fea0003800000 */
[----:B--2---:R-:W2:Y:S04]  /*41b0*/  LDG.E.U16 R20, desc[UR6][R14.64+0x2] ;  /* 0x000002060e147981 */ /* 0x004ea8000c1e1500 */
[----:B------:R-:W2:Y:S01]  /*41c0*/  LDG.E.U16 R21, desc[UR6][R16.64+0x2] ;  /* 0x0000020610157981 */ /* 0x000ea2000c1e1500 */
[----:B------:R-:W-:Y:S01]  /*41d0*/  ISETP.NE.AND P3, PT, R9, 0x2, PT ;  /* 0x000000020900780c */ /* 0x000fe20003f65270 */
[----:B--2---:R-:W-:-:S05]  /*41e0*/  HFMA2 R20, R19.H0_H0, R20.H0_H0, R21.H0_H0 ;  /* 0x2000001413147231 */ /* 0x004fca0000040815 */
[----:B------:R3:W-:Y:S07]  /*41f0*/  STG.E.U16 desc[UR6][R16.64+0x2], R20 ;  /* 0x0000021410007986 */ /* 0x0007ee000c101506 */
[----:B------:R-:W-:Y:S05]  /*4200*/  @!P3 BRA `(.L_x_238) ;  /* 0x000000000010b947 */ /* 0x000fea0003800000 */
[----:B------:R-:W2:Y:S04]  /*4210*/  LDG.E.U16 R14, desc[UR6][R14.64+0x4] ;  /* 0x000004060e0e7981 */ /* 0x000ea8000c1e1500 */
[----:B---3--:R-:W2:Y:S02]  /*4220*/  LDG.E.U16 R20, desc[UR6][R16.64+0x4] ;  /* 0x0000040610147981 */ /* 0x008ea4000c1e1500 */
[----:B--2---:R-:W-:-:S05]  /*4230*/  HFMA2 R20, R19.H0_H0, R14.H0_H0, R20.H0_H0 ;  /* 0x2000000e13147231 */ /* 0x004fca0000040814 */
[----:B------:R0:W-:Y:S02]  /*4240*/  STG.E.U16 desc[UR6][R16.64+0x4], R20 ;  /* 0x0000041410007986 */ /* 0x0001e4000c101506 */
.L_x_238:
[----:B------:R-:W-:Y:S05]  /*4250*/  @P2 BRA `(.L_x_241) ;  /* 0xfffffff000ac2947 */ /* 0x000fea000383ffff */
[----:B------:R-:W-:Y:S05]  /*4260*/  EXIT ;  /* 0x000000000000794d */ /* 0x000fea0003800000 */
        .weak           $__internal_2_$__cuda_sm20_sqrt_rn_f32_slowpath
        .type           $__internal_2_$__cuda_sm20_sqrt_rn_f32_slowpath,@function
        .size           $__internal_2_$__cuda_sm20_sqrt_rn_f32_slowpath,(.L_x_530 - $__internal_2_$__cuda_sm20_sqrt_rn_f32_slowpath)
$__internal_2_$__cuda_sm20_sqrt_rn_f32_slowpath:
[----:B------:R-:W-:-:S13]  /*4270*/  LOP3.LUT P0, RZ, R0, 0x7fffffff, RZ, 0xc0, !PT ;  /* 0x7fffffff00ff7812 */ /* 0x000fda000780c0ff */
[----:B------:R-:W-:Y:S01]  /*4280*/  @!P0 IMAD.MOV.U32 R2, RZ, RZ, R0 ;  /* 0x000000ffff028224 */ /* 0x000fe200078e0000 */
[----:B------:R-:W-:Y:S06]  /*4290*/  @!P0 BRA `(.L_x_242) ;  /* 0x0000000000448947 */ /* 0x000fec0003800000 */
[----:B------:R-:W-:-:S13]  /*42a0*/  FSETP.GEU.FTZ.AND P0, PT, R0, RZ, PT ;  /* 0x000000ff0000720b */ /* 0x000fda0003f1e000 */
[----:B------:R-:W-:Y:S01]  /*42b0*/  @!P0 MOV R2, 0x7fffffff ;  /* 0x7fffffff00028802 */ /* 0x000fe20000000f00 */
[----:B------:R-:W-:Y:S06]  /*42c0*/  @!P0 BRA `(.L_x_242) ;  /* 0x0000000000388947 */ /* 0x000fec0003800000 */
[----:B------:R-:W-:-:S13]  /*42d0*/  FSETP.GTU.FTZ.AND P0, PT, |R0|, +INF , PT ;  /* 0x7f8000000000780b */ /* 0x000fda0003f1c200 */
[----:B------:R-:W-:Y:S01]  /*42e0*/  @P0 FADD.FTZ R2, R0, 1 ;  /* 0x3f80000000020421 */ /* 0x000fe20000010000 */
[----:B------:R-:W-:Y:S06]  /*42f0*/  @P0 BRA `(.L_x_242) ;  /* 0x00000000002c0947 */ /* 0x000fec0003800000 */
[----:B------:R-:W-:-:S13]  /*4300*/  FSETP.NEU.FTZ.AND P0, PT, |R0|, +INF , PT ;  /* 0x7f8000000000780b */ /* 0x000fda0003f1d200 */
[----:B------:R-:W-:Y:S01]  /*4310*/  @!P0 IMAD.MOV.U32 R2, RZ, RZ, R0 ;  /* 0x000000ffff028224 */ /* 0x000fe200078e0000 */
[----:B------:R-:W-:Y:S06]  /*4320*/  @!P0 BRA `(.L_x_242) ;  /* 0x0000000000208947 */ /* 0x000fec0003800000 */
[----:B------:R-:W-:-:S04]  /*4330*/  FFMA R0, R0, 1.84467440737095516160e+19, RZ ;  /* 0x5f80000000007823 */ /* 0x000fc800000000ff */
[----:B------:R-:W0:Y:S02]  /*4340*/  MUFU.RSQ R3, R0 ;  /* 0x0000000000037308 */ /* 0x000e240000001400 */
[----:B0-----:R-:W-:Y:S01]  /*4350*/  FMUL.FTZ R5, R0, R3 ;  /* 0x0000000300057220 */ /* 0x001fe20000410000 */
[----:B------:R-:W-:-:S03]  /*4360*/  FMUL.FTZ R3, R3, 0.5 ;  /* 0x3f00000003037820 */ /* 0x000fc60000410000 */
[----:B------:R-:W-:-:S04]  /*4370*/  FADD.FTZ R2, -R5, -RZ ;  /* 0x800000ff05027221 */ /* 0x000fc80000010100 */
[----:B------:R-:W-:-:S04]  /*4380*/  FFMA R2, R5, R2, R0 ;  /* 0x0000000205027223 */ /* 0x000fc80000000000 */
[----:B------:R-:W-:-:S04]  /*4390*/  FFMA R2, R2, R3, R5 ;  /* 0x0000000302027223 */ /* 0x000fc80000000005 */
[----:B------:R-:W-:-:S07]  /*43a0*/  FMUL.FTZ R2, R2, 2.3283064365386962891e-10 ;  /* 0x2f80000002027820 */ /* 0x000fce0000410000 */
.L_x_242:
[----:B------:R-:W-:Y:S01]  /*43b0*/  HFMA2 R3, -RZ, RZ, 0, 0 ;  /* 0x00000000ff037431 */ /* 0x000fe200000001ff */
[----:B------:R-:W-:Y:S01]  /*43c0*/  MOV R0, R2 ;  /* 0x0000000200007202 */ /* 0x000fe20000000f00 */
[----:B------:R-:W-:-:S04]  /*43d0*/  IMAD.MOV.U32 R2, RZ, RZ, R4 ;  /* 0x000000ffff027224 */ /* 0x000fc800078e0004 */
[----:B------:R-:W-:Y:S05]  /*43e0*/  RET.REL.NODEC R2 `(_Z21multihead_attentionV2P6__halfS0_S0_S0_S0_iiiiiii) ;  /* 0xffffffbc02047950 */ /* 0x000fea0003c3ffff */
.L_x_243:
        /* <DEDUP_REMOVED lines=9> */
.L_x_530:


//--------------------- .text._Z19multihead_attentionP6__halfS0_S0_S0_S0_iiiiiii --------------------------
	.section	.text._Z19multihead_attentionP6__halfS0_S0_S0_S0_iiiiiii,"ax",@progbits
	.align	128
        .global         _Z19multihead_attentionP6__halfS0_S0_S0_S0_iiiiiii
        .type           _Z19multihead_attentionP6__halfS0_S0_S0_S0_iiiiiii,@function
        .size           _Z19multihead_attentionP6__halfS0_S0_S0_S0_iiiiiii,(.L_x_531 - _Z19multihead_attentionP6__halfS0_S0_S0_S0_iiiiiii)
        .other          _Z19multihead_attentionP6__halfS0_S0_S0_S0_iiiiiii,@"STO_CUDA_ENTRY STV_DEFAULT"
_Z19multihead_attentionP6__halfS0_S0_S0_S0_iiiiiii:
.text._Z19multihead_attentionP6__halfS0_S0_S0_S0_iiiiiii:
[----:B------:R-:W-:Y:S08]  /*0000*/  LDC R1, c[0x0][0x37c] ;  /* 0x0000df00ff017b82 */ /* 0x000ff00000000800 */
[----:B------:R-:W0:Y:S02]  /*0010*/  LDC R0, c[0x0][0x3a8] ;  /* 0x0000ea00ff007b82 */ /* 0x000e240000000800 */
[----:B0-----:R-:W-:-:S13]  /*0020*/  ISETP.GE.AND P0, PT, R0, 0x1, PT ;  /* 0x000000010000780c */ /* 0x001fda0003f06270 */
[----:B------:R-:W-:Y:S05]  /*0030*/  @!P0 EXIT ;  /* 0x000000000000894d */ /* 0x000fea0003800000 */
[----:B------:R-:W0:Y:S01]  /*0040*/  LDCU UR4, c[0x0][0x3b4] ;  /* 0x00007680ff0477ac */ /* 0x000e220008000800 */
[----:B------:R-:W1:Y:S01]  /*0050*/  LDCU UR5, c[0x0][0x3ac] ;  /* 0x00007580ff0577ac */ /* 0x000e620008000800 */
[----:B------:R-:W2:Y:S01]  /*0060*/  LDCU.64 UR16, c[0x0][0x358] ;  /* 0x00006b00ff1077ac */ /* 0x000ea20008000a00 */
[----:B0-----:R-:W-:Y:S02]  /*0070*/  UISETP.GT.AND UP0, UPT, UR4, -0x1, UPT ;  /* 0xffffffff0400788c */ /* 0x001fe4000bf04270 */
[----:B-1----:R-:W-:-:S07]  /*0080*/  UIMAD.WIDE UR14, UR5, 0x2, URZ ;  /* 0x00000002050e78a5 */ /* 0x002fce000f8e02ff */
[----:B--2---:R-:W-:Y:S05]  /*0090*/  BRA.U UP0, `(.L_x_244) ;  /* 0x0000000500007547 */ /* 0x004fea000b800000 */
[----:B------:R-:W-:-:S05]  /*00a0*/  UMOV UR4, URZ ;  /* 0x000000ff00047c82 */ /* 0x000fca0008000000 */
.L_x_249:
[----:B0-----:R-:W0:Y:S02]  /*00b0*/  LDCU UR5, c[0x0][0x3ac] ;  /* 0x00007580ff0577ac */ /* 0x001e240008000800 */
[----:B0-----:R-:W-:-:S09]  /*00c0*/  UISETP.NE.AND UP0, UPT, UR5, URZ, UPT ;  /* 0x000000ff0500728c */ /* 0x001fd2000bf05270 */
[----:B------:R-:W-:Y:S05]  /*00d0*/  BRA.U !UP0, `(.L_x_245) ;  /* 0x0000000108dc7547 */ /* 0x000fea000b800000 */
[----:B------:R-:W0:Y:S01]  /*00e0*/  LDCU.64 UR6, c[0x0][0x3a0] ;  /* 0x00007400ff0677ac */ /* 0x000e220008000a00 */
[----:B------:R-:W-:Y:S01]  /*00f0*/  IMAD.U32 R0, RZ, RZ, UR15 ;  /* 0x0000000fff007e24 */ /* 0x000fe2000f8e00ff */
[----:B------:R-:W-:Y:S01]  /*0100*/  ISETP.LT.U32.AND P0, PT, RZ, UR14, PT ;  /* 0x0000000eff007c0c */ /* 0x000fe2000bf01070 */
[----:B------:R-:W-:Y:S01]  /*0110*/  IMAD.MOV.U32 R4, RZ, RZ, RZ ;  /* 0x000000ffff047224 */ /* 0x000fe200078e00ff */
[----:B------:R-:W-:Y:S01]  /*0120*/  UIMAD UR5, UR4, UR5, URZ ;  /* 0x00000005040572a4 */ /* 0x000fe2000f8e02ff */
[----:B------:R-:W-:Y:S01]  /*0130*/  IMAD.U32 R5, RZ, RZ, UR15 ;  /* 0x0000000fff057e24 */ /* 0x000fe2000f8e00ff */
[----:B------:R-:W-:Y:S01]  /*0140*/  ISETP.GT.U32.AND.EX P0, PT, R0, RZ, PT, P0 ;  /* 0x000000ff0000720c */ /* 0x000fe20003f04100 */
[----:B------:R-:W-:Y:S01]  /*0150*/  HFMA2 R0, -RZ, RZ, 0, 0 ;  /* 0x00000000ff007431 */ /* 0x000fe200000001ff */
[----:B0-----:R-:W-:-:S11]  /*0160*/  UIMAD.WIDE UR6, UR5, 0x2, UR6 ;  /* 0x00000002050678a5 */ /* 0x001fd6000f8e0206 */
[----:B------:R-:W-:Y:S02]  /*0170*/  @!P0 IADD3 R2, P1, PT, R0, UR6, RZ ;  /* 0x0000000600028c10 */ /* 0x000fe4000ff3e0ff */
[----:B------:R-:W-:Y:S02]  /*0180*/  @!P0 MOV R0, 0x1 ;  /* 0x0000000100008802 */ /* 0x000fe40000000f00 */
[----:B------:R-:W-:Y:S02]  /*0190*/  @!P0 IADD3.X R3, PT, PT, R4, UR7, RZ, P1, !PT ;  /* 0x0000000704038c10 */ /* 0x000fe40008ffe4ff */
[----:B------:R-:W-:Y:S02]  /*01a0*/  @!P0 MOV R4, RZ ;  /* 0x000000ff00048202 */ /* 0x000fe40000000f00 */
[C---:B------:R-:W-:Y:S01]  /*01b0*/  ISETP.LT.U32.AND P1, PT, R0.reuse, UR14, PT ;  /* 0x0000000e00007c0c */ /* 0x040fe2000bf21070 */
[----:B------:R0:W-:Y:S01]  /*01c0*/  @!P0 STG.E.U8 desc[UR16][R2.64], RZ ;  /* 0x000000ff02008986 */ /* 0x0001e2000c101110 */
[----:B------:R-:W-:-:S02]  /*01d0*/  IADD3 R6, P3, PT, -R0, UR14, RZ ;  /* 0x0000000e00067c10 */ /* 0x000fc4000ff7e1ff */
[----:B------:R-:W-:Y:S02]  /*01e0*/  ISETP.GT.U32.AND.EX P1, PT, R5, R4, PT, P1 ;  /* 0x000000040500720c */ /* 0x000fe40003f24110 */
[----:B------:R-:W-:Y:S02]  /*01f0*/  ISETP.LE.U32.AND P2, PT, R6, 0x3, PT ;  /* 0x000000030600780c */ /* 0x000fe40003f43070 */
[----:B------:R-:W-:-:S04]  /*0200*/  IADD3.X R5, PT, PT, ~R4, UR15, RZ, P3, !PT ;  /* 0x0000000f04057c10 */ /* 0x000fc80009ffe5ff */
[----:B------:R-:W-:Y:S01]  /*0210*/  ISETP.LE.U32.OR.EX P1, PT, R5, RZ, !P1, P2 ;  /* 0x000000ff0500720c */ /* 0x000fe20004f23520 */
[----:B------:R-:W-:-:S12]  /*0220*/  IMAD.U32 R5, RZ, RZ, UR15 ;  /* 0x0000000fff057e24 */ /* 0x000fd8000f8e00ff */
[----:B0-----:R-:W-:Y:S05]  /*0230*/  @P1 BRA `(.L_x_246) ;  /* 0x0000000000381947 */ /* 0x001fea0003800000 */
[----:B------:R-:W-:Y:S01]  /*0240*/  UIADD3 UR5, UP0, UPT, UR14, -0x3, URZ ;  /* 0xfffffffd0e057890 */ /* 0x000fe2000ff1e0ff */
[----:B------:R-:W-:-:S03]  /*0250*/  PLOP3.LUT P0, PT, PT, PT, PT, 0x8, 0x80 ;  /* 0x000000000080781c */ /* 0x000fc60003f0e170 */
[----:B------:R-:W-:-:S12]  /*0260*/  UIADD3.X UR8, UPT, UPT, UR15, -0x1, URZ, UP0, !UPT ;  /* 0xffffffff0f087890 */ /* 0x000fd800087fe4ff */
.L_x_247:
[C---:B0-----:R-:W-:Y:S02]  /*0270*/  IADD3 R2, P1, PT, R0.reuse, UR6, RZ ;  /* 0x0000000600027c10 */ /* 0x041fe4000ff3e0ff */
[----:B------:R-:W-:Y:S02]  /*0280*/  IADD3 R0, P2, PT, R0, 0x4, RZ ;  /* 0x0000000400007810 */ /* 0x000fe40007f5e0ff */
[----:B------:R-:W-:Y:S02]  /*0290*/  IADD3.X R3, PT, PT, R4, UR7, RZ, P1, !PT ;  /* 0x0000000704037c10 */ /* 0x000fe40008ffe4ff */
[----:B------:R-:W-:Y:S02]  /*02a0*/  ISETP.GE.U32.AND P1, PT, R0, UR5, PT ;  /* 0x0000000500007c0c */ /* 0x000fe4000bf26070 */
[----:B------:R-:W-:Y:S01]  /*02b0*/  IADD3.X R4, PT, PT, RZ, R4, RZ, P2, !PT ;  /* 0x00000004ff047210 */ /* 0x000fe200017fe4ff */
[----:B------:R0:W-:Y:S03]  /*02c0*/  STG.E.U8 desc[UR16][R2.64], RZ ;  /* 0x000000ff02007986 */ /* 0x0001e6000c101110 */
[----:B------:R-:W-:Y:S01]  /*02d0*/  ISETP.GE.U32.AND.EX P1, PT, R4, UR8, PT, P1 ;  /* 0x0000000804007c0c */ /* 0x000fe2000bf26110 */
[----:B------:R0:W-:Y:S04]  /*02e0*/  STG.E.U8 desc[UR16][R2.64+0x1], RZ ;  /* 0x000001ff02007986 */ /* 0x0001e8000c101110 */
[----:B------:R0:W-:Y:S04]  /*02f0*/  STG.E.U8 desc[UR16][R2.64+0x2], RZ ;  /* 0x000002ff02007986 */ /* 0x0001e8000c101110 */
[----:B------:R0:W-:Y:S04]  /*0300*/  STG.E.U8 desc[UR16][R2.64+0x3], RZ ;  /* 0x000003ff02007986 */ /* 0x0001e8000c101110 */
[----:B------:R-:W-:Y:S05]  /*0310*/  @!P1 BRA `(.L_x_247) ;  /* 0xfffffffc00d49947 */ /* 0x000fea000383ffff */
.L_x_246:
[C---:B0-----:R-:W-:Y:S02]  /*0320*/  IADD3 R2, P3, PT, -R0.reuse, UR14, RZ ;  /* 0x0000000e00027c10 */ /* 0x041fe4000ff7e1ff */
[----:B------:R-:W-:Y:S02]  /*0330*/  ISETP.LT.U32.AND P2, PT, R0, UR14, PT ;  /* 0x0000000e00007c0c */ /* 0x000fe4000bf41070 */
[----:B------:R-:W-:Y:S02]  /*0340*/  ISETP.LE.U32.AND P1, PT, R2, 0x1, PT ;  /* 0x000000010200780c */ /* 0x000fe40003f23070 */
[----:B------:R-:W-:Y:S02]  /*0350*/  ISETP.GT.U32.AND.EX P2, PT, R5, R4, PT, P2 ;  /* 0x000000040500720c */ /* 0x000fe40003f44120 */
[----:B------:R-:W-:-:S04]  /*0360*/  IADD3.X R2, PT, PT, ~R4, UR15, RZ, P3, !PT ;  /* 0x0000000f04027c10 */ /* 0x000fc80009ffe5ff */
[----:B------:R-:W-:-:S13]  /*0370*/  ISETP.LE.U32.OR.EX P1, PT, R2, RZ, !P2, P1 ;  /* 0x000000ff0200720c */ /* 0x000fda0005723510 */
[----:B------:R-:W-:Y:S05]  /*0380*/  @P1 BRA `(.L_x_248) ;  /* 0x00000000001c1947 */ /* 0x000fea0003800000 */
[C---:B------:R-:W-:Y:S02]  /*0390*/  IADD3 R2, P0, PT, R0.reuse, UR6, RZ ;  /* 0x0000000600027c10 */ /* 0x040fe4000ff1e0ff */
[----:B------:R-:W-:Y:S02]  /*03a0*/  IADD3 R0, P1, PT, R0, 0x2, RZ ;  /* 0x0000000200007810 */ /* 0x000fe40007f3e0ff */
[----:B------:R-:W-:Y:S02]  /*03b0*/  IADD3.X R3, PT, PT, R4, UR7, RZ, P0, !PT ;  /* 0x0000000704037c10 */ /* 0x000fe400087fe4ff */
[----:B------:R-:W-:Y:S01]  /*03c0*/  PLOP3.LUT P0, PT, PT, PT, PT, 0x8, 0x80 ;  /* 0x000000000080781c */ /* 0x000fe20003f0e170 */
[----:B------:R-:W-:Y:S02]  /*03d0*/  IMAD.X R4, RZ, RZ, R4, P1 ;  /* 0x000000ffff047224 */ /* 0x000fe400008e0604 */
[----:B------:R0:W-:Y:S04]  /*03e0*/  STG.E.U8 desc[UR16][R2.64], RZ ;  /* 0x000000ff02007986 */ /* 0x0001e8000c101110 */
[----:B------:R0:W-:Y:S06]  /*03f0*/  STG.E.U8 desc[UR16][R2.64+0x1], RZ ;  /* 0x000001ff02007986 */ /* 0x0001ec000c101110 */
.L_x_248:
[----:B------:R-:W-:-:S04]  /*0400*/  ISETP.LT.U32.AND P1, PT, R0, UR14, PT ;  /* 0x0000000e00007c0c */ /* 0x000fc8000bf21070 */
[----:B------:R-:W-:-:S13]  /*0410*/  ISETP.LT.U32.OR.EX P0, PT, R4, UR15, P0, P1 ;  /* 0x0000000f04007c0c */ /* 0x000fda0008701510 */
[----:B0-----:R-:W-:-:S04]  /*0420*/  @P0 IADD3 R2, P1, PT, R0, UR6, RZ ;  /* 0x0000000600020c10 */ /* 0x001fc8000ff3e0ff */
[----:B------:R-:W-:-:S05]  /*0430*/  @P0 IADD3.X R3, PT, PT, R4, UR7, RZ, P1, !PT ;  /* 0x0000000704030c10 */ /* 0x000fca0008ffe4ff */
[----:B------:R0:W-:Y:S04]  /*0440*/  @P0 STG.E.U8 desc[UR16][R2.64], RZ ;  /* 0x000000ff02000986 */ /* 0x0001e8000c101110 */
.L_x_245:
[----:B------:R-:W1:Y:S01]  /*0450*/  LDC R0, c[0x0][0x3a8] ;  /* 0x0000ea00ff007b82 */ /* 0x000e620000000800 */
[----:B------:R-:W-:-:S06]  /*0460*/  UIADD3 UR4, UPT, UPT, UR4, 0x1, URZ ;  /* 0x0000000104047890 */ /* 0x000fcc000fffe0ff */
[----:B-1----:R-:W-:-:S13]  /*0470*/  ISETP.NE.AND P0, PT, R0, UR4, PT ;  /* 0x0000000400007c0c */ /* 0x002fda000bf05270 */
[----:B------:R-:W-:Y:S05]  /*0480*/  @!P0 EXIT ;  /* 0x000000000000894d */ /* 0x000fea0003800000 */
[----:B------:R-:W-:Y:S05]  /*0490*/  BRA `(.L_x_249) ;  /* 0xfffffffc00047947 */ /* 0x000fea000383ffff */
.L_x_244:
[----:B------:R-:W-:Y:S02]  /*04a0*/  UISETP.GE.AND UP0, UPT, UR5, 0x1, UPT ;  /* 0x000000010500788c */ /* 0x000fe4000bf06270 */
[----:B------:R-:W-:Y:S01]  /*04b0*/  I2FP.F32.S32 R3, UR5 ;  /* 0x0000000500037c45 */ /* 0x000fe20008201400 */
[----:B------:R-:W-:-:S06]  /*04c0*/  UIADD3 UR4, UPT, UPT, UR4, 0x1, URZ ;  /* 0x0000000104047890 */ /* 0x000fcc000fffe0ff */
[----:B------:R-:W-:Y:S06]  /*04d0*/  BRA.U !UP0, `(.L_x_250) ;  /* 0x0000004108747547 */ /* 0x000fec000b800000 */
[----:B------:R-:W-:Y:S01]  /*04e0*/  IADD3 R2, PT, PT, R3, -0xd000000, RZ ;  /* 0xf300000003027810 */ /* 0x000fe20007ffe0ff */
[----:B------:R0:W1:Y:S03]  /*04f0*/  MUFU.RSQ R0, R3 ;  /* 0x0000000300007308 */ /* 0x0000660000001400 */
[----:B------:R-:W-:-:S13]  /*0500*/  ISETP.GT.U32.AND P0, PT, R2, 0x727fffff, PT ;  /* 0x727fffff0200780c */ /* 0x000fda0003f04070 */
[----:B0-----:R-:W-:Y:S05]  /*0510*/  @!P0 BRA `(.L_x_251) ;  /* 0x0000000000108947 */ /* 0x001fea0003800000 */
[----:B-1----:R-:W-:Y:S01]  /*0520*/  IMAD.MOV.U32 R0, RZ, RZ, R3 ;  /* 0x000000ffff007224 */ /* 0x002fe200078e0003 */
[----:B------:R-:W-:-:S07]  /*0530*/  MOV R4, 0x550 ;  /* 0x0000055000047802 */ /* 0x000fce0000000f00 */
[----:B------:R-:W-:Y:S05]  /*0540*/  CALL.REL.NOINC `($__internal_3_$__cuda_sm20_sqrt_rn_f32_slowpath) ;  /* 0x00000068005c7944 */ /* 0x000fea0003c00000 */
[----:B------:R-:W-:Y:S05]  /*0550*/  BRA `(.L_x_252) ;  /* 0x0000000000107947 */ /* 0x000fea0003800000 */
.L_x_251:
[C---:B-1----:R-:W-:Y:S01]  /*0560*/  FMUL.FTZ R2, R0.reuse, R3 ;  /* 0x0000000300027220 */ /* 0x042fe20000410000 */
[----:B------:R-:W-:-:S03]  /*0570*/  FMUL.FTZ R0, R0, 0.5 ;  /* 0x3f00000000007820 */ /* 0x000fc60000410000 */
[----:B------:R-:W-:-:S04]  /*0580*/  FFMA R3, -R2, R2, R3 ;  /* 0x0000000202037223 */ /* 0x000fc80000000103 */
[----:B------:R-:W-:-:S07]  /*0590*/  FFMA R0, R3, R0, R2 ;  /* 0x0000000003007223 */ /* 0x000fce0000000002 */
.L_x_252:
[----:B------:R-:W0:Y:S01]  /*05a0*/  LDC R5, c[0x0][0x3b4] ;  /* 0x0000ed00ff057b82 */ /* 0x000e220000000800 */
[----:B------:R-:W-:Y:S01]  /*05b0*/  F2FP.F16.F32.PACK_AB R0, RZ, R0 ;  /* 0x00000000ff00723e */ /* 0x000fe200000000ff */
[----:B------:R-:W1:Y:S04]  /*05c0*/  LDCU UR12, c[0x0][0x3ac] ;  /* 0x00007580ff0c77ac */ /* 0x000e680008000800 */
[----:B------:R-:W-:Y:S01]  /*05d0*/  HADD2.F32 R0, -RZ, R0.H0_H0 ;  /* 0x20000000ff007230 */ /* 0x000fe20000004100 */
[----:B------:R-:W-:-:S03]  /*05e0*/  ULOP3.LUT UR11, UR4, 0x3, URZ, 0xc0, !UPT ;  /* 0x00000003040b7892 */ /* 0x000fc6000f8ec0ff */
[----:B------:R2:W3:Y:S01]  /*05f0*/  MUFU.RCP R2, R0 ;  /* 0x0000000000027308 */ /* 0x0004e20000001000 */
[----:B------:R-:W-:Y:S01]  /*0600*/  UMOV UR4, URZ ;  /* 0x000000ff00047c82 */ /* 0x000fe20008000000 */
[----:B-1----:R-:W-:Y:S02]  /*0610*/  ULOP3.LUT UR10, UR12, 0x7ffffff0, URZ, 0xc0, !UPT ;  /* 0x7ffffff00c0a7892 */ /* 0x002fe4000f8ec0ff */
[----:B------:R-:W-:Y:S01]  /*0620*/  ULOP3.LUT UR18, UR12, 0x3, URZ, 0xc0, !UPT ;  /* 0x000000030c127892 */ /* 0x000fe2000f8ec0ff */
[C---:B0-----:R-:W-:Y:S01]  /*0630*/  IADD3 R6, PT, PT, R5.reuse, 0x1, RZ ;  /* 0x0000000105067810 */ /* 0x041fe20007ffe0ff */
[----:B------:R-:W-:Y:S01]  /*0640*/  ULOP3.LUT UR19, UR12, 0xf, URZ, 0xc0, !UPT ;  /* 0x0000000f0c137892 */ /* 0x000fe2000f8ec0ff */
[C---:B------:R-:W-:Y:S01]  /*0650*/  LOP3.LUT R3, R5.reuse, 0x3, RZ, 0xc0, !PT ;  /* 0x0000000305037812 */ /* 0x040fe200078ec0ff */
[----:B------:R-:W-:Y:S01]  /*0660*/  ULOP3.LUT UR12, UR12, 0x7, URZ, 0xc0, !UPT ;  /* 0x000000070c0c7892 */ /* 0x000fe2000f8ec0ff */
[C---:B------:R-:W-:Y:S02]  /*0670*/  LOP3.LUT R4, R5.reuse, 0x7, RZ, 0xc0, !PT ;  /* 0x0000000705047812 */ /* 0x040fe400078ec0ff */
[----:B------:R-:W-:-:S02]  /*0680*/  LOP3.LUT R5, R5, 0xf, RZ, 0xc0, !PT ;  /* 0x0000000f05057812 */ /* 0x000fc400078ec0ff */
[----:B--23--:R-:W-:-:S07]  /*0690*/  LOP3.LUT R6, R6, 0x7, RZ, 0xc0, !PT ;  /* 0x0000000706067812 */ /* 0x00cfce00078ec0ff */
.L_x_281:
[----:B0-----:R-:W0:Y:S01]  /*06a0*/  LDC R13, c[0x0][0x3c0] ;  /* 0x0000f000ff0d7b82 */ /* 0x001e220000000800 */
[----:B------:R-:W-:Y:S01]  /*06b0*/  IABS R12, UR4 ;  /* 0x00000004000c7c13 */ /* 0x000fe20008000000 */
[----:B------:R-:W1:Y:S01]  /*06c0*/  LDCU UR13, c[0x0][0x3ac] ;  /* 0x00007580ff0d77ac */ /* 0x000e620008000800 */
[----:B--2---:R-:W2:Y:S01]  /*06d0*/  LDCU UR5, c[0x0][0x3b0] ;  /* 0x00007600ff0577ac */ /* 0x004ea20008000800 */
[----:B---3--:R-:W3:Y:S01]  /*06e0*/  LDCU.64 UR6, c[0x0][0x380] ;  /* 0x00007000ff0677ac */ /* 0x008ee20008000a00 */
[----:B0----5:R-:W-:Y:S01]  /*06f0*/  IABS R10, R13 ;  /* 0x0000000d000a7213 */ /* 0x021fe20000000000 */
[----:B--2---:R-:W-:-:S03]  /*0700*/  UIMAD UR5, UR4, UR5, URZ ;  /* 0x00000005040572a4 */ /* 0x004fc6000f8e02ff */
[----:B------:R-:W0:Y:S01]  /*0710*/  I2F.RP R7, R10 ;  /* 0x0000000a00077306 */ /* 0x000e220000209400 */
[----:B---3--:R-:W-:-:S07]  /*0720*/  UIMAD.WIDE UR6, UR5, 0x2, UR6 ;  /* 0x00000002050678a5 */ /* 0x008fce000f8e0206 */
[----:B0-----:R-:W0:Y:S02]  /*0730*/  MUFU.RCP R7, R7 ;  /* 0x0000000700077308 */ /* 0x001e240000001000 */
[----:B0-----:R-:W-:-:S06]  /*0740*/  VIADD R8, R7, 0xffffffe ;  /* 0x0ffffffe07087836 */ /* 0x001fcc0000000000 */
[----:B------:R0:W2:Y:S02]  /*0750*/  F2I.FTZ.U32.TRUNC.NTZ R9, R8 ;  /* 0x0000000800097305 */ /* 0x0000a4000021f000 */
[----:B0-----:R-:W-:Y:S01]  /*0760*/  IMAD.MOV.U32 R8, RZ, RZ, RZ ;  /* 0x000000ffff087224 */ /* 0x001fe200078e00ff */
[----:B--2-4-:R-:W-:-:S05]  /*0770*/  IADD3 R11, PT, PT, RZ, -R9, RZ ;  /* 0x80000009ff0b7210 */ /* 0x014fca0007ffe0ff */
[----:B------:R-:W-:-:S04]  /*0780*/  IMAD R11, R11, R10, RZ ;  /* 0x0000000a0b0b7224 */ /* 0x000fc800078e02ff */
[----:B------:R-:W-:Y:S01]  /*0790*/  IMAD.HI.U32 R9, R9, R11, R8 ;  /* 0x0000000b09097227 */ /* 0x000fe200078e0008 */
[----:B------:R-:W-:-:S05]  /*07a0*/  MOV R11, R12 ;  /* 0x0000000c000b7202 */ /* 0x000fca0000000f00 */
[----:B------:R-:W-:-:S04]  /*07b0*/  IMAD.HI.U32 R9, R9, R11, RZ ;  /* 0x0000000b09097227 */ /* 0x000fc800078e00ff */
[----:B------:R-:W-:-:S04]  /*07c0*/  IMAD.MOV R7, RZ, RZ, -R9 ;  /* 0x000000ffff077224 */ /* 0x000fc800078e0a09 */
[----:B------:R-:W-:-:S05]  /*07d0*/  IMAD R7, R10, R7, R11 ;  /* 0x000000070a077224 */ /* 0x000fca00078e020b */
[----:B------:R-:W-:-:S13]  /*07e0*/  ISETP.GT.U32.AND P1, PT, R10, R7, PT ;  /* 0x000000070a00720c */ /* 0x000fda0003f24070 */
[-C--:B------:R-:W-:Y:S01]  /*07f0*/  @!P1 IADD3 R7, PT, PT, R7, -R10.reuse, RZ ;  /* 0x8000000a07079210 */ /* 0x080fe20007ffe0ff */
[----:B------:R-:W-:Y:S01]  /*0800*/  @!P1 VIADD R9, R9, 0x1 ;  /* 0x0000000109099836 */ /* 0x000fe20000000000 */
[----:B------:R-:W-:Y:S02]  /*0810*/  ISETP.NE.AND P1, PT, R13, RZ, PT ;  /* 0x000000ff0d00720c */ /* 0x000fe40003f25270 */
[----:B------:R-:W-:Y:S02]  /*0820*/  ISETP.GE.U32.AND P0, PT, R7, R10, PT ;  /* 0x0000000a0700720c */ /* 0x000fe40003f06070 */
[----:B------:R-:W-:-:S04]  /*0830*/  LOP3.LUT R7, R13, UR4, RZ, 0x3c, !PT ;  /* 0x000000040d077c12 */ /* 0x000fc8000f8e3cff */
[----:B------:R-:W-:Y:S02]  /*0840*/  ISETP.GE.AND P2, PT, R7, RZ, PT ;  /* 0x000000ff0700720c */ /* 0x000fe40003f46270 */
[----:B------:R-:W0:Y:S05]  /*0850*/  LDC R7, c[0x0][0x3b8] ;  /* 0x0000ee00ff077b82 */ /* 0x000e2a0000000800 */
[----:B------:R-:W-:-:S06]  /*0860*/  @P0 IADD3 R9, PT, PT, R9, 0x1, RZ ;  /* 0x0000000109090810 */ /* 0x000fcc0007ffe0ff */
[----:B------:R-:W-:Y:S01]  /*0870*/  @!P2 IMAD.MOV R9, RZ, RZ, -R9 ;  /* 0x000000ffff09a224 */ /* 0x000fe200078e0a09 */
[----:B------:R-:W-:-:S05]  /*0880*/  @!P1 LOP3.LUT R9, RZ, R13, RZ, 0x33, !PT ;  /* 0x0000000dff099212 */ /* 0x000fca00078e33ff */
[----:B-1----:R-:W-:Y:S01]  /*0890*/  IMAD R8, R9, UR13, RZ ;  /* 0x0000000d09087c24 */ /* 0x002fe2000f8e02ff */
[----:B------:R-:W-:Y:S01]  /*08a0*/  UIMAD UR13, UR4, UR13, URZ ;  /* 0x0000000d040d72a4 */ /* 0x000fe2000f8e02ff */
[----:B0-----:R-:W-:-:S03]  /*08b0*/  SHF.R.S32.HI R9, RZ, 0x1f, R7 ;  /* 0x0000001fff097819 */ /* 0x001fc60000011407 */
[----:B------:R-:W-:-:S04]  /*08c0*/  IADD3 R7, P0, PT, R8, R7, RZ ;  /* 0x0000000708077210 */ /* 0x000fc80007f1e0ff */
[----:B------:R-:W-:Y:S01]  /*08d0*/  LEA.HI.X.SX32 R8, R8, R9, 0x1, P0 ;  /* 0x0000000908087211 */ /* 0x000fe200000f0eff */
[----:B------:R-:W-:-:S08]  /*08e0*/  HFMA2 R9, -RZ, RZ, 0, 0 ;  /* 0x00000000ff097431 */ /* 0x000fd000000001ff */
.L_x_258:
[----:B0-----:R-:W0:Y:S01]  /*08f0*/  LDCU UR8, c[0x0][0x3ac] ;  /* 0x00007580ff0877ac */ /* 0x001e220008000800 */
[----:B------:R-:W-:Y:S01]  /*0900*/  IMAD.MOV.U32 R11, RZ, RZ, RZ ;  /* 0x000000ffff0b7224 */ /* 0x000fe200078e00ff */
[----:B------:R-:W-:Y:S01]  /*0910*/  PRMT R17, RZ, 0x7610, R17 ;  /* 0x00007610ff117816 */ /* 0x000fe20000000011 */
[----:B------:R-:W1:Y:S01]  /*0920*/  LDCU UR5, c[0x0][0x3bc] ;  /* 0x00007780ff0577ac */ /* 0x000e620008000800 */
[----:B0-----:R-:W-:Y:S01]  /*0930*/  UISETP.GE.U32.AND UP0, UPT, UR8, 0x10, UPT ;  /* 0x000000100800788c */ /* 0x001fe2000bf06070 */
[----:B-1----:R-:W-:-:S05]  /*0940*/  IMAD R16, R9, UR5, RZ ;  /* 0x0000000509107c24 */ /* 0x002fca000f8e02ff */
[----:B------:R-:W-:-:S04]  /*0950*/  IADD3 R10, P0, PT, R16, R7, RZ ;  /* 0x00000007100a7210 */ /* 0x000fc80007f1e0ff */
[----:B------:R-:W-:Y:S01]  /*0960*/  LEA.HI.X.SX32 R16, R16, R8, 0x1, P0 ;  /* 0x0000000810107211 */ /* 0x000fe200000f0eff */
[----:B------:R-:W-:Y:S08]  /*0970*/  BRA.U !UP0, `(.L_x_253) ;  /* 0x0000000508087547 */ /* 0x000ff0000b800000 */
[----:B------:R-:W-:Y:S01]  /*0980*/  PRMT R17, RZ, 0x7610, R17 ;  /* 0x00007610ff117816 */ /* 0x000fe20000000011 */
[----:B------:R-:W0:Y:S01]  /*0990*/  LDCU.64 UR22, c[0x0][0x388] ;  /* 0x00007100ff1677ac */ /* 0x000e220008000a00 */
[----:B------:R-:W-:-:S05]  /*09a0*/  UMOV UR5, URZ ;  /* 0x000000ff00057c82 */ /* 0x000fca0008000000 */
.L_x_254:
[----:B------:R-:W1:Y:S01]  /*09b0*/  LDC.64 R12, c[0x0][0x390] ;  /* 0x0000e400ff0c7b82 */ /* 0x000e620000000a00 */
[----:B------:R-:W-:Y:S02]  /*09c0*/  UIADD3 UR8, UP1, UPT, UR13, UR5, URZ ;  /* 0x000000050d087290 */ /* 0x000fe4000ff3e0ff */
[----:B------:R-:W-:Y:S02]  /*09d0*/  IADD3 R11, P0, PT, R10, UR5, RZ ;  /* 0x000000050a0b7c10 */ /* 0x000fe4000ff1e0ff */
[----:B------:R-:W-:Y:S02]  /*09e0*/  UIADD3.X UR9, UPT, UPT, URZ, URZ, URZ, UP1, !UPT ;  /* 0x000000ffff097290 */ /* 0x000fe40008ffe4ff */
[----:B------:R-:W-:Y:S01]  /*09f0*/  IADD3.X R14, PT, PT, RZ, R16, RZ, P0, !PT ;  /* 0x00000010ff0e7210 */ /* 0x000fe200007fe4ff */
[----:B0-----:R-:W-:-:S04]  /*0a00*/  ULEA UR20, UP1, UR8, UR22, 0x1 ;  /* 0x0000001608147291 */ /* 0x001fc8000f8208ff */
[----:B------:R-:W-:-:S06]  /*0a10*/  ULEA.HI.X UR9, UR8, UR23, UR9, 0x1, UP1 ;  /* 0x0000001708097291 */ /* 0x000fcc00088f0c09 */
[----:B------:R-:W-:Y:S02]  /*0a20*/  MOV R15, UR9 ;  /* 0x00000009000f7c02 */ /* 0x000fe40008000f00 */
[----:B-1----:R-:W-:-:S04]  /*0a30*/  LEA R12, P0, R11, R12, 0x1 ;  /* 0x0000000c0b0c7211 */ /* 0x002fc800078008ff */
[----:B------:R-:W-:Y:S01]  /*0a40*/  LEA.HI.X R13, R11, R13, R14, 0x1, P0 ;  /* 0x0000000d0b0d7211 */ /* 0x000fe200000f0c0e */
[----:B------:R-:W-:-:S04]  /*0a50*/  IMAD.U32 R14, RZ, RZ, UR20 ;  /* 0x00000014ff0e7e24 */ /* 0x000fc8000f8e00ff */
[----:B------:R-:W2:Y:S04]  /*0a60*/  LDG.E.U16 R11, desc[UR16][R12.64] ;  /* 0x000000100c0b7981 */ /* 0x000ea8000c1e1500 */
[----:B------:R-:W2:Y:S04]  /*0a70*/  LDG.E.U16 R24, desc[UR16][R14.64] ;  /* 0x000000100e187981 */ /* 0x000ea8000c1e1500 */
[----:B------:R-:W3:Y:S04]  /*0a80*/  LDG.E.U16 R25, desc[UR16][R12.64+0x2] ;  /* 0x000002100c197981 */ /* 0x000ee8000c1e1500 */
[----:B------:R-:W3:Y:S04]  /*0a90*/  LDG.E.U16 R26, desc[UR16][R14.64+0x2] ;  /* 0x000002100e1a7981 */ /* 0x000ee8000c1e1500 */
[----:B------:R-:W4:Y:S04]  /*0aa0*/  LDG.E.U16 R23, desc[UR16][R12.64+0x4] ;  /* 0x000004100c177981 */ /* 0x000f28000c1e1500 */
[----:B------:R-:W4:Y:S04]  /*0ab0*/  LDG.E.U16 R22, desc[UR16][R14.64+0x4] ;  /* 0x000004100e167981 */ /* 0x000f28000c1e1500 */
[----:B------:R-:W5:Y:S04]  /*0ac0*/  LDG.E.U16 R21, desc[UR16][R12.64+0x6] ;  /* 0x000006100c157981 */ /* 0x000f68000c1e1500 */
[----:B------:R-:W5:Y:S04]  /*0ad0*/  LDG.E.U16 R20, desc[UR16][R14.64+0x6] ;  /* 0x000006100e147981 */ /* 0x000f68000c1e1500 */
[----:B------:R-:W5:Y:S04]  /*0ae0*/  LDG.E.U16 R19, desc[UR16][R12.64+0x8] ;  /* 0x000008100c137981 */ /* 0x000f68000c1e1500 */
[----:B------:R-:W5:Y:S04]  /*0af0*/  LDG.E.U16 R18, desc[UR16][R14.64+0x8] ;  /* 0x000008100e127981 */ /* 0x000f68000c1e1500 */
[----:B------:R-:W5:Y:S04]  /*0b00*/  LDG.E.U16 R27, desc[UR16][R14.64+0x1e] ;  /* 0x00001e100e1b7981 */ /* 0x000f68000c1e1500 */
[----:B------:R-:W5:Y:S01]  /*0b10*/  LDG.E.U16 R28, desc[UR16][R12.64+0x1e] ;  /* 0x00001e100c1c7981 */ /* 0x000f62000c1e1500 */
[----:B--2---:R-:W-:-:S03]  /*0b20*/  HFMA2 R11, R24.H0_H0, R11.H0_H0, R17.H0_H0 ;  /* 0x2000000b180b7231 */ /* 0x004fc60000040811 */
[----:B------:R-:W2:Y:S04]  /*0b30*/  LDG.E.U16 R17, desc[UR16][R12.64+0xa] ;  /* 0x00000a100c117981 */ /* 0x000ea8000c1e1500 */
[----:B------:R-:W2:Y:S01]  /*0b40*/  LDG.E.U16 R24, desc[UR16][R14.64+0x10] ;  /* 0x000010100e187981 */ /* 0x000ea2000c1e1500 */
[----:B---3--:R-:W-:-:S03]  /*0b50*/  HFMA2 R25, R26.H0_H0, R25.H0_H0, R11.H0_H0 ;  /* 0x200000191a197231 */ /* 0x008fc6000004080b */
[----:B------:R-:W2:Y:S01]  /*0b60*/  LDG.E.U16 R11, desc[UR16][R14.64+0xa] ;  /* 0x00000a100e0b7981 */ /* 0x000ea2000c1e1500 */
[----:B----4-:R-:W-:-:S03]  /*0b70*/  HFMA2 R25, R22.H0_H0, R23.H0_H0, R25.H0_H0 ;  /* 0x2000001716197231 */ /* 0x010fc60000040819 */
[----:B------:R-:W3:Y:S04]  /*0b80*/  LDG.E.U16 R23, desc[UR16][R12.64+0xc] ;  /* 0x00000c100c177981 */ /* 0x000ee8000c1e1500 */
[----:B------:R-:W3:Y:S01]  /*0b90*/  LDG.E.U16 R22, desc[UR16][R14.64+0xc] ;  /* 0x00000c100e167981 */ /* 0x000ee2000c1e1500 */
[----:B-----5:R-:W-:-:S03]  /*0ba0*/  HFMA2 R25, R20.H0_H0, R21.H0_H0, R25.H0_H0 ;  /* 0x2000001514197231 */ /* 0x020fc60000040819 */
[----:B------:R-:W4:Y:S04]  /*0bb0*/  LDG.E.U16 R21, desc[UR16][R12.64+0xe] ;  /* 0x00000e100c157981 */ /* 0x000f28000c1e1500 */
[----:B------:R-:W4:Y:S01]  /*0bc0*/  LDG.E.U16 R20, desc[UR16][R14.64+0xe] ;  /* 0x00000e100e147981 */ /* 0x000f22000c1e1500 */
[----:B------:R-:W-:-:S03]  /*0bd0*/  HFMA2 R26, R18.H0_H0, R19.H0_H0, R25.H0_H0 ;  /* 0x20000013121a7231 */ /* 0x000fc60000040819 */
[----:B------:R-:W5:Y:S04]  /*0be0*/  LDG.E.U16 R25, desc[UR16][R12.64+0x10] ;  /* 0x000010100c197981 */ /* 0x000f68000c1e1500 */
[----:B------:R-:W5:Y:S04]  /*0bf0*/  LDG.E.U16 R18, desc[UR16][R12.64+0x12] ;  /* 0x000012100c127981 */ /* 0x000f68000c1e1500 */
[----:B------:R-:W5:Y:S01]  /*0c00*/  LDG.E.U16 R19, desc[UR16][R14.64+0x12] ;  /* 0x000012100e137981 */ /* 0x000f62000c1e1500 */
[----:B--2---:R-:W-:-:S03]  /*0c10*/  HFMA2 R11, R11.H0_H0, R17.H0_H0, R26.H0_H0 ;  /* 0x200000110b0b7231 */ /* 0x004fc6000004081a */
[----:B------:R-:W2:Y:S01]  /*0c20*/  LDG.E.U16 R17, desc[UR16][R14.64+0x14] ;  /* 0x000014100e117981 */ /* 0x000ea2000c1e1500 */
[----:B---3--:R-:W-:-:S03]  /*0c30*/  HFMA2 R22, R22.H0_H0, R23.H0_H0, R11.H0_H0 ;  /* 0x2000001716167231 */ /* 0x008fc6000004080b */
[----:B------:R-:W2:Y:S04]  /*0c40*/  LDG.E.U16 R11, desc[UR16][R12.64+0x14] ;  /* 0x000014100c0b7981 */ /* 0x000ea8000c1e1500 */
[----:B------:R-:W3:Y:S01]  /*0c50*/  LDG.E.U16 R23, desc[UR16][R14.64+0x18] ;  /* 0x000018100e177981 */ /* 0x000ee2000c1e1500 */
[----:B----4-:R-:W-:-:S03]  /*0c60*/  HFMA2 R22, R20.H0_H0, R21.H0_H0, R22.H0_H0 ;  /* 0x2000001514167231 */ /* 0x010fc60000040816 */
[----:B------:R-:W4:Y:S01]  /*0c70*/  LDG.E.U16 R20, desc[UR16][R12.64+0x16] ;  /* 0x000016100c147981 */ /* 0x000f22000c1e1500 */
[----:B-----5:R-:W-:-:S03]  /*0c80*/  HFMA2 R24, R24.H0_H0, R25.H0_H0, R22.H0_H0 ;  /* 0x2000001918187231 */ /* 0x020fc60000040816 */
[----:B------:R-:W4:Y:S04]  /*0c90*/  LDG.E.U16 R21, desc[UR16][R14.64+0x16] ;  /* 0x000016100e157981 */ /* 0x000f28000c1e1500 */
[----:B------:R-:W3:Y:S01]  /*0ca0*/  LDG.E.U16 R22, desc[UR16][R12.64+0x18] ;  /* 0x000018100c167981 */ /* 0x000ee2000c1e1500 */
[----:B------:R-:W-:-:S03]  /*0cb0*/  HFMA2 R26, R19.H0_H0, R18.H0_H0, R24.H0_H0 ;  /* 0x20000012131a7231 */ /* 0x000fc60000040818 */
[----:B------:R-:W5:Y:S04]  /*0cc0*/  LDG.E.U16 R24, desc[UR16][R12.64+0x1a] ;  /* 0x00001a100c187981 */ /* 0x000f68000c1e1500 */
[----:B------:R-:W5:Y:S04]  /*0cd0*/  LDG.E.U16 R25, desc[UR16][R14.64+0x1a] ;  /* 0x00001a100e197981 */ /* 0x000f68000c1e1500 */
[----:B------:R-:W5:Y:S04]  /*0ce0*/  LDG.E.U16 R18, desc[UR16][R12.64+0x1c] ;  /* 0x00001c100c127981 */ /* 0x000f68000c1e1500 */
[----:B------:R-:W5:Y:S01]  /*0cf0*/  LDG.E.U16 R19, desc[UR16][R14.64+0x1c] ;  /* 0x00001c100e137981 */ /* 0x000f62000c1e1500 */
[----:B------:R-:W-:-:S04]  /*0d00*/  UIADD3 UR5, UPT, UPT, UR5, 0x10, URZ ;  /* 0x0000001005057890 */ /* 0x000fc8000fffe0ff */
[----:B------:R-:W-:Y:S01]  /*0d10*/  UISETP.NE.AND UP1, UPT, UR5, UR10, UPT ;  /* 0x0000000a0500728c */ /* 0x000fe2000bf25270 */
[----:B--2---:R-:W-:-:S04]  /*0d20*/  HFMA2 R11, R17.H0_H0, R11.H0_H0, R26.H0_H0 ;  /* 0x2000000b110b7231 */ /* 0x004fc8000004081a */
[----:B----4-:R-:W-:-:S04]  /*0d30*/  HFMA2 R11, R21.H0_H0, R20.H0_H0, R11.H0_H0 ;  /* 0x20000014150b7231 */ /* 0x010fc8000004080b */
[----:B---3--:R-:W-:-:S04]  /*0d40*/  HFMA2 R11, R23.H0_H0, R22.H0_H0, R11.H0_H0 ;  /* 0x20000016170b7231 */ /* 0x008fc8000004080b */
[----:B-----5:R-:W-:-:S04]  /*0d50*/  HFMA2 R11, R25.H0_H0, R24.H0_H0, R11.H0_H0 ;  /* 0x20000018190b7231 */ /* 0x020fc8000004080b */
[----:B------:R-:W-:-:S04]  /*0d60*/  HFMA2 R11, R19.H0_H0, R18.H0_H0, R11.H0_H0 ;  /* 0x20000012130b7231 */ /* 0x000fc8000004080b */
[----:B------:R-:W-:Y:S01]  /*0d70*/  HFMA2 R17, R27.H0_H0, R28.H0_H0, R11.H0_H0 ;  /* 0x2000001c1b117231 */ /* 0x000fe2000004080b */
[----:B------:R-:W-:Y:S06]  /*0d80*/  BRA.U UP1, `(.L_x_254) ;  /* 0xfffffffd01087547 */ /* 0x000fec000b83ffff */
[----:B------:R-:W-:-:S07]  /*0d90*/  IMAD.U32 R11, RZ, RZ, UR10 ;  /* 0x0000000aff0b7e24 */ /* 0x000fce000f8e00ff */
.L_x_253:
[----:B------:R-:W-:-:S09]  /*0da0*/  UISETP.NE.AND UP1, UPT, UR19, URZ, UPT ;  /* 0x000000ff1300728c */ /* 0x000fd2000bf25270 */
[----:B------:R-:W-:Y:S05]  /*0db0*/  BRA.U !UP1, `(.L_x_255) ;  /* 0x00000005096c7547 */ /* 0x000fea000b800000 */
[----:B------:R-:W-:Y:S02]  /*0dc0*/  UIADD3 UR5, UPT, UPT, UR19, -0x1, URZ ;  /* 0xffffffff13057890 */ /* 0x000fe4000fffe0ff */
[----:B------:R-:W-:Y:S02]  /*0dd0*/  UISETP.NE.AND UP3, UPT, UR12, URZ, UPT ;  /* 0x000000ff0c00728c */ /* 0x000fe4000bf65270 */
[----:B------:R-:W-:-:S09]  /*0de0*/  UISETP.GE.U32.AND UP2, UPT, UR5, 0x7, UPT ;  /* 0x000000070500788c */ /* 0x000fd2000bf46070 */
[----:B------:R-:W-:Y:S05]  /*0df0*/  BRA.U !UP2, `(.L_x_256) ;  /* 0x000000010a8c7547 */ /* 0x000fea000b800000 */
[----:B------:R-:W0:Y:S01]  /*0e00*/  LDC.64 R12, c[0x0][0x388] ;  /* 0x0000e200ff0c7b82 */ /* 0x000e220000000a00 */
[C---:B------:R-:W-:Y:S02]  /*0e10*/  IADD3 R18, P1, PT, R11.reuse, R10, RZ ;  /* 0x0000000a0b127210 */ /* 0x040fe40007f3e0ff */
[----:B------:R-:W-:-:S03]  /*0e20*/  IADD3 R20, P0, PT, R11, UR13, RZ ;  /* 0x0000000d0b147c10 */ /* 0x000fc6000ff1e0ff */
[----:B------:R-:W-:Y:S01]  /*0e30*/  IMAD.X R19, RZ, RZ, R16, P1 ;  /* 0x000000ffff137224 */ /* 0x000fe200008e0610 */
[----:B------:R-:W-:Y:S01]  /*0e40*/  IADD3.X R21, PT, PT, RZ, RZ, RZ, P0, !PT ;  /* 0x000000ffff157210 */ /* 0x000fe200007fe4ff */
[----:B------:R-:W1:Y:S01]  /*0e50*/  LDC.64 R14, c[0x0][0x390] ;  /* 0x0000e400ff0e7b82 */ /* 0x000e620000000a00 */
[----:B0-----:R-:W-:-:S04]  /*0e60*/  LEA R12, P0, R20, R12, 0x1 ;  /* 0x0000000c140c7211 */ /* 0x001fc800078008ff */
[----:B------:R-:W-:Y:S02]  /*0e70*/  LEA.HI.X R13, R20, R13, R21, 0x1, P0 ;  /* 0x0000000d140d7211 */ /* 0x000fe400000f0c15 */
[----:B-1----:R-:W-:-:S03]  /*0e80*/  LEA R14, P1, R18, R14, 0x1 ;  /* 0x0000000e120e7211 */ /* 0x002fc600078208ff */
[----:B------:R-:W2:Y:S01]  /*0e90*/  LDG.E.U16 R22, desc[UR16][R12.64] ;  /* 0x000000100c167981 */ /* 0x000ea2000c1e1500 */
[----:B------:R-:W-:-:S03]  /*0ea0*/  LEA.HI.X R15, R18, R15, R19, 0x1, P1 ;  /* 0x0000000f120f7211 */ /* 0x000fc600008f0c13 */
[----:B------:R-:W3:Y:S04]  /*0eb0*/  LDG.E.U16 R24, desc[UR16][R12.64+0x2] ;  /* 0x000002100c187981 */ /* 0x000ee8000c1e1500 */
[----:B------:R-:W2:Y:S04]  /*0ec0*/  LDG.E.U16 R23, desc[UR16][R14.64] ;  /* 0x000000100e177981 */ /* 0x000ea8000c1e1500 */
[----:B------:R-:W3:Y:S04]  /*0ed0*/  LDG.E.U16 R25, desc[UR16][R14.64+0x2] ;  /* 0x000002100e197981 */ /* 0x000ee8000c1e1500 */
[----:B------:R-:W4:Y:S04]  /*0ee0*/  LDG.E.U16 R21, desc[UR16][R12.64+0x4] ;  /* 0x000004100c157981 */ /* 0x000f28000c1e1500 */
[----:B------:R-:W4:Y:S04]  /*0ef0*/  LDG.E.U16 R20, desc[UR16][R14.64+0x4] ;  /* 0x000004100e147981 */ /* 0x000f28000c1e1500 */
        /* <DEDUP_REMOVED lines=8> */
[----:B------:R-:W3:Y:S04]  /*0f80*/  LDG.E.U16 R23, desc[UR16][R12.64+0xa] ;  /* 0x00000a100c177981 */ /* 0x000ee8000c1e1500 */
[----:B------:R-:W3:Y:S01]  /*0f90*/  LDG.E.U16 R24, desc[UR16][R14.64+0xa] ;  /* 0x00000a100e187981 */ /* 0x000ee2000c1e1500 */
[----:B----4-:R-:W-:-:S03]  /*0fa0*/  HFMA2 R25, R21.H0_H0, R20.H0_H0, R25.H0_H0 ;  /* 0x2000001415197231 */ /* 0x010fc60000040819 */
[----:B------:R-:W4:Y:S04]  /*0fb0*/  LDG.E.U16 R21, desc[UR16][R12.64+0xc] ;  /* 0x00000c100c157981 */ /* 0x000f28000c1e1500 */
[----:B------:R-:W4:Y:S01]  /*0fc0*/  LDG.E.U16 R20, desc[UR16][R14.64+0xc] ;  /* 0x00000c100e147981 */ /* 0x000f22000c1e1500 */
[----:B-----5:R-:W-:Y:S01]  /*0fd0*/  HFMA2 R18, R19.H0_H0, R18.H0_H0, R25.H0_H0 ;  /* 0x2000001213127231 */ /* 0x020fe20000040819 */
[----:B------:R-:W-:-:S03]  /*0fe0*/  IADD3 R11, PT, PT, R11, 0x8, RZ ;  /* 0x000000080b0b7810 */ /* 0x000fc60007ffe0ff */
[----:B--2---:R-:W-:-:S04]  /*0ff0*/  HFMA2 R17, R17.H0_H0, R22.H0_H0, R18.H0_H0 ;  /* 0x2000001611117231 */ /* 0x004fc80000040812 */
[----:B---3--:R-:W-:-:S04]  /*1000*/  HFMA2 R17, R23.H0_H0, R24.H0_H0, R17.H0_H0 ;  /* 0x2000001817117231 */ /* 0x008fc80000040811 */
[----:B----4-:R-:W-:-:S04]  /*1010*/  HFMA2 R17, R21.H0_H0, R20.H0_H0, R17.H0_H0 ;  /* 0x2000001415117231 */ /* 0x010fc80000040811 */
[----:B------:R-:W-:-:S07]  /*1020*/  HFMA2 R17, R26.H0_H0, R27.H0_H0, R17.H0_H0 ;  /* 0x2000001b1a117231 */ /* 0x000fce0000040811 */
.L_x_256:
[----:B------:R-:W-:Y:S05]  /*1030*/  BRA.U !UP3, `(.L_x_255) ;  /* 0x000000010bcc7547 */ /* 0x000fea000b800000 */
[----:B------:R-:W-:Y:S02]  /*1040*/  UIADD3 UR5, UPT, UPT, UR12, -0x1, URZ ;  /* 0xffffffff0c057890 */ /* 0x000fe4000fffe0ff */
[----:B------:R-:W-:Y:S02]  /*1050*/  UISETP.NE.AND UP3, UPT, UR18, URZ, UPT ;  /* 0x000000ff1200728c */ /* 0x000fe4000bf65270 */
[----:B------:R-:W-:-:S09]  /*1060*/  UISETP.GE.U32.AND UP2, UPT, UR5, 0x3, UPT ;  /* 0x000000030500788c */ /* 0x000fd2000bf46070 */
[----:B------:R-:W-:Y:S05]  /*1070*/  BRA.U !UP2, `(.L_x_257) ;  /* 0x000000010a5c7547 */ /* 0x000fea000b800000 */
[----:B------:R-:W0:Y:S01]  /*1080*/  LDC.64 R12, c[0x0][0x388] ;  /* 0x0000e200ff0c7b82 */ /* 0x000e220000000a00 */
[C---:B------:R-:W-:Y:S02]  /*1090*/  IADD3 R18, P0, PT, R11.reuse, UR13, RZ ;  /* 0x0000000d0b127c10 */ /* 0x040fe4000ff1e0ff */
[----:B------:R-:W-:-:S03]  /*10a0*/  IADD3 R20, P1, PT, R11, R10, RZ ;  /* 0x0000000a0b147210 */ /* 0x000fc60007f3e0ff */
[----:B------:R-:W-:Y:S01]  /*10b0*/  IMAD.X R19, RZ, RZ, RZ, P0 ;  /* 0x000000ffff137224 */ /* 0x000fe200000e06ff */
[----:B------:R-:W-:Y:S01]  /*10c0*/  IADD3.X R21, PT, PT, RZ, R16, RZ, P1, !PT ;  /* 0x00000010ff157210 */ /* 0x000fe20000ffe4ff */
        /* <DEDUP_REMOVED lines=8> */
[----:B------:R-:W4:Y:S04]  /*1150*/  LDG.E.U16 R21, desc[UR16][R12.64+0x2] ;  /* 0x000002100c157981 */ /* 0x000f28000c1e1500 */
[----:B------:R-:W4:Y:S04]  /*1160*/  LDG.E.U16 R20, desc[UR16][R14.64+0x2] ;  /* 0x000002100e147981 */ /* 0x000f28000c1e1500 */
[----:B------:R-:W3:Y:S04]  /*1170*/  LDG.E.U16 R22, desc[UR16][R14.64+0x4] ;  /* 0x000004100e167981 */ /* 0x000ee8000c1e1500 */
[----:B------:R-:W5:Y:S04]  /*1180*/  LDG.E.U16 R25, desc[UR16][R12.64+0x6] ;  /* 0x000006100c197981 */ /* 0x000f68000c1e1500 */
[----:B------:R-:W5:Y:S01]  /*1190*/  LDG.E.U16 R24, desc[UR16][R14.64+0x6] ;  /* 0x000006100e187981 */ /* 0x000f62000c1e1500 */
[----:B------:R-:W-:-:S02]  /*11a0*/  VIADD R11, R11, 0x4 ;  /* 0x000000040b0b7836 */ /* 0x000fc40000000000 */
[----:B--2---:R-:W-:-:S04]  /*11b0*/  HFMA2 R18, R18.H0_H0, R19.H0_H0, R17.H0_H0 ;  /* 0x2000001312127231 */ /* 0x004fc80000040811 */
[----:B----4-:R-:W-:-:S04]  /*11c0*/  HFMA2 R18, R21.H0_H0, R20.H0_H0, R18.H0_H0 ;  /* 0x2000001415127231 */ /* 0x010fc80000040812 */
[----:B---3--:R-:W-:-:S04]  /*11d0*/  HFMA2 R18, R23.H0_H0, R22.H0_H0, R18.H0_H0 ;  /* 0x2000001617127231 */ /* 0x008fc80000040812 */
[----:B-----5:R-:W-:-:S07]  /*11e0*/  HFMA2 R17, R25.H0_H0, R24.H0_H0, R18.H0_H0 ;  /* 0x2000001819117231 */ /* 0x020fce0000040812 */
.L_x_257:
[----:B------:R-:W-:Y:S05]  /*11f0*/  BRA.U !UP3, `(.L_x_255) ;  /* 0x000000010b5c7547 */ /* 0x000fea000b800000 */
[----:B------:R-:W0:Y:S01]  /*1200*/  LDC.64 R12, c[0x0][0x388] ;  /* 0x0000e200ff0c7b82 */ /* 0x000e220000000a00 */
[C---:B------:R-:W-:Y:S02]  /*1210*/  IADD3 R10, P1, PT, R11.reuse, R10, RZ ;  /* 0x0000000a0b0a7210 */ /* 0x040fe40007f3e0ff */
[----:B------:R-:W-:Y:S02]  /*1220*/  IADD3 R11, P0, PT, R11, UR13, RZ ;  /* 0x0000000d0b0b7c10 */ /* 0x000fe4000ff1e0ff */
[----:B------:R-:W-:-:S03]  /*1230*/  IADD3.X R16, PT, PT, RZ, R16, RZ, P1, !PT ;  /* 0x00000010ff107210 */ /* 0x000fc60000ffe4ff */
[----:B------:R-:W1:Y:S01]  /*1240*/  LDC.64 R14, c[0x0][0x390] ;  /* 0x0000e400ff0e7b82 */ /* 0x000e620000000a00 */
[----:B------:R-:W-:Y:S01]  /*1250*/  IMAD.X R18, RZ, RZ, RZ, P0 ;  /* 0x000000ffff127224 */ /* 0x000fe200000e06ff */
[----:B0-----:R-:W-:-:S04]  /*1260*/  LEA R12, P0, R11, R12, 0x1 ;  /* 0x0000000c0b0c7211 */ /* 0x001fc800078008ff */
[----:B------:R-:W-:Y:S02]  /*1270*/  LEA.HI.X R13, R11, R13, R18, 0x1, P0 ;  /* 0x0000000d0b0d7211 */ /* 0x000fe400000f0c12 */
[----:B-1----:R-:W-:-:S04]  /*1280*/  LEA R14, P1, R10, R14, 0x1 ;  /* 0x0000000e0a0e7211 */ /* 0x002fc800078208ff */
[----:B------:R-:W-:Y:S02]  /*1290*/  LEA.HI.X R15, R10, R15, R16, 0x1, P1 ;  /* 0x0000000f0a0f7211 */ /* 0x000fe400008f0c10 */
[----:B------:R-:W2:Y:S04]  /*12a0*/  LDG.E.U16 R10, desc[UR16][R12.64] ;  /* 0x000000100c0a7981 */ /* 0x000ea8000c1e1500 */
[----:B------:R-:W2:Y:S01]  /*12b0*/  LDG.E.U16 R11, desc[UR16][R14.64] ;  /* 0x000000100e0b7981 */ /* 0x000ea2000c1e1500 */
[----:B------:R-:W-:Y:S01]  /*12c0*/  UISETP.NE.AND UP2, UPT, UR18, 0x1, UPT ;  /* 0x000000011200788c */ /* 0x000fe2000bf45270 */
[----:B--2---:R-:W-:-:S08]  /*12d0*/  HFMA2 R17, R10.H0_H0, R11.H0_H0, R17.H0_H0 ;  /* 0x2000000b0a117231 */ /* 0x004fd00000040811 */
[----:B------:R-:W-:Y:S05]  /*12e0*/  BRA.U !UP2, `(.L_x_255) ;  /* 0x000000010a207547 */ /* 0x000fea000b800000 */
[----:B------:R-:W-:Y:S01]  /*12f0*/  UISETP.NE.AND UP2, UPT, UR18, 0x2, UPT ;  /* 0x000000021200788c */ /* 0x000fe2000bf45270 */
[----:B------:R-:W2:Y:S04]  /*1300*/  LDG.E.U16 R10, desc[UR16][R12.64+0x2] ;  /* 0x000002100c0a7981 */ /* 0x000ea8000c1e1500 */
[----:B------:R-:W2:Y:S01]  /*1310*/  LDG.E.U16 R11, desc[UR16][R14.64+0x2] ;  /* 0x000002100e0b7981 */ /* 0x000ea2000c1e1500 */
[----:B------:R-:W-:-:S13]  /*1320*/  PLOP3.LUT P0, PT, PT, PT, UP2, 0x80, 0x8 ;  /* 0x000000000008781c */ /* 0x000fda0003f0f028 */
[----:B------:R-:W3:Y:S04]  /*1330*/  @P0 LDG.E.U16 R16, desc[UR16][R12.64+0x4] ;  /* 0x000004100c100981 */ /* 0x000ee8000c1e1500 */
[----:B------:R-:W3:Y:S01]  /*1340*/  @P0 LDG.E.U16 R18, desc[UR16][R14.64+0x4] ;  /* 0x000004100e120981 */ /* 0x000ee2000c1e1500 */
[----:B--2---:R-:W-:-:S04]  /*1350*/  HFMA2 R17, R10.H0_H0, R11.H0_H0, R17.H0_H0 ;  /* 0x2000000b0a117231 */ /* 0x004fc80000040811 */
[----:B---3--:R-:W-:-:S07]  /*1360*/  @P0 HFMA2 R17, R16.H0_H0, R18.H0_H0, R17.H0_H0 ;  /* 0x2000001210110231 */ /* 0x008fce0000040811 */
.L_x_255:
[----:B------:R-:W-:Y:S01]  /*1370*/  HADD2.F32 R11, -RZ, R17.H0_H0 ;  /* 0x20000011ff0b7230 */ /* 0x000fe20000004100 */
[----:B------:R-:W0:Y:S04]  /*1380*/  LDC R12, c[0x0][0x3b4] ;  /* 0x0000ed00ff0c7b82 */ /* 0x000e280000000800 */
[----:B------:R-:W-:-:S05]  /*1390*/  FMUL R13, R2, R11 ;  /* 0x0000000b020d7220 */ /* 0x000fca0000400000 */
[----:B------:R-:W-:-:S05]  /*13a0*/  F2FP.F16.F32.PACK_AB R10, RZ, R13 ;  /* 0x0000000dff0a723e */ /* 0x000fca00000000ff */
[C---:B------:R-:W-:Y:S02]  /*13b0*/  HSETP2.GEU.AND P1, PT, |R10|.reuse.H0_H0, 8.523464202880859375e-06, 8.523464202880859375e-06, PT ;  /* 0x008f008f0a007434 */ /* 0x040fe40003f2ea00 */
[----:B------:R-:W-:-:S05]  /*13c0*/  HSETP2.GT.AND P0, PT, |R10|.H0_H0, RZ.H0_H0, PT ;  /* 0x200000ff0a007234 */ /* 0x000fca0003f04a00 */
[----:B------:R-:W-:-:S13]  /*13d0*/  PLOP3.LUT P0, PT, P1, P0, PT, 0xf2, 0x2f ;  /* 0x00000000002f781c */ /* 0x000fda0000f01e72 */
[----:B------:R-:W-:-:S04]  /*13e0*/  @!P0 FFMA R11, -R0, R13, R11 ;  /* 0x0000000d000b8223 */ /* 0x000fc8000000010b */
[--C-:B------:R-:W-:Y:S01]  /*13f0*/  @!P0 FFMA R11, R2, R11, R13.reuse ;  /* 0x0000000b020b8223 */ /* 0x100fe2000000000d */
[----:B------:R-:W-:Y:S01]  /*1400*/  PRMT R13, R10, 0x7610, R13 ;  /* 0x000076100a0d7816 */ /* 0x000fe2000000000d */
[----:B------:R-:W-:-:S03]  /*1410*/  HFMA2 R10, -RZ, RZ, 0, 1.1920928955078125e-07 ;  /* 0x00000002ff0a7431 */ /* 0x000fc600000001ff */
[----:B------:R-:W-:Y:S02]  /*1420*/  @!P0 F2FP.F16.F32.PACK_AB R13, RZ, R11 ;  /* 0x0000000bff0d823e */ /* 0x000fe400000000ff */
[C---:B0-----:R-:W-:Y:S01]  /*1430*/  ISETP.NE.AND P0, PT, R9.reuse, R12, PT ;  /* 0x0000000c0900720c */ /* 0x041fe20003f05270 */
[----:B------:R-:W-:-:S04]  /*1440*/  IMAD.WIDE.U32 R10, R9, R10, UR6 ;  /* 0x00000006090a7e25 */ /* 0x000fc8000f8e000a */
[----:B------:R-:W-:Y:S01]  /*1450*/  VIADD R9, R9, 0x1 ;  /* 0x0000000109097836 */ /* 0x000fe20000000000 */
[----:B------:R0:W-:Y:S07]  /*1460*/  STG.E.U16 desc[UR16][R10.64], R13 ;  /* 0x0000000d0a007986 */ /* 0x0001ee000c101510 */
[----:B------:R-:W-:Y:S05]  /*1470*/  @P0 BRA `(.L_x_258) ;  /* 0xfffffff4001c0947 */ /* 0x000fea000383ffff */
[----:B0-----:R-:W-:Y:S01]  /*1480*/  MOV R10, UR6 ;  /* 0x00000006000a7c02 */ /* 0x001fe20008000f00 */
[----:B------:R-:W-:-:S05]  /*1490*/  IMAD.U32 R11, RZ, RZ, UR7 ;  /* 0x00000007ff0b7e24 */ /* 0x000fca000f8e00ff */
[----:B------:R0:W5:Y:S01]  /*14a0*/  LDG.E.U16 R9, desc[UR16][R10.64] ;  /* 0x000000100a097981 */ /* 0x000162000c1e1500 */
[----:B------:R-:W-:-:S13]  /*14b0*/  ISETP.GE.AND P0, PT, R12, 0x1, PT ;  /* 0x000000010c00780c */ /* 0x000fda0003f06270 */
[----:B0-----:R-:W-:Y:S05]  /*14c0*/  @!P0 BRA `(.L_x_259) ;  /* 0x0000000800048947 */ /* 0x001fea0003800000 */
[----:B------:R-:W-:Y:S01]  /*14d0*/  IADD3 R10, PT, PT, R12, -0x1, RZ ;  /* 0xffffffff0c0a7810 */ /* 0x000fe20007ffe0ff */
[----:B------:R-:W-:-:S03]  /*14e0*/  IMAD.MOV.U32 R13, RZ, RZ, 0x1 ;  /* 0x00000001ff0d7424 */ /* 0x000fc600078e00ff */
[----:B------:R-:W-:-:S13]  /*14f0*/  ISETP.GE.U32.AND P0, PT, R10, 0xf, PT ;  /* 0x0000000f0a00780c */ /* 0x000fda0003f06070 */
[----:B------:R-:W-:Y:S05]  /*1500*/  @!P0 BRA `(.L_x_260) ;  /* 0x0000000000e08947 */ /* 0x000fea0003800000 */
[----:B------:R-:W-:-:S07]  /*1510*/  MOV R13, 0x1 ;  /* 0x00000001000d7802 */ /* 0x000fce0000000f00 */
.L_x_261:
[----:B------:R-:W-:-:S04]  /*1520*/  IMAD.MOV.U32 R10, RZ, RZ, 0x2 ;  /* 0x00000002ff0a7424 */ /* 0x000fc800078e00ff */
[----:B------:R-:W-:-:S05]  /*1530*/  IMAD.WIDE.U32 R10, R13, R10, UR6 ;  /* 0x000000060d0a7e25 */ /* 0x000fca000f8e000a */
        /* <DEDUP_REMOVED lines=15> */
[----:B------:R-:W2:Y:S03]  /*1630*/  LDG.E.U16 R9, desc[UR16][R10.64+0x1a] ;  /* 0x00001a100a097981 */ /* 0x000ea6000c1e1500 */
[----:B---3--:R-:W-:-:S05]  /*1640*/  HSETP2.GT.AND P0, PT, R25.H0_H0, R26.H0_H0, PT ;  /* 0x2000001a19007234 */ /* 0x008fca0003f04800 */
[----:B------:R-:W-:Y:S02]  /*1650*/  SEL R27, R26, R25, !P0 ;  /* 0x000000191a1b7207 */ /* 0x000fe40004000000 */
[----:B------:R-:W3:Y:S04]  /*1660*/  LDG.E.U16 R25, desc[UR16][R10.64+0x1c] ;  /* 0x00001c100a197981 */ /* 0x000ee8000c1e1500 */
[----:B------:R0:W3:Y:S01]  /*1670*/  LDG.E.U16 R26, desc[UR16][R10.64+0x1e] ;  /* 0x00001e100a1a7981 */ /* 0x0000e2000c1e1500 */
[----:B----4-:R-:W-:-:S05]  /*1680*/  HSETP2.GT.AND P0, PT, R14.H0_H0, R27.H0_H0, PT ;  /* 0x2000001b0e007234 */ /* 0x010fca0003f04800 */
[----:B------:R-:W-:Y:S02]  /*1690*/  SEL R14, R27, R14, !P0 ;  /* 0x0000000e1b0e7207 */ /* 0x000fe40004000000 */
[----:B0-----:R-:W-:-:S03]  /*16a0*/  LOP3.LUT R10, R12, 0x7ffffff0, RZ, 0xc0, !PT ;  /* 0x7ffffff00c0a7812 */ /* 0x001fc600078ec0ff */
        /* <DEDUP_REMOVED lines=20> */
[----:B--2---:R-:W-:-:S05]  /*17f0*/  HSETP2.GT.AND P0, PT, R9.H0_H0, R24.H0_H0, PT ;  /* 0x2000001809007234 */ /* 0x004fca0003f04800 */
[----:B------:R-:W-:Y:S02]  /*1800*/  SEL R24, R24, R9, !P0 ;  /* 0x0000000918187207 */ /* 0x000fe40004000000 */
[C---:B------:R-:W-:Y:S01]  /*1810*/  IADD3 R9, PT, PT, R13.reuse, 0xf, RZ ;  /* 0x0000000f0d097810 */ /* 0x040fe20007ffe0ff */
[----:B------:R-:W-:Y:S02]  /*1820*/  VIADD R13, R13, 0x10 ;  /* 0x000000100d0d7836 */ /* 0x000fe40000000000 */
[----:B---3--:R-:W-:Y:S02]  /*1830*/  HSETP2.GT.AND P0, PT, R25.H0_H0, R24.H0_H0, PT ;  /* 0x2000001819007234 */ /* 0x008fe40003f04800 */
[----:B------:R-:W-:-:S03]  /*1840*/  ISETP.NE.AND P1, PT, R9, R10, PT ;  /* 0x0000000a0900720c */ /* 0x000fc60003f25270 */
[----:B------:R-:W-:-:S05]  /*1850*/  SEL R25, R24, R25, !P0 ;  /* 0x0000001918197207 */ /* 0x000fca0004000000 */
[----:B------:R-:W-:-:S05]  /*1860*/  HSETP2.GT.AND P0, PT, R26.H0_H0, R25.H0_H0, PT ;  /* 0x200000191a007234 */ /* 0x000fca0003f04800 */
[----:B------:R-:W-:Y:S01]  /*1870*/  SEL R9, R25, R26, !P0 ;  /* 0x0000001a19097207 */ /* 0x000fe20004000000 */
[----:B------:R-:W-:Y:S07]  /*1880*/  @P1 BRA `(.L_x_261) ;  /* 0xfffffffc00241947 */ /* 0x000fee000383ffff */
.L_x_260:
[----:B------:R-:W-:-:S13]  /*1890*/  ISETP.NE.AND P0, PT, R5, RZ, PT ;  /* 0x000000ff0500720c */ /* 0x000fda0003f05270 */
[----:B------:R-:W-:Y:S05]  /*18a0*/  @!P0 BRA `(.L_x_259) ;  /* 0x00000004000c8947 */ /* 0x000fea0003800000 */
[----:B------:R-:W-:Y:S02]  /*18b0*/  IADD3 R10, PT, PT, R5, -0x1, RZ ;  /* 0xffffffff050a7810 */ /* 0x000fe40007ffe0ff */
[----:B------:R-:W-:Y:S02]  /*18c0*/  ISETP.NE.AND P0, PT, R4, RZ, PT ;  /* 0x000000ff0400720c */ /* 0x000fe40003f05270 */
[----:B------:R-:W-:-:S13]  /*18d0*/  ISETP.GE.U32.AND P1, PT, R10, 0x7, PT ;  /* 0x000000070a00780c */ /* 0x000fda0003f26070 */
[----:B------:R-:W-:Y:S05]  /*18e0*/  @!P1 BRA `(.L_x_262) ;  /* 0x00000000006c9947 */ /* 0x000fea0003800000 */
        /* <DEDUP_REMOVED lines=10> */
[----:B------:R-:W-:-:S02]  /*1990*/  IADD3 R13, PT, PT, R13, 0x8, RZ ;  /* 0x000000080d0d7810 */ /* 0x000fc40007ffe0ff */
        /* <DEDUP_REMOVED lines=16> */
.L_x_262:
[----:B------:R-:W-:Y:S05]  /*1aa0*/  @!P0 BRA `(.L_x_259) ;  /* 0x00000000008c8947 */ /* 0x000fea0003800000 */
[----:B------:R-:W-:Y:S01]  /*1ab0*/  VIADD R10, R4, 0xffffffff ;  /* 0xffffffff040a7836 */ /* 0x000fe20000000000 */
[----:B------:R-:W-:-:S04]  /*1ac0*/  ISETP.NE.AND P1, PT, R3, RZ, PT ;  /* 0x000000ff0300720c */ /* 0x000fc80003f25270 */
[----:B------:R-:W-:-:S13]  /*1ad0*/  ISETP.GE.U32.AND P0, PT, R10, 0x3, PT ;  /* 0x000000030a00780c */ /* 0x000fda0003f06070 */
[----:B------:R-:W-:Y:S05]  /*1ae0*/  @!P0 BRA `(.L_x_263) ;  /* 0x00000000003c8947 */ /* 0x000fea0003800000 */
[----:B------:R-:W-:-:S05]  /*1af0*/  HFMA2 R10, -RZ, RZ, 0, 1.1920928955078125e-07 ;  /* 0x00000002ff0a7431 */ /* 0x000fca00000001ff */
[----:B------:R-:W-:-:S05]  /*1b00*/  IMAD.WIDE.U32 R10, R13, R10, UR6 ;  /* 0x000000060d0a7e25 */ /* 0x000fca000f8e000a */
        /* <DEDUP_REMOVED lines=13> */
.L_x_263:
[----:B------:R-:W-:Y:S05]  /*1be0*/  @!P1 BRA `(.L_x_259) ;  /* 0x00000000003c9947 */ /* 0x000fea0003800000 */
[----:B------:R-:W-:-:S05]  /*1bf0*/  MOV R10, 0x2 ;  /* 0x00000002000a7802 */ /* 0x000fca0000000f00 */
[----:B------:R-:W-:-:S05]  /*1c00*/  IMAD.WIDE.U32 R10, R13, R10, UR6 ;  /* 0x000000060d0a7e25 */ /* 0x000fca000f8e000a */
[----:B------:R-:W2:Y:S01]  /*1c10*/  LDG.E.U16 R14, desc[UR16][R10.64] ;  /* 0x000000100a0e7981 */ /* 0x000ea2000c1e1500 */
[----:B------:R-:W-:Y:S02]  /*1c20*/  ISETP.NE.AND P1, PT, R3, 0x1, PT ;  /* 0x000000010300780c */ /* 0x000fe40003f25270 */
[----:B--2--5:R-:W-:-:S05]  /*1c30*/  HSETP2.GT.AND P0, PT, R14.H0_H0, R9.H0_H0, PT ;  /* 0x200000090e007234 */ /* 0x024fca0003f04800 */
[----:B------:R-:W-:-:S06]  /*1c40*/  SEL R9, R9, R14, !P0 ;  /* 0x0000000e09097207 */ /* 0x000fcc0004000000 */
[----:B------:R-:W-:Y:S05]  /*1c50*/  @!P1 BRA `(.L_x_259) ;  /* 0x0000000000209947 */ /* 0x000fea0003800000 */
[----:B------:R-:W-:Y:S01]  /*1c60*/  ISETP.NE.AND P1, PT, R3, 0x2, PT ;  /* 0x000000020300780c */ /* 0x000fe20003f25270 */
[----:B------:R-:W2:-:S12]  /*1c70*/  LDG.E.U16 R14, desc[UR16][R10.64+0x2] ;  /* 0x000002100a0e7981 */ /* 0x000e98000c1e1500 */
[----:B------:R-:W3:Y:S01]  /*1c80*/  @P1 LDG.E.U16 R16, desc[UR16][R10.64+0x4] ;  /* 0x000004100a101981 */ /* 0x000ee2000c1e1500 */
[----:B--2---:R-:W-:-:S05]  /*1c90*/  HSETP2.GT.AND P0, PT, R14.H0_H0, R9.H0_H0, PT ;  /* 0x200000090e007234 */ /* 0x004fca0003f04800 */
[----:B------:R-:W-:-:S05]  /*1ca0*/  SEL R9, R9, R14, !P0 ;  /* 0x0000000e09097207 */ /* 0x000fca0004000000 */
[----:B---3--:R-:W-:-:S05]  /*1cb0*/  @P1 HSETP2.GT.AND P0, PT, R16.H0_H0, R9.H0_H0, PT ;  /* 0x2000000910001234 */ /* 0x008fca0003f04800 */
[----:B------:R-:W-:-:S04]  /*1cc0*/  @P1 SEL R16, R9, R16, !P0 ;  /* 0x0000001009101207 */ /* 0x000fc80004000000 */
[----:B------:R-:W-:-:S07]  /*1cd0*/  @P1 PRMT R9, R16, 0x7610, R9 ;  /* 0x0000761010091816 */ /* 0x000fce0000000009 */
.L_x_259:
[----:B------:R-:W-:Y:S01]  /*1ce0*/  ISETP.GE.U32.AND P0, PT, R12, 0x7, PT ;  /* 0x000000070c00780c */ /* 0x000fe20003f06070 */
[----:B------:R-:W-:Y:S01]  /*1cf0*/  IMAD.MOV.U32 R13, RZ, RZ, RZ ;  /* 0x000000ffff0d7224 */ /* 0x000fe200078e00ff */
[----:B------:R-:W-:-:S11]  /*1d00*/  PRMT R25, RZ, 0x7610, R25 ;  /* 0x00007610ff197816 */ /* 0x000fd60000000019 */
[----:B------:R-:W-:Y:S05]  /*1d10*/  @!P0 BRA `(.L_x_264) ;  /* 0x0000000400f88947 */ /* 0x000fea0003800000 */
[----:B------:R-:W-:Y:S01]  /*1d20*/  HFMA2 R13, -RZ, RZ, 0, 0 ;  /* 0x00000000ff0d7431 */ /* 0x000fe200000001ff */
[----:B------:R-:W-:-:S07]  /*1d30*/  PRMT R25, RZ, 0x7610, R25 ;  /* 0x00007610ff197816 */ /* 0x000fce0000000019 */
.L_x_265:
        /* <DEDUP_REMOVED lines=8> */
[----:B------:R-:W4:Y:S01]  /*1dc0*/  LDG.E.U16 R26, desc[UR16][R10.64+0xc] ;  /* 0x00000c100a1a7981 */ /* 0x000f22000c1e1500 */
[----:B--2--5:R-:W-:-:S03]  /*1dd0*/  HADD2 R17, R16.H0_H0, -R9.H0_H0 ;  /* 0xa000000910117230 */ /* 0x024fc60000000800 */
[----:B------:R-:W2:Y:S01]  /*1de0*/  LDG.E.U16 R16, desc[UR16][R10.64+0xe] ;  /* 0x00000e100a107981 */ /* 0x000ea2000c1e1500 */
[----:B---3--:R-:W-:-:S05]  /*1df0*/  HADD2 R14, R14.H0_H0, -R9.H0_H0 ;  /* 0xa00000090e0e7230 */ /* 0x008fca0000000800 */
[----:B------:R-:W-:Y:S01]  /*1e00*/  HADD2.F32 R15, -RZ, R14.H0_H0 ;  /* 0x2000000eff0f7230 */ /* 0x000fe20000004100 */
[----:B------:R-:W-:Y:S01]  /*1e10*/  MOV R14, 0x3bbb989d ;  /* 0x3bbb989d000e7802 */ /* 0x000fe20000000f00 */
[----:B----4-:R-:W-:Y:S02]  /*1e20*/  HADD2 R29, R18.H0_H0, -R9.H0_H0 ;  /* 0xa0000009121d7230 */ /* 0x010fe40000000800 */
[----:B------:R-:W-:Y:S02]  /*1e30*/  IMAD.MOV.U32 R18, RZ, RZ, 0x437c0000 ;  /* 0x437c0000ff127424 */ /* 0x000fe400078e00ff */
[----:B------:R-:W-:Y:S01]  /*1e40*/  FFMA.SAT R19, R15, R14, 0.5 ;  /* 0x3f0000000f137423 */ /* 0x000fe2000000200e */
[----:B------:R-:W-:-:S03]  /*1e50*/  HADD2.F32 R29, -RZ, R29.H0_H0 ;  /* 0x2000001dff1d7230 */ /* 0x000fc60000004100 */
[----:B------:R-:W-:Y:S01]  /*1e60*/  FFMA.RM R19, R19, R18, 12582913 ;  /* 0x4b40000113137423 */ /* 0x000fe20000004012 */
[----:B------:R-:W-:Y:S02]  /*1e70*/  HADD2 R27, R24.H0_H0, -R9.H0_H0 ;  /* 0xa0000009181b7230 */ /* 0x000fe40000000800 */
[----:B------:R-:W-:Y:S01]  /*1e80*/  FFMA.SAT R21, R29, R14, 0.5 ;  /* 0x3f0000001d157423 */ /* 0x000fe2000000200e */
[----:B------:R-:W-:-:S03]  /*1e90*/  FADD R24, R19, -12583039 ;  /* 0xcb40007f13187421 */ /* 0x000fc60000000000 */
[----:B------:R-:W-:Y:S01]  /*1ea0*/  FFMA.RM R21, R21, R18, 12582913 ;  /* 0x4b40000115157423 */ /* 0x000fe20000004012 */
[----:B------:R-:W-:Y:S02]  /*1eb0*/  HADD2.F32 R27, -RZ, R27.H0_H0 ;  /* 0x2000001bff1b7230 */ /* 0x000fe40000004100 */
[----:B------:R-:W-:-:S04]  /*1ec0*/  FFMA R24, R15, 1.4426950216293334961, -R24 ;  /* 0x3fb8aa3b0f187823 */ /* 0x000fc80000000818 */
[----:B------:R-:W-:Y:S01]  /*1ed0*/  FFMA R28, R15, 1.925963033500011079e-08, R24 ;  /* 0x32a570600f1c7823 */ /* 0x000fe20000000018 */
[----:B------:R-:W-:Y:S01]  /*1ee0*/  FADD R24, R21, -12583039 ;  /* 0xcb40007f15187421 */ /* 0x000fe20000000000 */
[----:B------:R-:W-:-:S03]  /*1ef0*/  FFMA.SAT R15, R27, R14, 0.5 ;  /* 0x3f0000001b0f7423 */ /* 0x000fc6000000200e */
[----:B------:R-:W-:Y:S01]  /*1f00*/  FFMA R24, R29, 1.4426950216293334961, -R24 ;  /* 0x3fb8aa3b1d187823 */ /* 0x000fe20000000818 */
[----:B------:R-:W-:-:S03]  /*1f10*/  FFMA.RM R15, R15, R18, 12582913 ;  /* 0x4b4000010f0f7423 */ /* 0x000fc60000004012 */
[----:B------:R-:W-:Y:S01]  /*1f20*/  FFMA R29, R29, 1.925963033500011079e-08, R24 ;  /* 0x32a570601d1d7823 */ /* 0x000fe20000000018 */
[----:B------:R-:W-:-:S04]  /*1f30*/  FADD R24, R15, -12583039 ;  /* 0xcb40007f0f187421 */ /* 0x000fc80000000000 */
[C---:B------:R-:W-:Y:S01]  /*1f40*/  FFMA R24, R27.reuse, 1.4426950216293334961, -R24 ;  /* 0x3fb8aa3b1b187823 */ /* 0x040fe20000000818 */
[----:B------:R-:W0:Y:S03]  /*1f50*/  MUFU.EX2 R23, R28 ;  /* 0x0000001c00177308 */ /* 0x000e260000000800 */
[----:B------:R-:W-:-:S06]  /*1f60*/  FFMA R27, R27, 1.925963033500011079e-08, R24 ;  /* 0x32a570601b1b7823 */ /* 0x000fcc0000000018 */
[----:B------:R-:W1:Y:S01]  /*1f70*/  MUFU.EX2 R27, R27 ;  /* 0x0000001b001b7308 */ /* 0x000e620000000800 */
[----:B------:R-:W-:-:S07]  /*1f80*/  SHF.L.U32 R19, R19, 0x17, RZ ;  /* 0x0000001713137819 */ /* 0x000fce00000006ff */
[----:B------:R-:W3:Y:S01]  /*1f90*/  MUFU.EX2 R24, R29 ;  /* 0x0000001d00187308 */ /* 0x000ee20000000800 */
[----:B0-----:R-:W-:Y:S01]  /*1fa0*/  FMUL R23, R19, R23 ;  /* 0x0000001713177220 */ /* 0x001fe20000400000 */
[----:B------:R-:W-:Y:S01]  /*1fb0*/  SHF.L.U32 R15, R15, 0x17, RZ ;  /* 0x000000170f0f7819 */ /* 0x000fe200000006ff */
[----:B------:R-:W-:Y:S02]  /*1fc0*/  HADD2.F32 R19, -RZ, R17.H0_H0 ;  /* 0x20000011ff137230 */ /* 0x000fe40000004100 */
[----:B------:R-:W-:Y:S02]  /*1fd0*/  IMAD.SHL.U32 R21, R21, 0x800000, RZ ;  /* 0x0080000015157824 */ /* 0x000fe400078e00ff */
[----:B-1----:R-:W-:Y:S01]  /*1fe0*/  FMUL R17, R15, R27 ;  /* 0x0000001b0f117220 */ /* 0x002fe20000400000 */
[----:B------:R-:W-:-:S04]  /*1ff0*/  FFMA.SAT R15, R19, R14, 0.5 ;  /* 0x3f000000130f7423 */ /* 0x000fc8000000200e */
[----:B------:R-:W-:Y:S01]  /*2000*/  FFMA.RM R15, R15, R18, 12582913 ;  /* 0x4b4000010f0f7423 */ /* 0x000fe20000004012 */
[----:B---3--:R-:W-:Y:S01]  /*2010*/  FMUL R24, R21, R24 ;  /* 0x0000001815187220 */ /* 0x008fe20000400000 */
[----:B------:R-:W-:Y:S02]  /*2020*/  HADD2 R21, R20.H0_H0, -R9.H0_H0 ;  /* 0xa000000914157230 */ /* 0x000fe40000000800 */
[----:B------:R-:W-:-:S03]  /*2030*/  FADD R20, R15, -12583039 ;  /* 0xcb40007f0f147421 */ /* 0x000fc60000000000 */
[----:B------:R-:W-:Y:S02]  /*2040*/  HADD2.F32 R21, -RZ, R21.H0_H0 ;  /* 0x20000015ff157230 */ /* 0x000fe40000004100 */
[----:B------:R-:W-:Y:S01]  /*2050*/  FFMA R20, R19, 1.4426950216293334961, -R20 ;  /* 0x3fb8aa3b13147823 */ /* 0x000fe20000000814 */
[----:B------:R-:W-:Y:S02]  /*2060*/  HADD2 R29, R22.H0_H0, -R9.H0_H0 ;  /* 0xa0000009161d7230 */ /* 0x000fe40000000800 */
[----:B------:R-:W-:Y:S01]  /*2070*/  FFMA.SAT R27, R21, R14, 0.5 ;  /* 0x3f000000151b7423 */ /* 0x000fe2000000200e */
[----:B------:R-:W-:Y:S02]  /*2080*/  FFMA R19, R19, 1.925963033500011079e-08, R20 ;  /* 0x32a5706013137823 */ /* 0x000fe40000000014 */
[----:B------:R-:W-:Y:S02]  /*2090*/  HADD2.F32 R29, -RZ, R29.H0_H0 ;  /* 0x2000001dff1d7230 */ /* 0x000fe40000004100 */
[----:B------:R-:W-:Y:S01]  /*20a0*/  FFMA.RM R20, R27, R18, 12582913 ;  /* 0x4b4000011b147423 */ /* 0x000fe20000004012 */
[----:B------:R-:W-:-:S02]  /*20b0*/  F2FP.F16.F32.PACK_AB R27, RZ, R23 ;  /* 0x00000017ff1b723e */ /* 0x000fc400000000ff */
[----:B------:R-:W-:Y:S01]  /*20c0*/  FFMA.SAT R23, R29, R14, 0.5 ;  /* 0x3f0000001d177423 */ /* 0x000fe2000000200e */
[----:B------:R-:W-:-:S03]  /*20d0*/  FADD R22, R20, -12583039 ;  /* 0xcb40007f14167421 */ /* 0x000fc60000000000 */
[----:B------:R-:W-:Y:S01]  /*20e0*/  FFMA.RM R23, R23, R18, 12582913 ;  /* 0x4b40000117177423 */ /* 0x000fe20000004012 */
[----:B------:R-:W-:-:S04]  /*20f0*/  FFMA R22, R21, 1.4426950216293334961, -R22 ;  /* 0x3fb8aa3b15167823 */ /* 0x000fc80000000816 */
[----:B------:R-:W-:Y:S01]  /*2100*/  FFMA R21, R21, 1.925963033500011079e-08, R22 ;  /* 0x32a5706015157823 */ /* 0x000fe20000000016 */
[----:B------:R-:W-:Y:S01]  /*2110*/  FADD R22, R23, -12583039 ;  /* 0xcb40007f17167421 */ /* 0x000fe20000000000 */
[----:B------:R-:W-:-:S03]  /*2120*/  HADD2 R26, R26.H0_H0, -R9.H0_H0 ;  /* 0xa00000091a1a7230 */ /* 0x000fc60000000800 */
[----:B------:R-:W-:-:S04]  /*2130*/  FFMA R22, R29, 1.4426950216293334961, -R22 ;  /* 0x3fb8aa3b1d167823 */ /* 0x000fc80000000816 */
[----:B------:R-:W-:Y:S01]  /*2140*/  FFMA R22, R29, 1.925963033500011079e-08, R22 ;  /* 0x32a570601d167823 */ /* 0x000fe20000000016 */
[----:B------:R-:W-:Y:S01]  /*2150*/  HADD2.F32 R29, -RZ, R26.H0_H0 ;  /* 0x2000001aff1d7230 */ /* 0x000fe20000004100 */
[----:B------:R-:W-:Y:S01]  /*2160*/  PRMT R28, R27, 0x7610, R28 ;  /* 0x000076101b1c7816 */ /* 0x000fe2000000001c */
[----:B------:R-:W-:-:S03]  /*2170*/  HADD2 R25, R25.H0_H0, R27.H0_H0 ;  /* 0x2000001b19197230 */ /* 0x000fc60000000800 */
[----:B------:R-:W-:-:S04]  /*2180*/  FFMA.SAT R27, R29, R14, 0.5 ;  /* 0x3f0000001d1b7423 */ /* 0x000fc8000000200e */
[----:B------:R-:W-:-:S04]  /*2190*/  FFMA.RM R27, R27, R18, 12582913 ;  /* 0x4b4000011b1b7423 */ /* 0x000fc80000004012 */
[----:B------:R-:W-:-:S04]  /*21a0*/  FADD R26, R27, -12583039 ;  /* 0xcb40007f1b1a7421 */ /* 0x000fc80000000000 */
[----:B------:R-:W-:-:S04]  /*21b0*/  FFMA R26, R29, 1.4426950216293334961, -R26 ;  /* 0x3fb8aa3b1d1a7823 */ /* 0x000fc8000000081a */
[----:B------:R-:W-:Y:S01]  /*21c0*/  FFMA R26, R29, 1.925963033500011079e-08, R26 ;  /* 0x32a570601d1a7823 */ /* 0x000fe2000000001a */
[----:B------:R-:W-:Y:S01]  /*21d0*/  MUFU.EX2 R19, R19 ;  /* 0x0000001300137308 */ /* 0x000fe20000000800 */
[----:B------:R-:W-:-:S07]  /*21e0*/  F2FP.F16.F32.PACK_AB R24, RZ, R24 ;  /* 0x00000018ff18723e */ /* 0x000fce00000000ff */
[----:B------:R-:W0:Y:S08]  /*21f0*/  MUFU.EX2 R21, R21 ;  /* 0x0000001500157308 */ /* 0x000e300000000800 */
[----:B------:R-:W1:Y:S08]  /*2200*/  MUFU.EX2 R22, R22 ;  /* 0x0000001600167308 */ /* 0x000e700000000800 */
[----:B------:R-:W3:Y:S01]  /*2210*/  MUFU.EX2 R26, R26 ;  /* 0x0000001a001a7308 */ /* 0x000ee20000000800 */
[----:B------:R-:W-:Y:S01]  /*2220*/  SHF.L.U32 R20, R20, 0x17, RZ ;  /* 0x0000001714147819 */ /* 0x000fe200000006ff */
[----:B------:R-:W-:Y:S01]  /*2230*/  IMAD.SHL.U32 R23, R23, 0x800000, RZ ;  /* 0x0080000017177824 */ /* 0x000fe200078e00ff */
[----:B------:R-:W-:-:S03]  /*2240*/  SHF.L.U32 R27, R27, 0x17, RZ ;  /* 0x000000171b1b7819 */ /* 0x000fc600000006ff */
[----:B0-----:R-:W-:Y:S01]  /*2250*/  FMUL R20, R20, R21 ;  /* 0x0000001514147220 */ /* 0x001fe20000400000 */
[----:B-1----:R-:W-:Y:S01]  /*2260*/  FMUL R22, R23, R22 ;  /* 0x0000001617167220 */ /* 0x002fe20000400000 */
[----:B------:R-:W-:-:S03]  /*2270*/  F2FP.F16.F32.PACK_AB R17, RZ, R17 ;  /* 0x00000011ff11723e */ /* 0x000fc600000000ff */
[----:B------:R-:W-:Y:S01]  /*2280*/  F2FP.F16.F32.PACK_AB R20, RZ, R20 ;  /* 0x00000014ff14723e */ /* 0x000fe200000000ff */
[----:B---3--:R-:W-:Y:S01]  /*2290*/  FMUL R26, R27, R26 ;  /* 0x0000001a1b1a7220 */ /* 0x008fe20000400000 */
[----:B------:R-:W-:-:S04]  /*22a0*/  F2FP.F16.F32.PACK_AB R22, RZ, R22 ;  /* 0x00000016ff16723e */ /* 0x000fc800000000ff */
[----:B------:R-:W-:Y:S01]  /*22b0*/  F2FP.F16.F32.PACK_AB R26, RZ, R26 ;  /* 0x0000001aff1a723e */ /* 0x000fe200000000ff */
[----:B------:R-:W-:Y:S01]  /*22c0*/  STG.E.U16 desc[UR16][R10.64], R28 ;  /* 0x0000001c0a007986 */ /* 0x000fe2000c101510 */
[----:B------:R-:W-:-:S03]  /*22d0*/  VIADD R13, R13, 0x8 ;  /* 0x000000080d0d7836 */ /* 0x000fc60000000000 */
[----:B------:R-:W-:Y:S04]  /*22e0*/  STG.E.U16 desc[UR16][R10.64+0x4], R17 ;  /* 0x000004110a007986 */ /* 0x000fe8000c101510 */
[----:B------:R-:W-:Y:S04]  /*22f0*/  STG.E.U16 desc[UR16][R10.64+0x8], R20 ;  /* 0x000008140a007986 */ /* 0x000fe8000c101510 */
[----:B------:R-:W-:Y:S04]  /*2300*/  STG.E.U16 desc[UR16][R10.64+0xa], R22 ;  /* 0x00000a160a007986 */ /* 0x000fe8000c101510 */
[----:B------:R-:W-:Y:S01]  /*2310*/  STG.E.U16 desc[UR16][R10.64+0xc], R26 ;  /* 0x00000c1a0a007986 */ /* 0x000fe2000c101510 */
[----:B--2---:R-:W-:-:S05]  /*2320*/  HADD2 R16, R16.H0_H0, -R9.H0_H0 ;  /* 0xa000000910107230 */ /* 0x004fca0000000800 */
[----:B------:R-:W-:-:S05]  /*2330*/  HADD2.F32 R29, -RZ, R16.H0_H0 ;  /* 0x20000010ff1d7230 */ /* 0x000fca0000004100 */
[----:B------:R-:W-:-:S04]  /*2340*/  FFMA.SAT R14, R29, R14, 0.5 ;  /* 0x3f0000001d0e7423 */ /* 0x000fc8000000200e */
[----:B------:R-:W-:-:S04]  /*2350*/  FFMA.RM R18, R14, R18, 12582913 ;  /* 0x4b4000010e127423 */ /* 0x000fc80000004012 */
[----:B------:R-:W-:-:S04]  /*2360*/  FADD R14, R18, -12583039 ;  /* 0xcb40007f120e7421 */ /* 0x000fc80000000000 */
[----:B------:R-:W-:-:S04]  /*2370*/  FFMA R14, R29, 1.4426950216293334961, -R14 ;  /* 0x3fb8aa3b1d0e7823 */ /* 0x000fc8000000080e */
[----:B------:R-:W-:-:S06]  /*2380*/  FFMA R14, R29, 1.925963033500011079e-08, R14 ;  /* 0x32a570601d0e7823 */ /* 0x000fcc000000000e */
[----:B------:R-:W0:Y:S01]  /*2390*/  MUFU.EX2 R14, R14 ;  /* 0x0000000e000e7308 */ /* 0x000e220000000800 */
[----:B------:R-:W-:Y:S01]  /*23a0*/  HADD2 R16, R25.H0_H0, R24.H0_H0 ;  /* 0x2000001819107230 */ /* 0x000fe20000000800 */
[----:B------:R-:W-:Y:S01]  /*23b0*/  PRMT R25, R24, 0x7610, R25 ;  /* 0x0000761018197816 */ /* 0x000fe20000000019 */
[----:B------:R-:W-:Y:S02]  /*23c0*/  IMAD.SHL.U32 R24, R15, 0x800000, RZ ;  /* 0x008000000f187824 */ /* 0x000fe400078e00ff */
[----:B------:R-:W-:Y:S02]  /*23d0*/  IMAD.SHL.U32 R15, R18, 0x800000, RZ ;  /* 0x00800000120f7824 */ /* 0x000fe400078e00ff */
[----:B------:R-:W-:Y:S01]  /*23e0*/  FMUL R19, R24, R19 ;  /* 0x0000001318137220 */ /* 0x000fe20000400000 */
[----:B------:R-:W-:-:S04]  /*23f0*/  IADD3 R18, PT, PT, R12, 0x1, RZ ;  /* 0x000000010c127810 */ /* 0x000fc80007ffe0ff */
[----:B------:R-:W-:Y:S01]  /*2400*/  F2FP.F16.F32.PACK_AB R19, RZ, R19 ;  /* 0x00000013ff13723e */ /* 0x000fe200000000ff */
[----:B0-----:R-:W-:-:S05]  /*2410*/  FMUL R14, R15, R14 ;  /* 0x0000000e0f0e7220 */ /* 0x001fca0000400000 */
[----:B------:R-:W-:Y:S01]  /*2420*/  F2FP.F16.F32.PACK_AB R14, RZ, R14 ;  /* 0x0000000eff0e723e */ /* 0x000fe200000000ff */
[----:B------:R-:W-:Y:S01]  /*2430*/  HADD2 R16, R16.H0_H0, R17.H0_H0 ;  /* 0x2000001110107230 */ /* 0x000fe20000000800 */
[----:B------:R-:W-:Y:S01]  /*2440*/  STG.E.U16 desc[UR16][R10.64+0x6], R19 ;  /* 0x000006130a007986 */ /* 0x000fe2000c101510 */
[----:B------:R-:W-:-:S03]  /*2450*/  LOP3.LUT R18, R18, 0xfffffff8, RZ, 0xc0, !PT ;  /* 0xfffffff812127812 */ /* 0x000fc600078ec0ff */
[----:B------:R-:W-:Y:S01]  /*2460*/  STG.E.U16 desc[UR16][R10.64+0xe], R14 ;  /* 0x00000e0e0a007986 */ /* 0x000fe2000c101510 */
[----:B------:R-:W-:Y:S01]  /*2470*/  HADD2 R16, R16.H0_H0, R19.H0_H0 ;  /* 0x2000001310107230 */ /* 0x000fe20000000800 */
[----:B------:R-:W-:-:S03]  /*2480*/  ISETP.NE.AND P0, PT, R13, R18, PT ;  /* 0x000000120d00720c */ /* 0x000fc60003f05270 */
[----:B------:R-:W-:-:S04]  /*2490*/  HADD2 R16, R16.H0_H0, R20.H0_H0 ;  /* 0x2000001410107230 */ /* 0x000fc80000000800 */
[----:B------:R-:W-:Y:S01]  /*24a0*/  HADD2 R16, R16.H0_H0, R22.H0_H0 ;  /* 0x2000001610107230 */ /* 0x000fe20000000800 */
[----:B------:R0:W-:Y:S03]  /*24b0*/  STG.E.U16 desc[UR16][R10.64+0x2], R25 ;  /* 0x000002190a007986 */ /* 0x0001e6000c101510 */
[----:B------:R-:W-:-:S04]  /*24c0*/  HADD2 R16, R16.H0_H0, R26.H0_H0 ;  /* 0x2000001a10107230 */ /* 0x000fc80000000800 */
[----:B0-----:R-:W-:Y:S01]  /*24d0*/  HADD2 R25, R16.H0_H0, R14.H0_H0 ;  /* 0x2000000e10197230 */ /* 0x001fe20000000800 */
[----:B------:R-:W-:Y:S06]  /*24e0*/  @P0 BRA `(.L_x_265) ;  /* 0xfffffff800140947 */ /* 0x000fec000383ffff */
[----:B------:R-:W-:-:S07]  /*24f0*/  MOV R13, R18 ;  /* 0x00000012000d7202 */ /* 0x000fce0000000f00 */
.L_x_264:
[----:B------:R-:W-:-:S13]  /*2500*/  ISETP.NE.AND P0, PT, R6, RZ, PT ;  /* 0x000000ff0600720c */ /* 0x000fda0003f05270 */
[----:B------:R-:W-:Y:S05]  /*2510*/  @!P0 BRA `(.L_x_266) ;  /* 0x0000000400ec8947 */ /* 0x000fea0003800000 */
[----:B------:R-:W-:Y:S01]  /*2520*/  VIADD R10, R6, 0xffffffff ;  /* 0xffffffff060a7836 */ /* 0x000fe20000000000 */
[----:B------:R-:W-:-:S04]  /*2530*/  UISETP.NE.AND UP2, UPT, UR11, URZ, UPT ;  /* 0x000000ff0b00728c */ /* 0x000fc8000bf45270 */
        /* <DEDUP_REMOVED lines=8> */
[----:B------:R-:W-:Y:S01]  /*25c0*/  IMAD.MOV.U32 R18, RZ, RZ, 0x3bbb989d ;  /* 0x3bbb989dff127424 */ /* 0x000fe200078e00ff */
[----:B------:R-:W-:Y:S01]  /*25d0*/  MOV R17, 0x437c0000 ;  /* 0x437c000000117802 */ /* 0x000fe20000000f00 */
[----:B------:R-:W-:-:S02]  /*25e0*/  VIADD R13, R13, 0x4 ;  /* 0x000000040d0d7836 */ /* 0x000fc40000000000 */
[--C-:B--2--5:R-:W-:Y:S02]  /*25f0*/  HADD2 R14, R14.H0_H0, -R9.reuse.H0_H0 ;  /* 0xa00000090e0e7230 */ /* 0x124fe40000000800 */
[----:B---3--:R-:W-:-:S03]  /*2600*/  HADD2 R16, R16.H0_H0, -R9.H0_H0 ;  /* 0xa000000910107230 */ /* 0x008fc60000000800 */
[----:B------:R-:W-:Y:S02]  /*2610*/  HADD2.F32 R21, -RZ, R14.H0_H0 ;  /* 0x2000000eff157230 */ /* 0x000fe40000004100 */
[--C-:B----4-:R-:W-:Y:S02]  /*2620*/  HADD2 R15, R22.H0_H0, -R9.reuse.H0_H0 ;  /* 0xa0000009160f7230 */ /* 0x110fe40000000800 */
[----:B------:R-:W-:Y:S02]  /*2630*/  HADD2.F32 R19, -RZ, R16.H0_H0 ;  /* 0x20000010ff137230 */ /* 0x000fe40000004100 */
[-C--:B------:R-:W-:Y:S01]  /*2640*/  FFMA.SAT R14, R21, R18.reuse, 0.5 ;  /* 0x3f000000150e7423 */ /* 0x080fe20000002012 */
[----:B------:R-:W-:Y:S02]  /*2650*/  HADD2 R23, R20.H0_H0, -R9.H0_H0 ;  /* 0xa000000914177230 */ /* 0x000fe40000000800 */
[----:B------:R-:W-:Y:S02]  /*2660*/  HADD2.F32 R15, -RZ, R15.H0_H0 ;  /* 0x2000000fff0f7230 */ /* 0x000fe40000004100 */
[----:B------:R-:W-:Y:S01]  /*2670*/  FFMA.RM R14, R14, R17, 12582913 ;  /* 0x4b4000010e0e7423 */ /* 0x000fe20000004011 */
[----:B------:R-:W-:-:S03]  /*2680*/  FFMA.SAT R24, R19, R18, 0.5 ;  /* 0x3f00000013187423 */ /* 0x000fc60000002012 */
[----:B------:R-:W-:Y:S01]  /*2690*/  FADD R16, R14, -12583039 ;  /* 0xcb40007f0e107421 */ /* 0x000fe20000000000 */
[----:B------:R-:W-:-:S03]  /*26a0*/  FFMA.SAT R26, R15, R18, 0.5 ;  /* 0x3f0000000f1a7423 */ /* 0x000fc60000002012 */
[----:B------:R-:W-:Y:S01]  /*26b0*/  FFMA R22, R21, 1.4426950216293334961, -R16 ;  /* 0x3fb8aa3b15167823 */ /* 0x000fe20000000810 */
[----:B------:R-:W-:-:S03]  /*26c0*/  FFMA.RM R16, R24, R17, 12582913 ;  /* 0x4b40000118107423 */ /* 0x000fc60000004011 */
[----:B------:R-:W-:Y:S01]  /*26d0*/  FFMA R22, R21, 1.925963033500011079e-08, R22 ;  /* 0x32a5706015167823 */ /* 0x000fe20000000016 */
[----:B------:R-:W-:Y:S01]  /*26e0*/  FADD R20, R16, -12583039 ;  /* 0xcb40007f10147421 */ /* 0x000fe20000000000 */
[----:B------:R-:W-:-:S03]  /*26f0*/  HADD2.F32 R21, -RZ, R23.H0_H0 ;  /* 0x20000017ff157230 */ /* 0x000fc60000004100 */
[----:B------:R-:W-:Y:S01]  /*2700*/  FFMA R24, R19, 1.4426950216293334961, -R20 ;  /* 0x3fb8aa3b13187823 */ /* 0x000fe20000000814 */
[-C--:B------:R-:W-:Y:S01]  /*2710*/  FFMA.RM R20, R26, R17.reuse, 12582913 ;  /* 0x4b4000011a147423 */ /* 0x080fe20000004011 */
[----:B------:R-:W-:Y:S01]  /*2720*/  FFMA.SAT R26, R21, R18, 0.5 ;  /* 0x3f000000151a7423 */ /* 0x000fe20000002012 */
[----:B------:R-:W0:Y:S01]  /*2730*/  MUFU.EX2 R22, R22 ;  /* 0x0000001600167308 */ /* 0x000e220000000800 */
[----:B------:R-:W-:Y:S01]  /*2740*/  FFMA R18, R19, 1.925963033500011079e-08, R24 ;  /* 0x32a5706013127823 */ /* 0x000fe20000000018 */
[----:B------:R-:W-:Y:S01]  /*2750*/  FADD R24, R20, -12583039 ;  /* 0xcb40007f14187421 */ /* 0x000fe20000000000 */
[----:B------:R-:W-:Y:S01]  /*2760*/  FFMA.RM R17, R26, R17, 12582913 ;  /* 0x4b4000011a117423 */ /* 0x000fe20000004011 */
[----:B------:R-:W-:Y:S02]  /*2770*/  IMAD.SHL.U32 R19, R14, 0x800000, RZ ;  /* 0x008000000e137824 */ /* 0x000fe400078e00ff */
[----:B------:R-:W-:Y:S01]  /*2780*/  FFMA R24, R15, 1.4426950216293334961, -R24 ;  /* 0x3fb8aa3b0f187823 */ /* 0x000fe20000000818 */
[C---:B------:R-:W-:Y:S01]  /*2790*/  FADD R26, R17.reuse, -12583039 ;  /* 0xcb40007f111a7421 */ /* 0x040fe20000000000 */
[----:B------:R-:W1:Y:S01]  /*27a0*/  MUFU.EX2 R18, R18 ;  /* 0x0000001200127308 */ /* 0x000e620000000800 */
[----:B------:R-:W-:Y:S01]  /*27b0*/  SHF.L.U32 R17, R17, 0x17, RZ ;  /* 0x0000001711117819 */ /* 0x000fe200000006ff */
[----:B------:R-:W-:Y:S01]  /*27c0*/  FFMA R15, R15, 1.925963033500011079e-08, R24 ;  /* 0x32a570600f0f7823 */ /* 0x000fe20000000018 */
[----:B------:R-:W-:Y:S01]  /*27d0*/  FFMA R26, R21, 1.4426950216293334961, -R26 ;  /* 0x3fb8aa3b151a7823 */ /* 0x000fe2000000081a */
[----:B------:R-:W-:-:S03]  /*27e0*/  IMAD.SHL.U32 R20, R20, 0x800000, RZ ;  /* 0x0080000014147824 */ /* 0x000fc600078e00ff */
[----:B------:R-:W-:Y:S01]  /*27f0*/  FFMA R26, R21, 1.925963033500011079e-08, R26 ;  /* 0x32a57060151a7823 */ /* 0x000fe2000000001a */
[----:B------:R-:W2:Y:S01]  /*2800*/  MUFU.EX2 R15, R15 ;  /* 0x0000000f000f7308 */ /* 0x000ea20000000800 */
[----:B------:R-:W-:Y:S01]  /*2810*/  SHF.L.U32 R21, R16, 0x17, RZ ;  /* 0x0000001710157819 */ /* 0x000fe200000006ff */
[----:B0-----:R-:W-:-:S05]  /*2820*/  FMUL R19, R19, R22 ;  /* 0x0000001613137220 */ /* 0x001fca0000400000 */
[----:B------:R-:W-:Y:S01]  /*2830*/  F2FP.F16.F32.PACK_AB R19, RZ, R19 ;  /* 0x00000013ff13723e */ /* 0x000fe200000000ff */
[----:B------:R-:W0:Y:S01]  /*2840*/  MUFU.EX2 R26, R26 ;  /* 0x0000001a001a7308 */ /* 0x000e220000000800 */
[----:B-1----:R-:W-:Y:S02]  /*2850*/  FMUL R18, R21, R18 ;  /* 0x0000001215127220 */ /* 0x002fe40000400000 */
[----:B------:R-:W-:Y:S01]  /*2860*/  PRMT R14, R19, 0x7610, R14 ;  /* 0x00007610130e7816 */ /* 0x000fe2000000000e */
[----:B------:R-:W-:Y:S02]  /*2870*/  HADD2 R19, R25.H0_H0, R19.H0_H0 ;  /* 0x2000001319137230 */ /* 0x000fe40000000800 */
[----:B------:R-:W-:Y:S02]  /*2880*/  F2FP.F16.F32.PACK_AB R18, RZ, R18 ;  /* 0x00000012ff12723e */ /* 0x000fe400000000ff */
[----:B------:R1:W-:Y:S01]  /*2890*/  STG.E.U16 desc[UR16][R10.64], R14 ;  /* 0x0000000e0a007986 */ /* 0x0003e2000c101510 */
[----:B--2---:R-:W-:-:S02]  /*28a0*/  FMUL R20, R20, R15 ;  /* 0x0000000f14147220 */ /* 0x004fc40000400000 */
[----:B------:R-:W-:Y:S01]  /*28b0*/  HADD2 R19, R19.H0_H0, R18.H0_H0 ;  /* 0x2000001213137230 */ /* 0x000fe20000000800 */
[----:B------:R1:W-:Y:S02]  /*28c0*/  STG.E.U16 desc[UR16][R10.64+0x2], R18 ;  /* 0x000002120a007986 */ /* 0x0003e4000c101510 */
[----:B------:R-:W-:Y:S01]  /*28d0*/  F2FP.F16.F32.PACK_AB R20, RZ, R20 ;  /* 0x00000014ff14723e */ /* 0x000fe200000000ff */
[----:B0-----:R-:W-:-:S04]  /*28e0*/  FMUL R17, R17, R26 ;  /* 0x0000001a11117220 */ /* 0x001fc80000400000 */
[----:B------:R1:W-:Y:S01]  /*28f0*/  STG.E.U16 desc[UR16][R10.64+0x4], R20 ;  /* 0x000004140a007986 */ /* 0x0003e2000c101510 */
[----:B------:R-:W-:Y:S01]  /*2900*/  HADD2 R19, R19.H0_H0, R20.H0_H0 ;  /* 0x2000001413137230 */ /* 0x000fe20000000800 */
[----:B------:R-:W-:-:S05]  /*2910*/  F2FP.F16.F32.PACK_AB R17, RZ, R17 ;  /* 0x00000011ff11723e */ /* 0x000fca00000000ff */
[----:B------:R1:W-:Y:S01]  /*2920*/  STG.E.U16 desc[UR16][R10.64+0x6], R17 ;  /* 0x000006110a007986 */ /* 0x0003e2000c101510 */
[----:B------:R-:W-:-:S07]  /*2930*/  HADD2 R25, R19.H0_H0, R17.H0_H0 ;  /* 0x2000001113197230 */ /* 0x000fce0000000800 */
.L_x_267:
[----:B------:R-:W-:Y:S05]  /*2940*/  BRA.U !UP2, `(.L_x_266) ;  /* 0x000000010ae07547 */ /* 0x000fea000b800000 */
[----:B------:R-:W-:Y:S02]  /*2950*/  ISETP.NE.AND P1, PT, R3, RZ, PT ;  /* 0x000000ff0300720c */ /* 0x000fe40003f25270 */
[----:B-1----:R-:W-:-:S04]  /*2960*/  LOP3.LUT R10, R12, 0x1, RZ, 0xc0, !PT ;  /* 0x000000010c0a7812 */ /* 0x002fc800078ec0ff */
[----:B------:R-:W-:-:S07]  /*2970*/  ISETP.NE.U32.AND P0, PT, R10, 0x1, PT ;  /* 0x000000010a00780c */ /* 0x000fce0003f05070 */
[----:B------:R-:W-:Y:S06]  /*2980*/  @!P1 BRA `(.L_x_268) ;  /* 0x0000000000849947 */ /* 0x000fec0003800000 */
[----:B------:R-:W-:-:S05]  /*2990*/  HFMA2 R10, -RZ, RZ, 0, 1.1920928955078125e-07 ;  /* 0x00000002ff0a7431 */ /* 0x000fca00000001ff */
[----:B------:R-:W-:-:S05]  /*29a0*/  IMAD.WIDE.U32 R10, R13, R10, UR6 ;  /* 0x000000060d0a7e25 */ /* 0x000fca000f8e000a */
[----:B------:R-:W2:Y:S04]  /*29b0*/  LDG.E.U16 R16, desc[UR16][R10.64+0x2] ;  /* 0x000002100a107981 */ /* 0x000ea8000c1e1500 */
[----:B------:R-:W3:Y:S01]  /*29c0*/  LDG.E.U16 R14, desc[UR16][R10.64] ;  /* 0x000000100a0e7981 */ /* 0x000ee2000c1e1500 */
[----:B------:R-:W-:Y:S01]  /*29d0*/  IMAD.MOV.U32 R17, RZ, RZ, 0x3bbb989d ;  /* 0x3bbb989dff117424 */ /* 0x000fe200078e00ff */
[----:B------:R-:W-:Y:S01]  /*29e0*/  MOV R19, 0x437c0000 ;  /* 0x437c000000137802 */ /* 0x000fe20000000f00 */
[----:B------:R-:W-:Y:S02]  /*29f0*/  VIADD R13, R13, 0x2 ;  /* 0x000000020d0d7836 */ /* 0x000fe40000000000 */
[--C-:B--2--5:R-:W-:Y:S02]  /*2a00*/  HADD2 R16, R16.H0_H0, -R9.reuse.H0_H0 ;  /* 0xa000000910107230 */ /* 0x124fe40000000800 */
        /* <DEDUP_REMOVED lines=25> */
.L_x_268:
[----:B------:R-:W-:Y:S05]  /*2ba0*/  @!P0 BRA `(.L_x_266) ;  /* 0x0000000000488947 */ /* 0x000fea0003800000 */
[----:B0-----:R-:W-:-:S05]  /*2bb0*/  HFMA2 R10, -RZ, RZ, 0, 1.1920928955078125e-07 ;  /* 0x00000002ff0a7431 */ /* 0x001fca00000001ff */
[----:B------:R-:W-:-:S05]  /*2bc0*/  IMAD.WIDE.U32 R10, R13, R10, UR6 ;  /* 0x000000060d0a7e25 */ /* 0x000fca000f8e000a */
[----:B------:R-:W2:Y:S01]  /*2bd0*/  LDG.E.U16 R14, desc[UR16][R10.64] ;  /* 0x000000100a0e7981 */ /* 0x000ea2000c1e1500 */
[----:B------:R-:W-:Y:S01]  /*2be0*/  MOV R16, 0x437c0000 ;  /* 0x437c000000107802 */ /* 0x000fe20000000f00 */
        /* <DEDUP_REMOVED lines=14> */
.L_x_266:
[----:B------:R-:W-:Y:S01]  /*2cd0*/  HADD2.F32 R25, -RZ, R25.H0_H0 ;  /* 0x20000019ff197230 */ /* 0x000fe20000004100 */
[----:B------:R-:W-:Y:S02]  /*2ce0*/  ISETP.GE.U32.AND P0, PT, R12, 0x3, PT ;  /* 0x000000030c00780c */ /* 0x000fe40003f06070 */
[----:B012---:R-:W-:Y:S01]  /*2cf0*/  MOV R10, RZ ;  /* 0x000000ff000a7202 */ /* 0x007fe20000000f00 */
[----:B-----5:R0:W1:Y:S10]  /*2d00*/  MUFU.RCP R9, R25 ;  /* 0x0000001900097308 */ /* 0x0200740000001000 */
[----:B0-----:R-:W-:Y:S05]  /*2d10*/  @!P0 BRA `(.L_x_269) ;  /* 0x0000000000d48947 */ /* 0x001fea0003800000 */
[----:B------:R-:W-:Y:S02]  /*2d20*/  VIADD R12, R12, 0x1 ;  /* 0x000000010c0c7836 */ /* 0x000fe40000000000 */
[----:B------:R-:W-:-:S03]  /*2d30*/  HFMA2 R13, -RZ, RZ, 0, 0 ;  /* 0x00000000ff0d7431 */ /* 0x000fc600000001ff */
[----:B------:R-:W-:-:S07]  /*2d40*/  LOP3.LUT R12, R12, 0xfffffffc, RZ, 0xc0, !PT ;  /* 0xfffffffc0c0c7812 */ /* 0x000fce00078ec0ff */
.L_x_270:
[----:B------:R-:W-:-:S04]  /*2d50*/  IMAD.MOV.U32 R10, RZ, RZ, 0x2 ;  /* 0x00000002ff0a7424 */ /* 0x000fc800078e00ff */
[----:B------:R-:W-:-:S05]  /*2d60*/  IMAD.WIDE.U32 R10, R13, R10, UR6 ;  /* 0x000000060d0a7e25 */ /* 0x000fca000f8e000a */
[----:B------:R-:W2:Y:S04]  /*2d70*/  LDG.E.U16 R14, desc[UR16][R10.64] ;  /* 0x000000100a0e7981 */ /* 0x000ea8000c1e1500 */
[----:B------:R-:W3:Y:S04]  /*2d80*/  LDG.E.U16 R16, desc[UR16][R10.64+0x4] ;  /* 0x000004100a107981 */ /* 0x000ee8000c1e1500 */
[----:B------:R-:W4:Y:S04]  /*2d90*/  LDG.E.U16 R15, desc[UR16][R10.64+0x2] ;  /* 0x000002100a0f7981 */ /* 0x000f28000c1e1500 */
[----:B------:R-:W5:Y:S01]  /*2da0*/  LDG.E.U16 R17, desc[UR16][R10.64+0x6] ;  /* 0x000006100a117981 */ /* 0x000f62000c1e1500 */
[----:B------:R-:W-:Y:S01]  /*2db0*/  IADD3 R13, PT, PT, R13, 0x4, RZ ;  /* 0x000000040d0d7810 */ /* 0x000fe20007ffe0ff */
[----:B--2---:R-:W-:-:S02]  /*2dc0*/  HADD2.F32 R21, -RZ, R14.H0_H0 ;  /* 0x2000000eff157230 */ /* 0x004fc40000004100 */
[----:B---3--:R-:W-:-:S03]  /*2dd0*/  HADD2.F32 R27, -RZ, R16.H0_H0 ;  /* 0x20000010ff1b7230 */ /* 0x008fc60000004100 */
[-C--:B-1----:R-:W-:Y:S01]  /*2de0*/  FMUL R16, R21, R9.reuse ;  /* 0x0000000915107220 */ /* 0x082fe20000400000 */
[----:B----4-:R-:W-:Y:S02]  /*2df0*/  HADD2.F32 R23, -RZ, R15.H0_H0 ;  /* 0x2000000fff177230 */ /* 0x010fe40000004100 */
[----:B-----5:R-:W-:Y:S02]  /*2e00*/  HADD2.F32 R29, -RZ, R17.H0_H0 ;  /* 0x20000011ff1d7230 */ /* 0x020fe40000004100 */
[----:B------:R-:W-:Y:S01]  /*2e10*/  F2FP.F16.F32.PACK_AB R19, RZ, R16 ;  /* 0x00000010ff13723e */ /* 0x000fe200000000ff */
[-C--:B------:R-:W-:Y:S01]  /*2e20*/  FMUL R18, R23, R9.reuse ;  /* 0x0000000917127220 */ /* 0x080fe20000400000 */
[-C--:B------:R-:W-:Y:S01]  /*2e30*/  FMUL R22, R27, R9.reuse ;  /* 0x000000091b167220 */ /* 0x080fe20000400000 */
[----:B------:R-:W-:Y:S02]  /*2e40*/  FMUL R20, R29, R9 ;  /* 0x000000091d147220 */ /* 0x000fe40000400000 */
[----:B------:R-:W-:-:S02]  /*2e50*/  HSETP2.GEU.AND P1, PT, |R19|.H0_H0, 8.523464202880859375e-06, 8.523464202880859375e-06, PT ;  /* 0x008f008f13007434 */ /* 0x000fc40003f2ea00 */
[----:B------:R-:W-:Y:S02]  /*2e60*/  HSETP2.GT.AND P0, PT, |R19|.H0_H0, RZ.H0_H0, PT ;  /* 0x200000ff13007234 */ /* 0x000fe40003f04a00 */
[----:B------:R-:W-:Y:S02]  /*2e70*/  F2FP.F16.F32.PACK_AB R17, RZ, R18 ;  /* 0x00000012ff11723e */ /* 0x000fe400000000ff */
[----:B------:R-:W-:Y:S02]  /*2e80*/  F2FP.F16.F32.PACK_AB R15, RZ, R22 ;  /* 0x00000016ff0f723e */ /* 0x000fe400000000ff */
[----:B------:R-:W-:Y:S02]  /*2e90*/  F2FP.F16.F32.PACK_AB R14, RZ, R20 ;  /* 0x00000014ff0e723e */ /* 0x000fe400000000ff */
[----:B------:R-:W-:Y:S02]  /*2ea0*/  PLOP3.LUT P0, PT, P1, P0, PT, 0xf2, 0x2f ;  /* 0x00000000002f781c */ /* 0x000fe40000f01e72 */
[----:B------:R-:W-:-:S02]  /*2eb0*/  HSETP2.GEU.AND P5, PT, |R17|.H0_H0, 8.523464202880859375e-06, 8.523464202880859375e-06, PT ;  /* 0x008f008f11007434 */ /* 0x000fc40003faea00 */
[----:B------:R-:W-:Y:S02]  /*2ec0*/  HSETP2.GT.AND P6, PT, |R17|.H0_H0, RZ.H0_H0, PT ;  /* 0x200000ff11007234 */ /* 0x000fe40003fc4a00 */
[C---:B------:R-:W-:Y:S02]  /*2ed0*/  HSETP2.GEU.AND P3, PT, |R15|.reuse.H0_H0, 8.523464202880859375e-06, 8.523464202880859375e-06, PT ;  /* 0x008f008f0f007434 */ /* 0x040fe40003f6ea00 */
[----:B------:R-:W-:Y:S02]  /*2ee0*/  HSETP2.GT.AND P4, PT, |R15|.H0_H0, RZ.H0_H0, PT ;  /* 0x200000ff0f007234 */ /* 0x000fe40003f84a00 */
[C---:B------:R-:W-:Y:S02]  /*2ef0*/  HSETP2.GEU.AND P2, PT, |R14|.reuse.H0_H0, 8.523464202880859375e-06, 8.523464202880859375e-06, PT ;  /* 0x008f008f0e007434 */ /* 0x040fe40003f4ea00 */
[----:B------:R-:W-:Y:S02]  /*2f00*/  HSETP2.GT.AND P1, PT, |R14|.H0_H0, RZ.H0_H0, PT ;  /* 0x200000ff0e007234 */ /* 0x000fe40003f24a00 */
[----:B------:R-:W-:-:S02]  /*2f10*/  PLOP3.LUT P5, PT, P5, P6, PT, 0xf2, 0x2f ;  /* 0x00000000002f781c */ /* 0x000fc40002fade72 */
[----:B------:R-:W-:Y:S02]  /*2f20*/  PLOP3.LUT P3, PT, P3, P4, PT, 0xf2, 0x2f ;  /* 0x00000000002f781c */ /* 0x000fe40001f69e72 */
[----:B------:R-:W-:Y:S01]  /*2f30*/  PLOP3.LUT P1, PT, P2, P1, PT, 0xf2, 0x2f ;  /* 0x00000000002f781c */ /* 0x000fe20001723e72 */
[----:B------:R-:W-:-:S04]  /*2f40*/  @!P0 FFMA R21, R16, -R25, R21 ;  /* 0x8000001910158223 */ /* 0x000fc80000000015 */
[----:B------:R-:W-:-:S04]  /*2f50*/  @!P0 FFMA R16, R21, R9, R16 ;  /* 0x0000000915108223 */ /* 0x000fc80000000010 */
[-C--:B------:R-:W-:Y:S02]  /*2f60*/  @!P5 FFMA R23, R18, -R25.reuse, R23 ;  /* 0x800000191217d223 */ /* 0x080fe40000000017 */
[-C--:B------:R-:W-:Y:S02]  /*2f70*/  @!P3 FFMA R27, R22, -R25.reuse, R27 ;  /* 0x80000019161bb223 */ /* 0x080fe4000000001b */
[----:B------:R-:W-:Y:S01]  /*2f80*/  @!P1 FFMA R29, R20, -R25, R29 ;  /* 0x80000019141d9223 */ /* 0x000fe2000000001d */
[-C--:B------:R-:W-:Y:S01]  /*2f90*/  @!P5 FFMA R18, R23, R9.reuse, R18 ;  /* 0x000000091712d223 */ /* 0x080fe20000000012 */
[-C--:B------:R-:W-:Y:S02]  /*2fa0*/  @!P3 FFMA R27, R27, R9.reuse, R22 ;  /* 0x000000091b1bb223 */ /* 0x080fe40000000016 */
[----:B------:R-:W-:Y:S01]  /*2fb0*/  @!P1 FFMA R29, R29, R9, R20 ;  /* 0x000000091d1d9223 */ /* 0x000fe20000000014 */
[----:B------:R-:W-:Y:S02]  /*2fc0*/  @!P0 F2FP.F16.F32.PACK_AB R19, RZ, R16 ;  /* 0x00000010ff13823e */ /* 0x000fe400000000ff */
[----:B------:R-:W-:-:S02]  /*2fd0*/  @!P5 F2FP.F16.F32.PACK_AB R17, RZ, R18 ;  /* 0x00000012ff11d23e */ /* 0x000fc400000000ff */
[----:B------:R-:W-:Y:S02]  /*2fe0*/  @!P3 F2FP.F16.F32.PACK_AB R15, RZ, R27 ;  /* 0x0000001bff0fb23e */ /* 0x000fe400000000ff */
[----:B------:R-:W-:Y:S01]  /*2ff0*/  @!P1 F2FP.F16.F32.PACK_AB R14, RZ, R29 ;  /* 0x0000001dff0e923e */ /* 0x000fe200000000ff */
[----:B------:R0:W-:Y:S04]  /*3000*/  STG.E.U16 desc[UR16][R10.64], R19 ;  /* 0x000000130a007986 */ /* 0x0001e8000c101510 */
[----:B------:R0:W-:Y:S04]  /*3010*/  STG.E.U16 desc[UR16][R10.64+0x2], R17 ;  /* 0x000002110a007986 */ /* 0x0001e8000c101510 */
[----:B------:R0:W-:Y:S04]  /*3020*/  STG.E.U16 desc[UR16][R10.64+0x4], R15 ;  /* 0x0000040f0a007986 */ /* 0x0001e8000c101510 */
[----:B------:R0:W-:Y:S01]  /*3030*/  STG.E.U16 desc[UR16][R10.64+0x6], R14 ;  /* 0x0000060e0a007986 */ /* 0x0001e2000c101510 */
[----:B------:R-:W-:-:S13]  /*3040*/  ISETP.NE.AND P0, PT, R13, R12, PT ;  /* 0x0000000c0d00720c */ /* 0x000fda0003f05270 */
[----:B0-----:R-:W-:Y:S05]  /*3050*/  @P0 BRA `(.L_x_270) ;  /* 0xfffffffc003c0947 */ /* 0x001fea000383ffff */
[----:B------:R-:W-:-:S07]  /*3060*/  IMAD.MOV.U32 R10, RZ, RZ, R12 ;  /* 0x000000ffff0a7224 */ /* 0x000fce00078e000c */
.L_x_269:
[----:B------:R-:W-:-:S09]  /*3070*/  UISETP.NE.AND UP2, UPT, UR11, URZ, UPT ;  /* 0x000000ff0b00728c */ /* 0x000fd2000bf45270 */
[----:B------:R-:W-:Y:S05]  /*3080*/  BRA.U !UP2, `(.L_x_271) ;  /* 0x000000010a9c7547 */ /* 0x000fea000b800000 */
[----:B------:R-:W-:-:S05]  /*3090*/  MOV R11, 0x2 ;  /* 0x00000002000b7802 */ /* 0x000fca0000000f00 */
[----:B------:R-:W-:-:S05]  /*30a0*/  IMAD.WIDE.U32 R10, R10, R11, UR6 ;  /* 0x000000060a0a7e25 */ /* 0x000fca000f8e000b */
[----:B------:R-:W2:Y:S01]  /*30b0*/  LDG.E.U16 R12, desc[UR16][R10.64] ;  /* 0x000000100a0c7981 */ /* 0x000ea2000c1e1500 */
[----:B------:R-:W-:Y:S01]  /*30c0*/  UISETP.NE.AND UP2, UPT, UR11, 0x1, UPT ;  /* 0x000000010b00788c */ /* 0x000fe2000bf45270 */
        /* <DEDUP_REMOVED lines=10> */
[----:B------:R-:W-:Y:S05]  /*3170*/  BRA.U !UP2, `(.L_x_271) ;  /* 0x000000010a607547 */ /* 0x000fea000b800000 */
[----:B0-----:R-:W2:Y:S01]  /*3180*/  LDG.E.U16 R12, desc[UR16][R10.64+0x2] ;  /* 0x000002100a0c7981 */ /* 0x001ea2000c1e1500 */
[----:B------:R-:W-:Y:S01]  /*3190*/  UISETP.NE.AND UP2, UPT, UR11, 0x2, UPT ;  /* 0x000000020b00788c */ /* 0x000fe2000bf45270 */
[----:B--2---:R-:W-:-:S05]  /*31a0*/  HADD2.F32 R14, -RZ, R12.H0_H0 ;  /* 0x2000000cff0e7230 */ /* 0x004fca0000004100 */
[----:B------:R-:W-:-:S05]  /*31b0*/  FMUL R16, R9, R14 ;  /* 0x0000000e09107220 */ /* 0x000fca0000400000 */
        /* <DEDUP_REMOVED lines=9> */
[----:B--2---:R-:W2:Y:S02]  /*3250*/  LDG.E.U16 R12, desc[UR16][R10.64+0x4] ;  /* 0x000004100a0c7981 */ /* 0x004ea4000c1e1500 */
        /* <DEDUP_REMOVED lines=9> */
[----:B------:R3:W-:Y:S02]  /*32f0*/  STG.E.U16 desc[UR16][R10.64+0x4], R12 ;  /* 0x0000040c0a007986 */ /* 0x0007e4000c101510 */
.L_x_271:
[----:B------:R-:W4:Y:S01]  /*3300*/  LDCU.64 UR8, c[0x0][0x3a0] ;  /* 0x00007400ff0877ac */ /* 0x000f220008000a00 */
[----:B-1----:R-:W-:Y:S01]  /*3310*/  IMAD.U32 R9, RZ, RZ, UR15 ;  /* 0x0000000fff097e24 */ /* 0x002fe2000f8e00ff */
[----:B------:R-:W-:Y:S01]  /*3320*/  ISETP.LT.U32.AND P0, PT, RZ, UR14, PT ;  /* 0x0000000eff007c0c */ /* 0x000fe2000bf01070 */
[----:B0-23--:R-:W-:Y:S02]  /*3330*/  IMAD.MOV.U32 R12, RZ, RZ, RZ ;  /* 0x000000ffff0c7224 */ /* 0x00dfe400078e00ff */
[----:B------:R-:W-:Y:S01]  /*3340*/  IMAD.U32 R13, RZ, RZ, UR15 ;  /* 0x0000000fff0d7e24 */ /* 0x000fe2000f8e00ff */
[----:B------:R-:W-:Y:S01]  /*3350*/  ISETP.GT.U32.AND.EX P0, PT, R9, RZ, PT, P0 ;  /* 0x000000ff0900720c */ /* 0x000fe20003f04100 */
[----:B------:R-:W-:Y:S01]  /*3360*/  HFMA2 R9, -RZ, RZ, 0, 0 ;  /* 0x00000000ff097431 */ /* 0x000fe200000001ff */
[----:B----4-:R-:W-:-:S04]  /*3370*/  ULEA UR8, UP2, UR13, UR8, 0x1 ;  /* 0x000000080d087291 */ /* 0x010fc8000f8408ff */
[----:B------:R-:W-:-:S07]  /*3380*/  ULEA.HI.X UR9, UR13, UR9, URZ, 0x1, UP2 ;  /* 0x000000090d097291 */ /* 0x000fce00090f0cff */
        /* <DEDUP_REMOVED lines=16> */
.L_x_273:
        /* <DEDUP_REMOVED lines=11> */
.L_x_272:
        /* <DEDUP_REMOVED lines=14> */
.L_x_274:
[----:B------:R-:W-:-:S04]  /*3620*/  ISETP.LT.U32.AND P1, PT, R9, UR14, PT ;  /* 0x0000000e09007c0c */ /* 0x000fc8000bf21070 */
[----:B------:R-:W-:-:S13]  /*3630*/  ISETP.LT.U32.OR.EX P0, PT, R12, UR15, P0, P1 ;  /* 0x0000000f0c007c0c */ /* 0x000fda0008701510 */
[----:B0-----:R-:W-:Y:S01]  /*3640*/  @P0 IADD3 R10, P1, PT, R9, UR8, RZ ;  /* 0x00000008090a0c10 */ /* 0x001fe2000ff3e0ff */
[----:B------:R-:W-:-:S03]  /*3650*/  HFMA2 R9, -RZ, RZ, 0, 0 ;  /* 0x00000000ff097431 */ /* 0x000fc600000001ff */
[----:B------:R-:W-:-:S05]  /*3660*/  @P0 IADD3.X R11, PT, PT, R12, UR9, RZ, P1, !PT ;  /* 0x000000090c0b0c10 */ /* 0x000fca0008ffe4ff */
[----:B------:R0:W-:Y:S04]  /*3670*/  @P0 STG.E.U8 desc[UR16][R10.64], RZ ;  /* 0x000000ff0a000986 */ /* 0x0001e8000c101110 */
.L_x_280:
[----:B-1----:R-:W-:Y:S01]  /*3680*/  IMAD.MOV.U32 R12, RZ, RZ, 0x2 ;  /* 0x00000002ff0c7424 */ /* 0x002fe200078e00ff */
[----:B------:R-:W1:Y:S03]  /*3690*/  LDCU UR5, c[0x0][0x3bc] ;  /* 0x00007780ff0577ac */ /* 0x000e660008000800 */
[C---:B0-----:R-:W-:Y:S01]  /*36a0*/  IMAD.WIDE.U32 R12, R9.reuse, R12, UR6 ;  /* 0x00000006090c7e25 */ /* 0x041fe2000f8e000c */
[----:B--2---:R-:W2:Y:S04]  /*36b0*/  LDCU UR13, c[0x0][0x3b4] ;  /* 0x00007680ff0d77ac */ /* 0x004ea80008000800 */
[----:B0----5:R0:W5:Y:S01]  /*36c0*/  LDG.E.U16 R10, desc[UR16][R12.64] ;  /* 0x000000100c0a7981 */ /* 0x021162000c1e1500 */
[C---:B-1----:R-:W-:Y:S01]  /*36d0*/  IMAD R22, R9.reuse, UR5, RZ ;  /* 0x0000000509167c24 */ /* 0x042fe2000f8e02ff */
[----:B------:R-:W-:Y:S01]  /*36e0*/  UMOV UR5, URZ ;  /* 0x000000ff00057c82 */ /* 0x000fe20008000000 */
[----:B--2---:R-:W-:-:S03]  /*36f0*/  ISETP.NE.AND P0, PT, R9, UR13, PT ;  /* 0x0000000d09007c0c */ /* 0x004fc6000bf05270 */
[C---:B---34-:R-:W-:Y:S02]  /*3700*/  IADD3 R11, P1, PT, R22.reuse, R7, RZ ;  /* 0x00000007160b7210 */ /* 0x058fe40007f3e0ff */
[----:B------:R-:W-:Y:S02]  /*3710*/  IADD3 R9, PT, PT, R9, 0x1, RZ ;  /* 0x0000000109097810 */ /* 0x000fe40007ffe0ff */
[----:B------:R-:W-:Y:S01]  /*3720*/  LEA.HI.X.SX32 R22, R22, R8, 0x1, P1 ;  /* 0x0000000816167211 */ /* 0x000fe200008f0eff */
[----:B0-----:R-:W-:Y:S08]  /*3730*/  BRA.U !UP0, `(.L_x_275) ;  /* 0x0000000508707547 */ /* 0x001ff0000b800000 */
[----:B------:R-:W-:-:S07]  /*3740*/  IMAD.MOV.U32 R16, RZ, RZ, RZ ;  /* 0x000000ffff107224 */ /* 0x000fce00078e00ff */
.L_x_276:
[----:B0-----:R-:W0:Y:S01]  /*3750*/  LDC.64 R12, c[0x0][0x398] ;  /* 0x0000e600ff0c7b82 */ /* 0x001e220000000a00 */
[----:B------:R-:W-:Y:S01]  /*3760*/  IADD3 R17, P1, PT, R16, R11, RZ ;  /* 0x0000000b10117210 */ /* 0x000fe20007f3e0ff */
[----:B------:R-:W-:Y:S01]  /*3770*/  IMAD.U32 R15, RZ, RZ, UR9 ;  /* 0x00000009ff0f7e24 */ /* 0x000fe2000f8e00ff */
[----:B------:R-:W-:Y:S02]  /*3780*/  MOV R14, UR8 ;  /* 0x00000008000e7c02 */ /* 0x000fe40008000f00 */
[----:B------:R-:W-:-:S03]  /*3790*/  IADD3.X R18, PT, PT, RZ, R22, RZ, P1, !PT ;  /* 0x00000016ff127210 */ /* 0x000fc60000ffe4ff */
        /* <DEDUP_REMOVED lines=79> */
[----:B------:R-:W2:Y:S01]  /*3c90*/  LDG.E.U16 R17, desc[UR16][R12.64+0x1e] ;  /* 0x00001e100c117981 */ /* 0x000ea2000c1e1500 */
[----:B------:R-:W-:-:S05]  /*3ca0*/  VIADD R16, R16, 0x10 ;  /* 0x0000001010107836 */ /* 0x000fca0000000000 */
[----:B------:R-:W-:Y:S01]  /*3cb0*/  ISETP.NE.AND P1, PT, R16, UR10, PT ;  /* 0x0000000a10007c0c */ /* 0x000fe2000bf25270 */
[----:B--2---:R-:W-:-:S05]  /*3cc0*/  HFMA2 R17, R10.H0_H0, R17.H0_H0, R18.H0_H0 ;  /* 0x200000110a117231 */ /* 0x004fca0000040812 */
[----:B------:R0:W-:Y:S07]  /*3cd0*/  STG.E.U16 desc[UR16][R14.64+0x1e], R17 ;  /* 0x00001e110e007986 */ /* 0x0001ee000c101510 */
[----:B------:R-:W-:Y:S05]  /*3ce0*/  @P1 BRA `(.L_x_276) ;  /* 0xfffffff800981947 */ /* 0x000fea000383ffff */
[----:B------:R-:W-:-:S05]  /*3cf0*/  UMOV UR5, UR10 ;  /* 0x0000000a00057c82 */ /* 0x000fca0008000000 */
.L_x_275:
[----:B------:R-:W-:Y:S05]  /*3d00*/  BRA.U !UP1, `(.L_x_277) ;  /* 0x00000009094c7547 */ /* 0x000fea000b800000 */
[----:B------:R-:W-:Y:S02]  /*3d10*/  UIADD3 UR13, UPT, UPT, UR19, -0x1, URZ ;  /* 0xffffffff130d7890 */ /* 0x000fe4000fffe0ff */
[----:B------:R-:W-:Y:S02]  /*3d20*/  UISETP.NE.AND UP3, UPT, UR12, URZ, UPT ;  /* 0x000000ff0c00728c */ /* 0x000fe4000bf65270 */
[----:B------:R-:W-:-:S09]  /*3d30*/  UISETP.GE.U32.AND UP2, UPT, UR13, 0x7, UPT ;  /* 0x000000070d00788c */ /* 0x000fd2000bf46070 */
[----:B------:R-:W-:Y:S05]  /*3d40*/  BRA.U !UP2, `(.L_x_278) ;  /* 0x000000050a047547 */ /* 0x000fea000b800000 */
[----:B0-----:R-:W0:Y:S01]  /*3d50*/  LDC.64 R16, c[0x0][0x398] ;  /* 0x0000e600ff107b82 */ /* 0x001e220000000a00 */
[----:B------:R-:W-:Y:S01]  /*3d60*/  IADD3 R12, P1, PT, R11, UR5, RZ ;  /* 0x000000050b0c7c10 */ /* 0x000fe2000ff3e0ff */
[----:B------:R-:W-:-:S03]  /*3d70*/  UIMAD.WIDE.U32 UR20, UR5, 0x2, UR8 ;  /* 0x00000002051478a5 */ /* 0x000fc6000f8e0008 */
[----:B------:R-:W-:-:S03]  /*3d80*/  IADD3.X R13, PT, PT, RZ, R22, RZ, P1, !PT ;  /* 0x00000016ff0d7210 */ /* 0x000fc60000ffe4ff */
[----:B------:R-:W-:Y:S01]  /*3d90*/  IMAD.U32 R18, RZ, RZ, UR20 ;  /* 0x00000014ff127e24 */ /* 0x000fe2000f8e00ff */
[----:B------:R-:W-:-:S05]  /*3da0*/  MOV R19, UR21 ;  /* 0x0000001500137c02 */ /* 0x000fca0008000f00 */
[----:B------:R-:W2:Y:S01]  /*3db0*/  LDG.E.U16 R18, desc[UR16][R18.64] ;  /* 0x0000001012127981 */ /* 0x000ea2000c1e1500 */
[----:B0-----:R-:W-:-:S04]  /*3dc0*/  LEA R16, P1, R12, R16, 0x1 ;  /* 0x000000100c107211 */ /* 0x001fc800078208ff */
[----:B------:R-:W-:-:S05]  /*3dd0*/  LEA.HI.X R17, R12, R17, R13, 0x1, P1 ;  /* 0x000000110c117211 */ /* 0x000fca00008f0c0d */
[----:B------:R-:W2:Y:S01]  /*3de0*/  LDG.E.U16 R13, desc[UR16][R16.64] ;  /* 0x00000010100d7981 */ /* 0x000ea2000c1e1500 */
[----:B------:R-:W-:Y:S01]  /*3df0*/  IMAD.U32 R12, RZ, RZ, UR20 ;  /* 0x00000014ff0c7e24 */ /* 0x000fe2000f8e00ff */
[----:B------:R-:W-:Y:S01]  /*3e00*/  MOV R15, UR21 ;  /* 0x00000015000f7c02 */ /* 0x000fe20008000f00 */
[----:B--2--5:R-:W-:Y:S01]  /*3e10*/  HFMA2 R14, R10.H0_H0, R13.H0_H0, R18.H0_H0 ;  /* 0x2000000d0a0e7231 */ /* 0x024fe20000040812 */
[----:B------:R-:W-:-:S04]  /*3e20*/  MOV R13, UR21 ;  /* 0x00000015000d7c02 */ /* 0x000fc80008000f00 */
[----:B------:R-:W-:Y:S01]  /*3e30*/  PRMT R19, R14, 0x7610, R19 ;  /* 0x000076100e137816 */ /* 0x000fe20000000013 */
[----:B------:R-:W-:-:S04]  /*3e40*/  IMAD.U32 R14, RZ, RZ, UR20 ;  /* 0x00000014ff0e7e24 */ /* 0x000fc8000f8e00ff */
[----:B------:R0:W-:Y:S04]  /*3e50*/  STG.E.U16 desc[UR16][R12.64], R19 ;  /* 0x000000130c007986 */ /* 0x0001e8000c101510 */
[----:B------:R-:W2:Y:S04]  /*3e60*/  LDG.E.U16 R14, desc[UR16][R14.64+0x2] ;  /* 0x000002100e0e7981 */ /* 0x000ea8000c1e1500 */
[----:B------:R-:W2:Y:S01]  /*3e70*/  LDG.E.U16 R21, desc[UR16][R16.64+0x2] ;  /* 0x0000021010157981 */ /* 0x000ea2000c1e1500 */
[----:B------:R-:W-:Y:S02]  /*3e80*/  IMAD.U32 R20, RZ, RZ, UR20 ;  /* 0x00000014ff147e24 */ /* 0x000fe4000f8e00ff */
[----:B------:R-:W-:Y:S01]  /*3e90*/  IMAD.U32 R18, RZ, RZ, UR20 ;  /* 0x00000014ff127e24 */ /* 0x000fe2000f8e00ff */
[----:B0-----:R-:W-:Y:S01]  /*3ea0*/  MOV R19, UR21 ;  /* 0x0000001500137c02 */ /* 0x001fe20008000f00 */
[----:B--2---:R-:W-:Y:S01]  /*3eb0*/  HFMA2 R13, R10.H0_H0, R21.H0_H0, R14.H0_H0 ;  /* 0x200000150a0d7231 */ /* 0x004fe2000004080e */
[----:B------:R-:W-:-:S05]  /*3ec0*/  MOV R21, UR21 ;  /* 0x0000001500157c02 */ /* 0x000fca0008000f00 */
[----:B------:R0:W-:Y:S04]  /*3ed0*/  STG.E.U16 desc[UR16][R20.64+0x2], R13 ;  /* 0x0000020d14007986 */ /* 0x0001e8000c101510 */
[----:B------:R-:W2:Y:S04]  /*3ee0*/  LDG.E.U16 R18, desc[UR16][R18.64+0x4] ;  /* 0x0000041012127981 */ /* 0x000ea8000c1e1500 */
[----:B------:R-:W2:Y:S01]  /*3ef0*/  LDG.E.U16 R23, desc[UR16][R16.64+0x4] ;  /* 0x0000041010177981 */ /* 0x000ea2000c1e1500 */
[----:B------:R-:W-:Y:S01]  /*3f00*/  MOV R14, UR20 ;  /* 0x00000014000e7c02 */ /* 0x000fe20008000f00 */
[----:B0-----:R-:W-:-:S02]  /*3f10*/  IMAD.U32 R13, RZ, RZ, UR21 ;  /* 0x00000015ff0d7e24 */ /* 0x001fc4000f8e00ff */
[----:B--2---:R-:W-:-:S05]  /*3f20*/  HFMA2 R23, R10.H0_H0, R23.H0_H0, R18.H0_H0 ;  /* 0x200000170a177231 */ /* 0x004fca0000040812 */
[----:B------:R-:W-:-:S05]  /*3f30*/  PRMT R19, R23, 0x7610, R19 ;  /* 0x0000761017137816 */ /* 0x000fca0000000013 */
[----:B------:R0:W-:Y:S04]  /*3f40*/  STG.E.U16 desc[UR16][R12.64+0x4], R19 ;  /* 0x000004130c007986 */ /* 0x0001e8000c101510 */
[----:B------:R-:W2:Y:S04]  /*3f50*/  LDG.E.U16 R14, desc[UR16][R14.64+0x6] ;  /* 0x000006100e0e7981 */ /* 0x000ea8000c1e1500 */
[----:B------:R-:W2:Y:S01]  /*3f60*/  LDG.E.U16 R23, desc[UR16][R16.64+0x6] ;  /* 0x0000061010177981 */ /* 0x000ea2000c1e1500 */
[----:B------:R-:W-:Y:S01]  /*3f70*/  IMAD.U32 R18, RZ, RZ, UR20 ;  /* 0x00000014ff127e24 */ /* 0x000fe2000f8e00ff */
[----:B0-----:R-:W-:Y:S01]  /*3f80*/  MOV R19, UR21 ;  /* 0x0000001500137c02 */ /* 0x001fe20008000f00 */
[----:B--2---:R-:W-:-:S05]  /*3f90*/  HFMA2 R23, R10.H0_H0, R23.H0_H0, R14.H0_H0 ;  /* 0x200000170a177231 */ /* 0x004fca000004080e */
[----:B------:R-:W-:-:S05]  /*3fa0*/  PRMT R13, R23, 0x7610, R13 ;  /* 0x00007610170d7816 */ /* 0x000fca000000000d */
        /* <DEDUP_REMOVED lines=24> */
[----:B------:R-:W-:Y:S01]  /*4130*/  UIADD3 UR5, UPT, UPT, UR5, 0x8, URZ ;  /* 0x0000000805057890 */ /* 0x000fe2000fffe0ff */
[----:B--2---:R-:W-:-:S05]  /*4140*/  HFMA2 R23, R10.H0_H0, R23.H0_H0, R14.H0_H0 ;  /* 0x200000170a177231 */ /* 0x004fca000004080e */
[----:B------:R1:W-:Y:S06]  /*4150*/  STG.E.U16 desc[UR16][R20.64+0xe], R23 ;  /* 0x00000e1714007986 */ /* 0x0003ec000c101510 */
.L_x_278:
[----:B------:R-:W-:Y:S05]  /*4160*/  BRA.U !UP3, `(.L_x_277) ;  /* 0x000000050b347547 */ /* 0x000fea000b800000 */
[----:B------:R-:W-:Y:S02]  /*4170*/  UIADD3 UR13, UPT, UPT, UR12, -0x1, URZ ;  /* 0xffffffff0c0d7890 */ /* 0x000fe4000fffe0ff */
[----:B------:R-:W-:Y:S02]  /*4180*/  UISETP.NE.AND UP3, UPT, UR18, URZ, UPT ;  /* 0x000000ff1200728c */ /* 0x000fe4000bf65270 */
[----:B------:R-:W-:-:S09]  /*4190*/  UISETP.GE.U32.AND UP2, UPT, UR13, 0x3, UPT ;  /* 0x000000030d00788c */ /* 0x000fd2000bf46070 */
[----:B------:R-:W-:Y:S05]  /*41a0*/  BRA.U !UP2, `(.L_x_279) ;  /* 0x000000010a987547 */ /* 0x000fea000b800000 */
[----:B-1----:R-:W1:Y:S01]  /*41b0*/  LDC.64 R12, c[0x0][0x398] ;  /* 0x0000e600ff0c7b82 */ /* 0x002e620000000a00 */
[----:B0-----:R-:W-:Y:S01]  /*41c0*/  IADD3 R14, P1, PT, R11, UR5, RZ ;  /* 0x000000050b0e7c10 */ /* 0x001fe2000ff3e0ff */
[----:B------:R-:W-:-:S04]  /*41d0*/  UIMAD.WIDE.U32 UR20, UR5, 0x2, UR8 ;  /* 0x00000002051478a5 */ /* 0x000fc8000f8e0008 */
[----:B------:R-:W-:Y:S02]  /*41e0*/  IMAD.X R15, RZ, RZ, R22, P1 ;  /* 0x000000ffff0f7224 */ /* 0x000fe400008e0616 */
[----:B------:R-:W-:Y:S01]  /*41f0*/  MOV R20, UR20 ;  /* 0x0000001400147c02 */ /* 0x000fe20008000f00 */
[----:B------:R-:W-:-:S05]  /*4200*/  IMAD.U32 R21, RZ, RZ, UR21 ;  /* 0x00000015ff157e24 */ /* 0x000fca000f8e00ff */
[----:B------:R-:W2:Y:S01]  /*4210*/  LDG.E.U16 R20, desc[UR16][R20.64] ;  /* 0x0000001014147981 */ /* 0x000ea2000c1e1500 */
[----:B-1----:R-:W-:-:S04]  /*4220*/  LEA R12, P1, R14, R12, 0x1 ;  /* 0x0000000c0e0c7211 */ /* 0x002fc800078208ff */
[----:B------:R-:W-:-:S05]  /*4230*/  LEA.HI.X R13, R14, R13, R15, 0x1, P1 ;  /* 0x0000000d0e0d7211 */ /* 0x000fca00008f0c0f */
[----:B------:R-:W2:Y:S01]  /*4240*/  LDG.E.U16 R15, desc[UR16][R12.64] ;  /* 0x000000100c0f7981 */ /* 0x000ea2000c1e1500 */
[----:B------:R-:W-:Y:S01]  /*4250*/  MOV R14, UR20 ;  /* 0x00000014000e7c02 */ /* 0x000fe20008000f00 */
[----:B------:R-:W-:Y:S02]  /*4260*/  IMAD.U32 R17, RZ, RZ, UR21 ;  /* 0x00000015ff117e24 */ /* 0x000fe4000f8e00ff */
[----:B--2--5:R-:W-:Y:S02]  /*4270*/  HFMA2 R16, R10.H0_H0, R15.H0_H0, R20.H0_H0 ;  /* 0x2000000f0a107231 */ /* 0x024fe40000040814 */
[----:B------:R-:W-:-:S03]  /*4280*/  IMAD.U32 R15, RZ, RZ, UR21 ;  /* 0x00000015ff0f7e24 */ /* 0x000fc6000f8e00ff */
[----:B------:R-:W-:Y:S02]  /*4290*/  PRMT R21, R16, 0x7610, R21 ;  /* 0x0000761010157816 */ /* 0x000fe40000000015 */
[----:B------:R-:W-:-:S03]  /*42a0*/  MOV R16, UR20 ;  /* 0x0000001400107c02 */ /* 0x000fc60008000f00 */
[----:B------:R0:W-:Y:S04]  /*42b0*/  STG.E.U16 desc[UR16][R14.64], R21 ;  /* 0x000000150e007986 */ /* 0x0001e8000c101510 */
[----:B------:R-:W2:Y:S04]  /*42c0*/  LDG.E.U16 R16, desc[UR16][R16.64+0x2] ;  /* 0x0000021010107981 */ /* 0x000ea8000c1e1500 */
[----:B------:R-:W2:Y:S01]  /*42d0*/  LDG.E.U16 R19, desc[UR16][R12.64+0x2] ;  /* 0x000002100c137981 */ /* 0x000ea2000c1e1500 */
[----:B------:R-:W-:Y:S02]  /*42e0*/  MOV R18, UR20 ;  /* 0x0000001400127c02 */ /* 0x000fe40008000f00 */
[----:B------:R-:W-:Y:S01]  /*42f0*/  MOV R20, UR20 ;  /* 0x0000001400147c02 */ /* 0x000fe20008000f00 */
[----:B0-----:R-:W-:-:S02]  /*4300*/  IMAD.U32 R21, RZ, RZ, UR21 ;  /* 0x00000015ff157e24 */ /* 0x001fc4000f8e00ff */
[----:B--2---:R-:W-:Y:S02]  /*4310*/  HFMA2 R15, R10.H0_H0, R19.H0_H0, R16.H0_H0 ;  /* 0x200000130a0f7231 */ /* 0x004fe40000040810 */
[----:B------:R-:W-:-:S05]  /*4320*/  IMAD.U32 R19, RZ, RZ, UR21 ;  /* 0x00000015ff137e24 */ /* 0x000fca000f8e00ff */
        /* <DEDUP_REMOVED lines=10> */
[----:B0-----:R-:W-:Y:S01]  /*43d0*/  MOV R19, UR21 ;  /* 0x0000001500137c02 */ /* 0x001fe20008000f00 */
[----:B------:R-:W-:Y:S01]  /*43e0*/  UIADD3 UR5, UPT, UPT, UR5, 0x4, URZ ;  /* 0x0000000405057890 */ /* 0x000fe2000fffe0ff */
[----:B--2---:R-:W-:-:S05]  /*43f0*/  HFMA2 R23, R10.H0_H0, R23.H0_H0, R16.H0_H0 ;  /* 0x200000170a177231 */ /* 0x004fca0000040810 */
[----:B------:R2:W-:Y:S06]  /*4400*/  STG.E.U16 desc[UR16][R18.64+0x6], R23 ;  /* 0x0000061712007986 */ /* 0x0005ec000c101510 */
.L_x_279:
[----:B------:R-:W-:Y:S05]  /*4410*/  BRA.U !UP3, `(.L_x_277) ;  /* 0x000000010b887547 */ /* 0x000fea000b800000 */
[----:B-1----:R-:W1:Y:S01]  /*4420*/  LDC.64 R12, c[0x0][0x398] ;  /* 0x0000e600ff0c7b82 */ /* 0x002e620000000a00 */
[----:B------:R-:W-:Y:S01]  /*4430*/  IADD3 R11, P1, PT, R11, UR5, RZ ;  /* 0x000000050b0b7c10 */ /* 0x000fe2000ff3e0ff */
[----:B------:R-:W-:-:S04]  /*4440*/  UIMAD.WIDE.U32 UR20, UR5, 0x2, UR8 ;  /* 0x00000002051478a5 */ /* 0x000fc8000f8e0008 */
[----:B------:R-:W-:Y:S02]  /*4450*/  IMAD.X R22, RZ, RZ, R22, P1 ;  /* 0x000000ffff167224 */ /* 0x000fe400008e0616 */
[----:B0-----:R-:W-:Y:S01]  /*4460*/  MOV R14, UR20 ;  /* 0x00000014000e7c02 */ /* 0x001fe20008000f00 */
[----:B------:R-:W-:-:S05]  /*4470*/  IMAD.U32 R15, RZ, RZ, UR21 ;  /* 0x00000015ff0f7e24 */ /* 0x000fca000f8e00ff */
[----:B------:R-:W3:Y:S01]  /*4480*/  LDG.E.U16 R14, desc[UR16][R14.64] ;  /* 0x000000100e0e7981 */ /* 0x000ee2000c1e1500 */
[----:B-1----:R-:W-:-:S04]  /*4490*/  LEA R12, P1, R11, R12, 0x1 ;  /* 0x0000000c0b0c7211 */ /* 0x002fc800078208ff */
[----:B------:R-:W-:-:S05]  /*44a0*/  LEA.HI.X R13, R11, R13, R22, 0x1, P1 ;  /* 0x0000000d0b0d7211 */ /* 0x000fca00008f0c16 */
[----:B------:R-:W3:Y:S01]  /*44b0*/  LDG.E.U16 R11, desc[UR16][R12.64] ;  /* 0x000000100c0b7981 */ /* 0x000ee2000c1e1500 */
[----:B------:R-:W-:Y:S01]  /*44c0*/  MOV R16, UR20 ;  /* 0x0000001400107c02 */ /* 0x000fe20008000f00 */
[----:B------:R-:W-:Y:S01]  /*44d0*/  IMAD.U32 R17, RZ, RZ, UR21 ;  /* 0x00000015ff117e24 */ /* 0x000fe2000f8e00ff */
[----:B------:R-:W-:Y:S01]  /*44e0*/  UISETP.NE.AND UP2, UPT, UR18, 0x1, UPT ;  /* 0x000000011200788c */ /* 0x000fe2000bf45270 */
[----:B---3-5:R-:W-:-:S05]  /*44f0*/  HFMA2 R11, R10.H0_H0, R11.H0_H0, R14.H0_H0 ;  /* 0x2000000b0a0b7231 */ /* 0x028fca000004080e */
[----:B------:R3:W-:Y:S03]  /*4500*/  STG.E.U16 desc[UR16][R16.64], R11 ;  /* 0x0000000b10007986 */ /* 0x0007e6000c101510 */
[----:B------:R-:W-:Y:S05]  /*4510*/  BRA.U !UP2, `(.L_x_277) ;  /* 0x000000010a487547 */ /* 0x000fea000b800000 */
[----:B------:R-:W-:Y:S01]  /*4520*/  MOV R14, UR20 ;  /* 0x00000014000e7c02 */ /* 0x000fe20008000f00 */
[----:B------:R-:W-:Y:S01]  /*4530*/  IMAD.U32 R15, RZ, RZ, UR21 ;  /* 0x00000015ff0f7e24 */ /* 0x000fe2000f8e00ff */
[----:B---3--:R-:W3:Y:S04]  /*4540*/  LDG.E.U16 R11, desc[UR16][R12.64+0x2] ;  /* 0x000002100c0b7981 */ /* 0x008ee8000c1e1500 */
[----:B------:R-:W3:Y:S01]  /*4550*/  LDG.E.U16 R14, desc[UR16][R14.64+0x2] ;  /* 0x000002100e0e7981 */ /* 0x000ee2000c1e1500 */
[----:B------:R-:W-:Y:S01]  /*4560*/  MOV R16, UR20 ;  /* 0x0000001400107c02 */ /* 0x000fe20008000f00 */
[----:B------:R-:W-:Y:S01]  /*4570*/  IMAD.U32 R17, RZ, RZ, UR21 ;  /* 0x00000015ff117e24 */ /* 0x000fe2000f8e00ff */
[----:B------:R-:W-:Y:S01]  /*4580*/  UISETP.NE.AND UP2, UPT, UR18, 0x2, UPT ;  /* 0x000000021200788c */ /* 0x000fe2000bf45270 */
[----:B---3--:R-:W-:-:S05]  /*4590*/  HFMA2 R11, R10.H0_H0, R11.H0_H0, R14.H0_H0 ;  /* 0x2000000b0a0b7231 */ /* 0x008fca000004080e */
[----:B------:R4:W-:Y:S03]  /*45a0*/  STG.E.U16 desc[UR16][R16.64+0x2], R11 ;  /* 0x0000020b10007986 */ /* 0x0009e6000c101510 */
[----:B------:R-:W-:Y:S05]  /*45b0*/  BRA.U !UP2, `(.L_x_277) ;  /* 0x000000010a207547 */ /* 0x000fea000b800000 */
[----:B------:R-:W-:Y:S01]  /*45c0*/  MOV R14, UR20 ;  /* 0x00000014000e7c02 */ /* 0x000fe20008000f00 */
[----:B------:R-:W-:Y:S01]  /*45d0*/  IMAD.U32 R15, RZ, RZ, UR21 ;  /* 0x00000015ff0f7e24 */ /* 0x000fe2000f8e00ff */
[----:B------:R-:W3:Y:S04]  /*45e0*/  LDG.E.U16 R13, desc[UR16][R12.64+0x4] ;  /* 0x000004100c0d7981 */ /* 0x000ee8000c1e1500 */
[----:B------:R-:W3:Y:S01]  /*45f0*/  LDG.E.U16 R14, desc[UR16][R14.64+0x4] ;  /* 0x000004100e0e7981 */ /* 0x000ee2000c1e1500 */
[----:B----4-:R-:W-:Y:S02]  /*4600*/  IMAD.U32 R11, RZ, RZ, UR21 ;  /* 0x00000015ff0b7e24 */ /* 0x010fe4000f8e00ff */
[----:B---3--:R-:W-:Y:S01]  /*4610*/  HFMA2 R13, R10.H0_H0, R13.H0_H0, R14.H0_H0 ;  /* 0x2000000d0a0d7231 */ /* 0x008fe2000004080e */
[----:B------:R-:W-:-:S05]  /*4620*/  MOV R10, UR20 ;  /* 0x00000014000a7c02 */ /* 0x000fca0008000f00 */
[----:B------:R0:W-:Y:S02]  /*4630*/  STG.E.U16 desc[UR16][R10.64+0x4], R13 ;  /* 0x0000040d0a007986 */ /* 0x0001e4000c101510 */
.L_x_277:
[----:B------:R-:W-:Y:S05]  /*4640*/  @P0 BRA `(.L_x_280) ;  /* 0xfffffff0000c0947 */ /* 0x000fea000383ffff */
[----:B------:R-:W1:Y:S01]  /*4650*/  LDCU UR5, c[0x0][0x3a8] ;  /* 0x00007500ff0577ac */ /* 0x000e620008000800 */
[----:B------:R-:W-:-:S04]  /*4660*/  UIADD3 UR4, UPT, UPT, UR4, 0x1, URZ ;  /* 0x0000000104047890 */ /* 0x000fc8000fffe0ff */
[----:B-1----:R-:W-:-:S06]  /*4670*/  UISETP.NE.AND UP0, UPT, UR4, UR5, UPT ;  /* 0x000000050400728c */ /* 0x002fcc000bf05270 */
[----:B------:R-:W-:-:S13]  /*4680*/  PLOP3.LUT P0, PT, PT, PT, UP0, 0x80, 0x8 ;  /* 0x000000000008781c */ /* 0x000fda0003f0f008 */
[----:B------:R-:W-:Y:S05]  /*4690*/  @!P0 EXIT ;  /* 0x000000000000894d */ /* 0x000fea0003800000 */
[----:B------:R-:W-:Y:S05]  /*46a0*/  BRA `(.L_x_281) ;  /* 0xffffffbc00fc7947 */ /* 0x000fea000383ffff */
.L_x_250:
        /* <DEDUP_REMOVED lines=8> */
.L_x_282:
[C---:B-1----:R-:W-:Y:S01]  /*4730*/  FMUL.FTZ R2, R0.reuse, R3 ;  /* 0x0000000300027220 */ /* 0x042fe20000410000 */
[----:B------:R-:W-:-:S03]  /*4740*/  FMUL.FTZ R0, R0, 0.5 ;  /* 0x3f00000000007820 */ /* 0x000fc60000410000 */
[----:B------:R-:W-:-:S04]  /*4750*/  FFMA R3, -R2, R2, R3 ;  /* 0x0000000202037223 */ /* 0x000fc80000000103 */
[----:B------:R-:W-:-:S07]  /*4760*/  FFMA R0, R3, R0, R2 ;  /* 0x0000000003007223 */ /* 0x000fce0000000002 */
.L_x_283:
[----:B------:R-:W0:Y:S01]  /*4770*/  LDCU UR19, c[0x0][0x3b4] ;  /* 0x00007680ff1377ac */ /* 0x000e220008000800 */
[----:B------:R-:W-:Y:S01]  /*4780*/  F2FP.F16.F32.PACK_AB R0, RZ, R0 ;  /* 0x00000000ff00723e */ /* 0x000fe200000000ff */
[----:B------:R-:W-:-:S04]  /*4790*/  ULOP3.LUT UR18, UR4, 0xfffffffc, URZ, 0xc0, !UPT ;  /* 0xfffffffc04127892 */ /* 0x000fc8000f8ec0ff */
[----:B------:R-:W-:Y:S01]  /*47a0*/  HADD2.F32 R0, -RZ, R0.H0_H0 ;  /* 0x20000000ff007230 */ /* 0x000fe20000004100 */
[----:B------:R-:W-:-:S03]  /*47b0*/  ULOP3.LUT UR7, UR4, 0xfffffff8, URZ, 0xc0, !UPT ;  /* 0xfffffff804077892 */ /* 0x000fc6000f8ec0ff */
[----:B------:R1:W2:Y:S01]  /*47c0*/  MUFU.RCP R6, R0 ;  /* 0x0000000000067308 */ /* 0x0002a20000001000 */
[----:B0-----:R-:W-:Y:S02]  /*47d0*/  ULOP3.LUT UP1, URZ, UR19, 0xf, URZ, 0xc0, !UPT ;  /* 0x0000000f13ff7892 */ /* 0x001fe4000f82c0ff */
[----:B------:R-:W-:Y:S02]  /*47e0*/  ULOP3.LUT UP0, URZ, UR19, 0x7, URZ, 0xc0, !UPT ;  /* 0x0000000713ff7892 */ /* 0x000fe4000f80c0ff */
[----:B------:R-:W-:Y:S02]  /*47f0*/  UIADD3 UR22, UPT, UPT, UR19, 0x1, URZ ;  /* 0x0000000113167890 */ /* 0x000fe4000fffe0ff */
[----:B------:R-:W-:Y:S02]  /*4800*/  ULOP3.LUT UR4, UR19, 0xf, URZ, 0xc0, !UPT ;  /* 0x0000000f13047892 */ /* 0x000fe4000f8ec0ff */
[----:B------:R-:W-:Y:S02]  /*4810*/  UP2UR UR6, UPR, URZ, 0x2 ;  /* 0x00000002ff067883 */ /* 0x000fe40008000000 */
[----:B------:R-:W-:-:S02]  /*4820*/  UP2UR UR6, UPR, URZ, 0x1 ;  /* 0x00000001ff067883 */ /* 0x000fc40008000000 */
[----:B------:R-:W-:Y:S02]  /*4830*/  ULOP3.LUT UR5, UR19, 0x7, URZ, 0xc0, !UPT ;  /* 0x0000000713057892 */ /* 0x000fe4000f8ec0ff */
[----:B------:R-:W-:Y:S02]  /*4840*/  ULOP3.LUT UR6, UR22, 0x7, URZ, 0xc0, !UPT ;  /* 0x0000000716067892 */ /* 0x000fe4000f8ec0ff */
[----:B------:R-:W-:Y:S02]  /*4850*/  UIADD3 UR8, UPT, UPT, UR19, -0x1, URZ ;  /* 0xffffffff13087890 */ /* 0x000fe4000fffe0ff */
[----:B------:R-:W-:Y:S02]  /*4860*/  UIADD3 UR4, UPT, UPT, UR4, -0x1, URZ ;  /* 0xffffffff04047890 */ /* 0x000fe4000fffe0ff */
[----:B------:R-:W-:Y:S02]  /*4870*/  ULOP3.LUT UP1, URZ, UR22, 0x7, URZ, 0xc0, !UPT ;  /* 0x0000000716ff7892 */ /* 0x000fe4000f82c0ff */
[----:B------:R-:W-:-:S02]  /*4880*/  UIADD3 UR5, UPT, UPT, UR5, -0x1, URZ ;  /* 0xffffffff05057890 */ /* 0x000fc4000fffe0ff */
[----:B------:R-:W-:Y:S02]  /*4890*/  UIADD3 UR6, UPT, UPT, UR6, -0x1, URZ ;  /* 0xffffffff06067890 */ /* 0x000fe4000fffe0ff */
[----:B------:R-:W-:Y:S02]  /*48a0*/  UISETP.GE.U32.AND UP0, UPT, UR8, 0xf, UPT ;  /* 0x0000000f0800788c */ /* 0x000fe4000bf06070 */
[----:B------:R-:W-:Y:S02]  /*48b0*/  UP2UR UR8, UPR, URZ, 0x2 ;  /* 0x00000002ff087883 */ /* 0x000fe40008000000 */
[----:B------:R-:W-:Y:S02]  /*48c0*/  UISETP.GE.U32.AND UP1, UPT, UR4, 0x7, UPT ;  /* 0x000000070400788c */ /* 0x000fe4000bf26070 */
[----:B------:R-:W-:Y:S02]  /*48d0*/  ULOP3.LUT UR20, UR19, 0x7ffffff0, URZ, 0xc0, !UPT ;  /* 0x7ffffff013147892 */ /* 0x000fe4000f8ec0ff */
[----:B------:R-:W-:-:S02]  /*48e0*/  ULOP3.LUT UR21, UR19, 0x3, URZ, 0xc0, !UPT ;  /* 0x0000000313157892 */ /* 0x000fc4000f8ec0ff */
[----:B------:R-:W-:Y:S02]  /*48f0*/  ULOP3.LUT UR23, UR22, 0x3, URZ, 0xc0, !UPT ;  /* 0x0000000316177892 */ /* 0x000fe4000f8ec0ff */
[----:B------:R-:W-:Y:S02]  /*4900*/  UISETP.GE.U32.AND UP2, UPT, UR5, 0x3, UPT ;  /* 0x000000030500788c */ /* 0x000fe4000bf46070 */
[----:B------:R-:W-:Y:S01]  /*4910*/  UISETP.GE.U32.AND UP3, UPT, UR6, 0x3, UPT ;  /* 0x000000030600788c */ /* 0x000fe2000bf66070 */
[----:B-12---:R-:W-:-:S10]  /*4920*/  UMOV UR4, URZ ;  /* 0x000000ff00047c82 */ /* 0x006fd40008000000 */
.L_x_304:
[----:B0-234-:R-:W0:Y:S01]  /*4930*/  LDC.64 R4, c[0x0][0x3b0] ;  /* 0x0000ec00ff047b82 */ /* 0x01de220000000a00 */
[----:B-1----:R-:W-:-:S07]  /*4940*/  HFMA2 R7, -RZ, RZ, 0, 0 ;  /* 0x00000000ff077431 */ /* 0x002fce00000001ff */
[----:B------:R-:W1:Y:S01]  /*4950*/  LDC.64 R2, c[0x0][0x380] ;  /* 0x0000e000ff027b82 */ /* 0x000e620000000a00 */
[----:B0-----:R-:W-:Y:S01]  /*4960*/  ISETP.GE.U32.AND P0, PT, R5, 0x3, PT ;  /* 0x000000030500780c */ /* 0x001fe20003f06070 */
[----:B------:R-:W-:-:S04]  /*4970*/  IMAD R5, R4, UR4, RZ ;  /* 0x0000000404057c24 */ /* 0x000fc8000f8e02ff */
[----:B-1----:R-:W-:-:S08]  /*4980*/  IMAD.WIDE R2, R5, 0x2, R2 ;  /* 0x0000000205027825 */ /* 0x002fd000078e0202 */
[----:B------:R-:W-:Y:S05]  /*4990*/  @!P0 BRA `(.L_x_284) ;  /* 0x0000000000748947 */ /* 0x000fea0003800000 */
[----:B------:R-:W-:Y:S01]  /*49a0*/  FMUL R5, RZ, R6 ;  /* 0x00000006ff057220 */ /* 0x000fe20000400000 */
[----:B------:R-:W-:-:S03]  /*49b0*/  IMAD.MOV.U32 R7, RZ, RZ, RZ ;  /* 0x000000ffff077224 */ /* 0x000fc600078e00ff */
[-C--:B------:R-:W-:Y:S01]  /*49c0*/  FFMA R4, -R0, R5.reuse, RZ ;  /* 0x0000000500047223 */ /* 0x080fe200000001ff */
[----:B------:R-:W-:-:S03]  /*49d0*/  F2FP.F16.F32.PACK_AB R12, RZ, R5 ;  /* 0x00000005ff0c723e */ /* 0x000fc600000000ff */
[----:B------:R-:W-:Y:S02]  /*49e0*/  FFMA R4, R6, R4, R5 ;  /* 0x0000000406047223 */ /* 0x000fe40000000005 */
[C---:B------:R-:W-:Y:S02]  /*49f0*/  HSETP2.GEU.AND P1, PT, |R12|.reuse.H0_H0, 8.523464202880859375e-06, 8.523464202880859375e-06, PT ;  /* 0x008f008f0c007434 */ /* 0x040fe40003f2ea00 */
[----:B------:R-:W-:-:S05]  /*4a00*/  HSETP2.GT.AND P0, PT, |R12|.H0_H0, RZ.H0_H0, PT ;  /* 0x200000ff0c007234 */ /* 0x000fca0003f04a00 */
[----:B------:R-:W-:-:S13]  /*4a10*/  PLOP3.LUT P0, PT, P1, P0, PT, 0xf2, 0x2f ;  /* 0x00000000002f781c */ /* 0x000fda0000f01e72 */
[-C--:B------:R-:W-:Y:S02]  /*4a20*/  @!P0 F2FP.F16.F32.PACK_AB R14, RZ, R4.reuse ;  /* 0x00000004ff0e823e */ /* 0x080fe400000000ff */
[-C--:B------:R-:W-:Y:S02]  /*4a30*/  @!P0 F2FP.F16.F32.PACK_AB R15, RZ, R4.reuse ;  /* 0x00000004ff0f823e */ /* 0x080fe400000000ff */
[-C--:B------:R-:W-:Y:S02]  /*4a40*/  @!P0 F2FP.F16.F32.PACK_AB R16, RZ, R4.reuse ;  /* 0x00000004ff10823e */ /* 0x080fe400000000ff */
[----:B------:R-:W-:-:S07]  /*4a50*/  @!P0 F2FP.F16.F32.PACK_AB R13, RZ, R4 ;  /* 0x00000004ff0d823e */ /* 0x000fce00000000ff */
.L_x_285:
[C---:B0-----:R-:W-:Y:S01]  /*4a60*/  PRMT R8, R12.reuse, 0x7610, R8 ;  /* 0x000076100c087816 */ /* 0x041fe20000000008 */
[----:B------:R-:W-:Y:S01]  /*4a70*/  IMAD.WIDE.U32 R4, R7, 0x2, R2 ;  /* 0x0000000207047825 */ /* 0x000fe200078e0002 */
[C---:B------:R-:W-:Y:S02]  /*4a80*/  PRMT R9, R12.reuse, 0x7610, R9 ;  /* 0x000076100c097816 */ /* 0x040fe40000000009 */
[C---:B------:R-:W-:Y:S02]  /*4a90*/  PRMT R10, R12.reuse, 0x7610, R10 ;  /* 0x000076100c0a7816 */ /* 0x040fe4000000000a */
[----:B------:R-:W-:Y:S02]  /*4aa0*/  PRMT R11, R12, 0x7610, R11 ;  /* 0x000076100c0b7816 */ /* 0x000fe4000000000b */
[----:B------:R-:W-:Y:S02]  /*4ab0*/  @!P0 PRMT R8, R14, 0x7610, R8 ;  /* 0x000076100e088816 */ /* 0x000fe40000000008 */
[----:B------:R-:W-:-:S02]  /*4ac0*/  @!P0 PRMT R9, R15, 0x7610, R9 ;  /* 0x000076100f098816 */ /* 0x000fc40000000009 */
[----:B------:R-:W-:Y:S01]  /*4ad0*/  @!P0 PRMT R10, R16, 0x7610, R10 ;  /* 0x00007610100a8816 */ /* 0x000fe2000000000a */
[----:B------:R0:W-:Y:S01]  /*4ae0*/  STG.E.U16 desc[UR16][R4.64], R8 ;  /* 0x0000000804007986 */ /* 0x0001e2000c101510 */
[----:B------:R-:W-:Y:S02]  /*4af0*/  @!P0 PRMT R11, R13, 0x7610, R11 ;  /* 0x000076100d0b8816 */ /* 0x000fe4000000000b */
[----:B------:R-:W-:Y:S01]  /*4b00*/  IADD3 R7, PT, PT, R7, 0x4, RZ ;  /* 0x0000000407077810 */ /* 0x000fe20007ffe0ff */
[----:B------:R0:W-:Y:S03]  /*4b10*/  STG.E.U16 desc[UR16][R4.64+0x2], R9 ;  /* 0x0000020904007986 */ /* 0x0001e6000c101510 */
[----:B------:R-:W-:Y:S01]  /*4b20*/  ISETP.NE.AND P1, PT, R7, UR18, PT ;  /* 0x0000001207007c0c */ /* 0x000fe2000bf25270 */
[----:B------:R0:W-:Y:S04]  /*4b30*/  STG.E.U16 desc[UR16][R4.64+0x4], R10 ;  /* 0x0000040a04007986 */ /* 0x0001e8000c101510 */
[----:B------:R0:W-:Y:S08]  /*4b40*/  STG.E.U16 desc[UR16][R4.64+0x6], R11 ;  /* 0x0000060b04007986 */ /* 0x0001f0000c101510 */
[----:B------:R-:W-:Y:S05]  /*4b50*/  @P1 BRA `(.L_x_285) ;  /* 0xfffffffc00c01947 */ /* 0x000fea000383ffff */
[----:B------:R-:W-:-:S07]  /*4b60*/  IMAD.U32 R7, RZ, RZ, UR18 ;  /* 0x00000012ff077e24 */ /* 0x000fce000f8e00ff */
.L_x_284:
[----:B------:R-:W-:-:S09]  /*4b70*/  UISETP.NE.AND UP4, UPT, UR23, URZ, UPT ;  /* 0x000000ff1700728c */ /* 0x000fd2000bf85270 */
[----:B------:R-:W-:Y:S05]  /*4b80*/  BRA.U !UP4, `(.L_x_286) ;  /* 0x000000010c647547 */ /* 0x000fea000b800000 */
[----:B0-----:R-:W-:Y:S01]  /*4b90*/  FMUL R11, RZ, R6 ;  /* 0x00000006ff0b7220 */ /* 0x001fe20000400000 */
[----:B------:R-:W-:-:S04]  /*4ba0*/  UISETP.NE.AND UP5, UPT, UR23, 0x1, UPT ;  /* 0x000000011700788c */ /* 0x000fc8000bfa5270 */
[----:B------:R-:W-:-:S04]  /*4bb0*/  F2FP.F16.F32.PACK_AB R9, RZ, R11 ;  /* 0x0000000bff09723e */ /* 0x000fc800000000ff */
[----:B------:R-:W-:Y:S02]  /*4bc0*/  PRMT R8, R9, 0x7610, R8 ;  /* 0x0000761009087816 */ /* 0x000fe40000000008 */
[C---:B------:R-:W-:Y:S02]  /*4bd0*/  HSETP2.GEU.AND P1, PT, |R9|.reuse.H0_H0, 8.523464202880859375e-06, 8.523464202880859375e-06, PT ;  /* 0x008f008f09007434 */ /* 0x040fe40003f2ea00 */
[----:B------:R-:W-:-:S05]  /*4be0*/  HSETP2.GT.AND P0, PT, |R9|.H0_H0, RZ.H0_H0, PT ;  /* 0x200000ff09007234 */ /* 0x000fca0003f04a00 */
[----:B------:R-:W-:-:S13]  /*4bf0*/  PLOP3.LUT P0, PT, P1, P0, PT, 0xf2, 0x2f ;  /* 0x00000000002f781c */ /* 0x000fda0000f01e72 */
[----:B------:R-:W-:-:S04]  /*4c00*/  @!P0 FFMA R5, -R0, R11, RZ ;  /* 0x0000000b00058223 */ /* 0x000fc800000001ff */
[----:B------:R-:W-:-:S05]  /*4c10*/  @!P0 FFMA R5, R6, R5, R11 ;  /* 0x0000000506058223 */ /* 0x000fca000000000b */
[----:B------:R-:W-:Y:S01]  /*4c20*/  @!P0 F2FP.F16.F32.PACK_AB R8, RZ, R5 ;  /* 0x00000005ff08823e */ /* 0x000fe200000000ff */
[----:B------:R-:W-:-:S05]  /*4c30*/  IMAD.WIDE.U32 R4, R7, 0x2, R2 ;  /* 0x0000000207047825 */ /* 0x000fca00078e0002 */
[----:B------:R1:W-:Y:S01]  /*4c40*/  STG.E.U16 desc[UR16][R4.64], R8 ;  /* 0x0000000804007986 */ /* 0x0003e2000c101510 */
[----:B------:R-:W-:Y:S05]  /*4c50*/  BRA.U !UP5, `(.L_x_286) ;  /* 0x000000010d307547 */ /* 0x000fea000b800000 */
[----:B-1----:R-:W-:Y:S01]  /*4c60*/  @!P0 FFMA R8, -R0, R11, RZ ;  /* 0x0000000b00088223 */ /* 0x002fe200000001ff */
[----:B------:R-:W-:Y:S01]  /*4c70*/  PRMT R7, R9, 0x7610, R7 ;  /* 0x0000761009077816 */ /* 0x000fe20000000007 */
[----:B------:R-:W-:Y:S02]  /*4c80*/  UISETP.NE.AND UP5, UPT, UR23, 0x2, UPT ;  /* 0x000000021700788c */ /* 0x000fe4000bfa5270 */
[----:B------:R-:W-:Y:S01]  /*4c90*/  @!P0 FFMA R9, R6, R8, R11 ;  /* 0x0000000806098223 */ /* 0x000fe2000000000b */
[----:B------:R-:W-:-:S04]  /*4ca0*/  PRMT R8, R7, 0x7610, R8 ;  /* 0x0000761007087816 */ /* 0x000fc80000000008 */
[----:B------:R-:W-:-:S05]  /*4cb0*/  @!P0 F2FP.F16.F32.PACK_AB R8, RZ, R9 ;  /* 0x00000009ff08823e */ /* 0x000fca00000000ff */
[----:B------:R2:W-:Y:S01]  /*4cc0*/  STG.E.U16 desc[UR16][R4.64+0x2], R8 ;  /* 0x0000020804007986 */ /* 0x0005e2000c101510 */
[----:B------:R-:W-:Y:S05]  /*4cd0*/  BRA.U !UP5, `(.L_x_286) ;  /* 0x000000010d107547 */ /* 0x000fea000b800000 */
[----:B--2---:R-:W-:-:S04]  /*4ce0*/  @!P0 FFMA R8, -R0, R11, RZ ;  /* 0x0000000b00088223 */ /* 0x004fc800000001ff */
[----:B------:R-:W-:-:S05]  /*4cf0*/  @!P0 FFMA R8, R6, R8, R11 ;  /* 0x0000000806088223 */ /* 0x000fca000000000b */
[----:B------:R-:W-:-:S05]  /*4d00*/  @!P0 F2FP.F16.F32.PACK_AB R7, RZ, R8 ;  /* 0x00000008ff07823e */ /* 0x000fca00000000ff */
[----:B------:R3:W-:Y:S02]  /*4d10*/  STG.E.U16 desc[UR16][R4.64+0x4], R7 ;  /* 0x0000040704007986 */ /* 0x0007e4000c101510 */
.L_x_286:
[----:B---3--:R3:W5:Y:S01]  /*4d20*/  LDG.E.U16 R7, desc[UR16][R2.64] ;  /* 0x0000001002077981 */ /* 0x008762000c1e1500 */
[----:B------:R-:W4:Y:S02]  /*4d30*/  LDCU UR5, c[0x0][0x3b4] ;  /* 0x00007680ff0577ac */ /* 0x000f240008000800 */
[----:B----4-:R-:W-:-:S09]  /*4d40*/  UISETP.GE.AND UP5, UPT, UR5, 0x1, UPT ;  /* 0x000000010500788c */ /* 0x010fd2000bfa6270 */
[----:B---3--:R-:W-:Y:S05]  /*4d50*/  BRA.U !UP5, `(.L_x_287) ;  /* 0x000000050df47547 */ /* 0x008fea000b800000 */
[----:B012---:R-:W-:Y:S01]  /*4d60*/  MOV R5, 0x1 ;  /* 0x0000000100057802 */ /* 0x007fe20000000f00 */
[----:B------:R-:W-:Y:S06]  /*4d70*/  BRA.U !UP0, `(.L_x_288) ;  /* 0x0000000108dc7547 */ /* 0x000fec000b800000 */
[----:B------:R-:W-:-:S07]  /*4d80*/  IMAD.MOV.U32 R9, RZ, RZ, 0x1 ;  /* 0x00000001ff097424 */ /* 0x000fce00078e00ff */
.L_x_289:
        /* <DEDUP_REMOVED lines=31> */
[----:B------:R-:W-:Y:S02]  /*4f80*/  SEL R17, R4, R17, !P0 ;  /* 0x0000001104117207 */ /* 0x000fe40004000000 */
[----:B------:R-:W-:Y:S02]  /*4f90*/  IADD3 R4, PT, PT, R9, 0xf, RZ ;  /* 0x0000000f09047810 */ /* 0x000fe40007ffe0ff */
[----:B------:R-:W-:Y:S02]  /*4fa0*/  MOV R9, R5 ;  /* 0x0000000500097202 */ /* 0x000fe40000000f00 */
        /* <DEDUP_REMOVED lines=20> */
.L_x_288:
[----:B------:R-:W-:-:S09]  /*50f0*/  ULOP3.LUT UP5, URZ, UR19, 0xf, URZ, 0xc0, !UPT ;  /* 0x0000000f13ff7892 */ /* 0x000fd2000f8ac0ff */
[----:B------:R-:W-:Y:S05]  /*5100*/  BRA.U !UP5, `(.L_x_287) ;  /* 0x000000050d087547 */ /* 0x000fea000b800000 */
[----:B------:R-:W-:Y:S05]  /*5110*/  BRA.U !UP1, `(.L_x_290) ;  /* 0x00000001096c7547 */ /* 0x000fea000b800000 */
        /* <DEDUP_REMOVED lines=25> */
[----:B------:R-:W-:-:S04]  /*52b0*/  SEL R4, R4, R23, !P0 ;  /* 0x0000001704047207 */ /* 0x000fc80004000000 */
[----:B------:R-:W-:-:S07]  /*52c0*/  PRMT R7, R4, 0x7610, R7 ;  /* 0x0000761004077816 */ /* 0x000fce0000000007 */
.L_x_290:
[----:B------:R-:W-:-:S09]  /*52d0*/  ULOP3.LUT UP5, URZ, UR19, 0x7, URZ, 0xc0, !UPT ;  /* 0x0000000713ff7892 */ /* 0x000fd2000f8ac0ff */
[----:B------:R-:W-:Y:S05]  /*52e0*/  BRA.U !UP5, `(.L_x_287) ;  /* 0x000000010d907547 */ /* 0x000fea000b800000 */
[----:B------:R-:W-:Y:S05]  /*52f0*/  BRA.U !UP2, `(.L_x_291) ;  /* 0x000000010a3c7547 */ /* 0x000fea000b800000 */
[----:B------:R-:W-:-:S05]  /*5300*/  IMAD.WIDE.U32 R8, R5, 0x2, R2 ;  /* 0x0000000205087825 */ /* 0x000fca00078e0002 */
[----:B------:R-:W2:Y:S04]  /*5310*/  LDG.E.U16 R4, desc[UR16][R8.64] ;  /* 0x0000001008047981 */ /* 0x000ea8000c1e1500 */
[----:B------:R-:W3:Y:S04]  /*5320*/  LDG.E.U16 R11, desc[UR16][R8.64+0x2] ;  /* 0x00000210080b7981 */ /* 0x000ee8000c1e1500 */
        /* <DEDUP_REMOVED lines=10> */
[----:B------:R-:W-:-:S04]  /*53d0*/  SEL R4, R4, R15, !P0 ;  /* 0x0000000f04047207 */ /* 0x000fc80004000000 */
[----:B------:R-:W-:-:S07]  /*53e0*/  PRMT R7, R4, 0x7610, R7 ;  /* 0x0000761004077816 */ /* 0x000fce0000000007 */
.L_x_291:
[----:B------:R-:W-:-:S09]  /*53f0*/  UISETP.NE.AND UP5, UPT, UR21, URZ, UPT ;  /* 0x000000ff1500728c */ /* 0x000fd2000bfa5270 */
[----:B------:R-:W-:Y:S05]  /*5400*/  BRA.U !UP5, `(.L_x_287) ;  /* 0x000000010d487547 */ /* 0x000fea000b800000 */
[----:B------:R-:W-:-:S05]  /*5410*/  IMAD.WIDE.U32 R4, R5, 0x2, R2 ;  /* 0x0000000205047825 */ /* 0x000fca00078e0002 */
[----:B------:R-:W2:Y:S01]  /*5420*/  LDG.E.U16 R8, desc[UR16][R4.64] ;  /* 0x0000001004087981 */ /* 0x000ea2000c1e1500 */
[----:B------:R-:W-:Y:S01]  /*5430*/  UISETP.NE.AND UP5, UPT, UR21, 0x1, UPT ;  /* 0x000000011500788c */ /* 0x000fe2000bfa5270 */
[----:B--2--5:R-:W-:-:S05]  /*5440*/  HSETP2.GT.AND P0, PT, R8.H0_H0, R7.H0_H0, PT ;  /* 0x2000000708007234 */ /* 0x024fca0003f04800 */
[----:B------:R-:W-:-:S03]  /*5450*/  SEL R7, R7, R8, !P0 ;  /* 0x0000000807077207 */ /* 0x000fc60004000000 */
[----:B------:R-:W-:Y:S05]  /*5460*/  BRA.U !UP5, `(.L_x_287) ;  /* 0x000000010d307547 */ /* 0x000fea000b800000 */
[----:B------:R-:W-:Y:S01]  /*5470*/  UISETP.NE.AND UP5, UPT, UR21, 0x2, UPT ;  /* 0x000000021500788c */ /* 0x000fe2000bfa5270 */
[----:B------:R-:W2:Y:S05]  /*5480*/  LDG.E.U16 R8, desc[UR16][R4.64+0x2] ;  /* 0x0000021004087981 */ /* 0x000eaa000c1e1500 */
[----:B------:R-:W-:Y:S02]  /*5490*/  PLOP3.LUT P1, PT, PT, PT, UP5, 0x80, 0x8 ;  /* 0x000000000008781c */ /* 0x000fe40003f2f058 */
[----:B------:R-:W-:Y:S02]  /*54a0*/  PLOP3.LUT P0, PT, PT, PT, UP5, 0x80, 0x8 ;  /* 0x000000000008781c */ /* 0x000fe40003f0f058 */
[----:B------:R-:W-:-:S02]  /*54b0*/  PLOP3.LUT P2, PT, PT, PT, UP5, 0x80, 0x8 ;  /* 0x000000000008781c */ /* 0x000fc40003f4f058 */
[----:B------:R-:W-:-:S07]  /*54c0*/  PLOP3.LUT P3, PT, PT, PT, UP5, 0x80, 0x8 ;  /* 0x000000000008781c */ /* 0x000fce0003f6f058 */
[----:B------:R-:W3:Y:S01]  /*54d0*/  @P1 LDG.E.U16 R10, desc[UR16][R4.64+0x4] ;  /* 0x00000410040a1981 */ /* 0x000ee2000c1e1500 */
[----:B--2---:R-:W-:-:S05]  /*54e0*/  HSETP2.GT.AND P1, PT, R8.H0_H0, R7.H0_H0, PT ;  /* 0x2000000708007234 */ /* 0x004fca0003f24800 */
[----:B------:R-:W-:-:S05]  /*54f0*/  SEL R7, R7, R8, !P1 ;  /* 0x0000000807077207 */ /* 0x000fca0004800000 */
[----:B---3--:R-:W-:-:S05]  /*5500*/  @P0 HSETP2.GT.AND P0, PT, R10.H0_H0, R7.H0_H0, PT ;  /* 0x200000070a000234 */ /* 0x008fca0003f04800 */
[----:B------:R-:W-:-:S04]  /*5510*/  @P2 SEL R10, R7, R10, !P0 ;  /* 0x0000000a070a2207 */ /* 0x000fc80004000000 */
[----:B------:R-:W-:-:S07]  /*5520*/  @P3 PRMT R7, R10, 0x7610, R7 ;  /* 0x000076100a073816 */ /* 0x000fce0000000007 */
.L_x_287:
[----:B------:R-:W-:Y:S01]  /*5530*/  UISETP.GE.U32.AND UP5, UPT, UR5, 0x7, UPT ;  /* 0x000000070500788c */ /* 0x000fe2000bfa6070 */
[----:B0-----:R-:W-:Y:S01]  /*5540*/  IMAD.MOV.U32 R9, RZ, RZ, RZ ;  /* 0x000000ffff097224 */ /* 0x001fe200078e00ff */
[----:B------:R-:W-:-:S07]  /*5550*/  PRMT R15, RZ, 0x7610, R15 ;  /* 0x00007610ff0f7816 */ /* 0x000fce000000000f */
[----:B------:R-:W-:Y:S05]  /*5560*/  BRA.U !UP5, `(.L_x_292) ;  /* 0x000000050de87547 */ /* 0x000fea000b800000 */
[----:B------:R-:W-:Y:S01]  /*5570*/  HFMA2 R9, -RZ, RZ, 0, 0 ;  /* 0x00000000ff097431 */ /* 0x000fe200000001ff */
[----:B------:R-:W-:-:S07]  /*5580*/  PRMT R15, RZ, 0x7610, R15 ;  /* 0x00007610ff0f7816 */ /* 0x000fce000000000f */
.L_x_293:
[----:B-123--:R-:W-:-:S05]  /*5590*/  IMAD.WIDE.U32 R4, R9, 0x2, R2 ;  /* 0x0000000209047825 */ /* 0x00efca00078e0002 */
[----:B------:R-:W2:Y:S04]  /*55a0*/  LDG.E.U16 R14, desc[UR16][R4.64] ;  /* 0x00000010040e7981 */ /* 0x000ea8000c1e1500 */
[----:B------:R-:W3:Y:S04]  /*55b0*/  LDG.E.U16 R22, desc[UR16][R4.64+0x2] ;  /* 0x0000021004167981 */ /* 0x000ee8000c1e1500 */
[----:B------:R-:W4:Y:S04]  /*55c0*/  LDG.E.U16 R24, desc[UR16][R4.64+0x4] ;  /* 0x0000041004187981 */ /* 0x000f28000c1e1500 */
[----:B------:R-:W3:Y:S04]  /*55d0*/  LDG.E.U16 R12, desc[UR16][R4.64+0x6] ;  /* 0x00000610040c7981 */ /* 0x000ee8000c1e1500 */
[----:B------:R-:W3:Y:S04]  /*55e0*/  LDG.E.U16 R8, desc[UR16][R4.64+0x8] ;  /* 0x0000081004087981 */ /* 0x000ee8000c1e1500 */
[----:B------:R-:W3:Y:S04]  /*55f0*/  LDG.E.U16 R10, desc[UR16][R4.64+0xa] ;  /* 0x00000a10040a7981 */ /* 0x000ee8000c1e1500 */
[----:B------:R-:W3:Y:S04]  /*5600*/  LDG.E.U16 R18, desc[UR16][R4.64+0xc] ;  /* 0x00000c1004127981 */ /* 0x000ee8000c1e1500 */
[----:B------:R-:W3:Y:S01]  /*5610*/  LDG.E.U16 R20, desc[UR16][R4.64+0xe] ;  /* 0x00000e1004147981 */ /* 0x000ee2000c1e1500 */
[----:B------:R-:W-:Y:S01]  /*5620*/  IMAD.MOV.U32 R17, RZ, RZ, 0x3bbb989d ;  /* 0x3bbb989dff117424 */ /* 0x000fe200078e00ff */
[----:B------:R-:W-:Y:S01]  /*5630*/  MOV R13, 0x437c0000 ;  /* 0x437c0000000d7802 */ /* 0x000fe20000000f00 */
[----:B------:R-:W-:-:S05]  /*5640*/  VIADD R9, R9, 0x8 ;  /* 0x0000000809097836 */ /* 0x000fca0000000000 */
[----:B------:R-:W-:Y:S01]  /*5650*/  ISETP.NE.AND P0, PT, R9, UR7, PT ;  /* 0x0000000709007c0c */ /* 0x000fe2000bf05270 */
[----:B--2--5:R-:W-:-:S05]  /*5660*/  HADD2 R14, R14.H0_H0, -R7.H0_H0 ;  /* 0xa00000070e0e7230 */ /* 0x024fca0000000800 */
[----:B------:R-:W-:Y:S02]  /*5670*/  HADD2.F32 R14, -RZ, R14.H0_H0 ;  /* 0x2000000eff0e7230 */ /* 0x000fe40000004100 */
[----:B----4-:R-:W-:-:S03]  /*5680*/  HADD2 R24, R24.H0_H0, -R7.H0_H0 ;  /* 0xa000000718187230 */ /* 0x010fc60000000800 */
[----:B------:R-:W-:Y:S01]  /*5690*/  FFMA.SAT R16, R14, R17, 0.5 ;  /* 0x3f0000000e107423 */ /* 0x000fe20000002011 */
[--C-:B---3--:R-:W-:Y:S02]  /*56a0*/  HADD2 R26, R12.H0_H0, -R7.reuse.H0_H0 ;  /* 0xa00000070c1a7230 */ /* 0x108fe40000000800 */
[----:B------:R-:W-:Y:S02]  /*56b0*/  HADD2.F32 R24, -RZ, R24.H0_H0 ;  /* 0x20000018ff187230 */ /* 0x000fe40000004100 */
[----:B------:R-:W-:Y:S01]  /*56c0*/  FFMA.RM R16, R16, R13, 12582913 ;  /* 0x4b40000110107423 */ /* 0x000fe2000000400d */
[----:B------:R-:W-:Y:S02]  /*56d0*/  HADD2 R21, R8.H0_H0, -R7.H0_H0 ;  /* 0xa000000708157230 */ /* 0x000fe40000000800 */
[----:B------:R-:W-:Y:S02]  /*56e0*/  HADD2.F32 R26, -RZ, R26.H0_H0 ;  /* 0x2000001aff1a7230 */ /* 0x000fe40000004100 */
[C---:B------:R-:W-:Y:S01]  /*56f0*/  FADD R11, R16.reuse, -12583039 ;  /* 0xcb40007f100b7421 */ /* 0x040fe20000000000 */
[----:B------:R-:W-:-:S02]  /*5700*/  IMAD.SHL.U32 R12, R16, 0x800000, RZ ;  /* 0x00800000100c7824 */ /* 0x000fc400078e00ff */
[----:B------:R-:W-:Y:S01]  /*5710*/  FFMA.SAT R28, R24, R17, 0.5 ;  /* 0x3f000000181c7423 */ /* 0x000fe20000002011 */
[--C-:B------:R-:W-:Y:S02]  /*5720*/  HADD2 R10, R10.H0_H0, -R7.reuse.H0_H0 ;  /* 0xa00000070a0a7230 */ /* 0x100fe40000000800 */
[----:B------:R-:W-:Y:S01]  /*5730*/  FFMA R11, R14, 1.4426950216293334961, -R11 ;  /* 0x3fb8aa3b0e0b7823 */ /* 0x000fe2000000080b */
[----:B------:R-:W-:Y:S01]  /*5740*/  FFMA.RM R8, R28, R13, 12582913 ;  /* 0x4b4000011c087423 */ /* 0x000fe2000000400d */
[----:B------:R-:W-:Y:S02]  /*5750*/  FFMA.SAT R28, R26, R17, 0.5 ;  /* 0x3f0000001a1c7423 */ /* 0x000fe40000002011 */
[----:B------:R-:W-:Y:S01]  /*5760*/  FFMA R11, R14, 1.925963033500011079e-08, R11 ;  /* 0x32a570600e0b7823 */ /* 0x000fe2000000000b */
[----:B------:R-:W-:-:S05]  /*5770*/  HADD2 R14, R22.H0_H0, -R7.H0_H0 ;  /* 0xa0000007160e7230 */ /* 0x000fca0000000800 */
[----:B------:R-:W-:Y:S01]  /*5780*/  HADD2.F32 R14, -RZ, R14.H0_H0 ;  /* 0x2000000eff0e7230 */ /* 0x000fe20000004100 */
[----:B------:R-:W0:Y:S04]  /*5790*/  MUFU.EX2 R11, R11 ;  /* 0x0000000b000b7308 */ /* 0x000e280000000800 */
[----:B------:R-:W-:-:S04]  /*57a0*/  FFMA.SAT R22, R14, R17, 0.5 ;  /* 0x3f0000000e167423 */ /* 0x000fc80000002011 */
[----:B------:R-:W-:Y:S01]  /*57b0*/  FFMA.RM R16, R22, R13, 12582913 ;  /* 0x4b40000116107423 */ /* 0x000fe2000000400d */
[----:B------:R-:W-:Y:S02]  /*57c0*/  HADD2.F32 R22, -RZ, R21.H0_H0 ;  /* 0x20000015ff167230 */ /* 0x000fe40000004100 */
[----:B------:R-:W-:Y:S01]  /*57d0*/  FADD R21, R8, -12583039 ;  /* 0xcb40007f08157421 */ /* 0x000fe20000000000 */
[----:B------:R-:W-:-:S03]  /*57e0*/  FADD R19, R16, -12583039 ;  /* 0xcb40007f10137421 */ /* 0x000fc60000000000 */
[----:B------:R-:W-:Y:S01]  /*57f0*/  FFMA R23, R24, 1.4426950216293334961, -R21 ;  /* 0x3fb8aa3b18177823 */ /* 0x000fe20000000815 */
[----:B------:R-:W-:Y:S01]  /*5800*/  FFMA R19, R14, 1.4426950216293334961, -R19 ;  /* 0x3fb8aa3b0e137823 */ /* 0x000fe20000000813 */
[----:B0-----:R-:W-:Y:S01]  /*5810*/  FMUL R12, R12, R11 ;  /* 0x0000000b0c0c7220 */ /* 0x001fe20000400000 */
[----:B------:R-:W-:Y:S02]  /*5820*/  FFMA.RM R11, R28, R13, 12582913 ;  /* 0x4b4000011c0b7423 */ /* 0x000fe4000000400d */
[----:B------:R-:W-:Y:S01]  /*5830*/  FFMA R21, R14, 1.925963033500011079e-08, R19 ;  /* 0x32a570600e157823 */ /* 0x000fe20000000013 */
[----:B------:R-:W-:Y:S01]  /*5840*/  FFMA.SAT R14, R22, R17, 0.5 ;  /* 0x3f000000160e7423 */ /* 0x000fe20000002011 */
[C---:B------:R-:W-:Y:S01]  /*5850*/  FADD R25, R11.reuse, -12583039 ;  /* 0xcb40007f0b197421 */ /* 0x040fe20000000000 */
[----:B------:R-:W-:Y:S01]  /*5860*/  FFMA R19, R24, 1.925963033500011079e-08, R23 ;  /* 0x32a5706018137823 */ /* 0x000fe20000000017 */
[----:B------:R-:W-:Y:S02]  /*5870*/  HADD2.F32 R24, -RZ, R10.H0_H0 ;  /* 0x2000000aff187230 */ /* 0x000fe40000004100 */
[----:B------:R-:W-:Y:S01]  /*5880*/  FFMA.RM R14, R14, R13, 12582913 ;  /* 0x4b4000010e0e7423 */ /* 0x000fe2000000400d */
[----:B------:R-:W-:Y:S01]  /*5890*/  FFMA R23, R26, 1.4426950216293334961, -R25 ;  /* 0x3fb8aa3b1a177823 */ /* 0x000fe20000000819 */
[----:B------:R0:W1:Y:S01]  /*58a0*/  MUFU.EX2 R10, R21 ;  /* 0x00000015000a7308 */ /* 0x0000620000000800 */
[----:B------:R-:W-:Y:S01]  /*58b0*/  SHF.L.U32 R11, R11, 0x17, RZ ;  /* 0x000000170b0b7819 */ /* 0x000fe200000006ff */
[----:B------:R-:W-:Y:S01]  /*58c0*/  FADD R25, R14, -12583039 ;  /* 0xcb40007f0e197421 */ /* 0x000fe20000000000 */
[----:B------:R-:W-:Y:S01]  /*58d0*/  FFMA.SAT R28, R24, R17, 0.5 ;  /* 0x3f000000181c7423 */ /* 0x000fe20000002011 */
[----:B------:R-:W-:Y:S01]  /*58e0*/  FFMA R23, R26, 1.925963033500011079e-08, R23 ;  /* 0x32a570601a177823 */ /* 0x000fe20000000017 */
[----:B------:R-:W-:-:S02]  /*58f0*/  HADD2 R26, R18.H0_H0, -R7.H0_H0 ;  /* 0xa0000007121a7230 */ /* 0x000fc40000000800 */
[----:B------:R-:W-:Y:S01]  /*5900*/  FFMA R25, R22, 1.4426950216293334961, -R25 ;  /* 0x3fb8aa3b16197823 */ /* 0x000fe20000000819 */
[----:B------:R-:W-:Y:S01]  /*5910*/  FFMA.RM R18, R28, R13, 12582913 ;  /* 0x4b4000011c127423 */ /* 0x000fe2000000400d */
[----:B------:R-:W2:Y:S01]  /*5920*/  MUFU.EX2 R19, R19 ;  /* 0x0000001300137308 */ /* 0x000ea20000000800 */
[----:B------:R-:W-:Y:S02]  /*5930*/  IMAD.SHL.U32 R14, R14, 0x800000, RZ ;  /* 0x008000000e0e7824 */ /* 0x000fe400078e00ff */
[----:B------:R-:W-:Y:S01]  /*5940*/  FFMA R25, R22, 1.925963033500011079e-08, R25 ;  /* 0x32a5706016197823 */ /* 0x000fe20000000019 */
[C---:B------:R-:W-:Y:S01]  /*5950*/  FADD R27, R18.reuse, -12583039 ;  /* 0xcb40007f121b7421 */ /* 0x040fe20000000000 */
[----:B------:R-:W-:Y:S02]  /*5960*/  HADD2.F32 R22, -RZ, R26.H0_H0 ;  /* 0x2000001aff167230 */ /* 0x000fe40000004100 */
[----:B------:R-:W-:Y:S01]  /*5970*/  HADD2 R26, R20.H0_H0, -R7.H0_H0 ;  /* 0xa0000007141a7230 */ /* 0x000fe20000000800 */
[----:B------:R-:W-:Y:S01]  /*5980*/  SHF.L.U32 R18, R18, 0x17, RZ ;  /* 0x0000001712127819 */ /* 0x000fe200000006ff */
[----:B------:R-:W-:Y:S01]  /*5990*/  FFMA R27, R24, 1.4426950216293334961, -R27 ;  /* 0x3fb8aa3b181b7823 */ /* 0x000fe2000000081b */
[----:B------:R3:W4:Y:S01]  /*59a0*/  MUFU.EX2 R20, R23 ;  /* 0x0000001700147308 */ /* 0x0007220000000800 */
[----:B------:R-:W-:Y:S01]  /*59b0*/  FFMA.SAT R28, R22, R17, 0.5 ;  /* 0x3f000000161c7423 */ /* 0x000fe20000002011 */
[----:B------:R-:W-:Y:S01]  /*59c0*/  F2FP.F16.F32.PACK_AB R12, RZ, R12 ;  /* 0x0000000cff0c723e */ /* 0x000fe200000000ff */
[----:B------:R-:W-:Y:S01]  /*59d0*/  FFMA R27, R24, 1.925963033500011079e-08, R27 ;  /* 0x32a57060181b7823 */ /* 0x000fe2000000001b */
[----:B------:R-:W-:-:S02]  /*59e0*/  HADD2.F32 R24, -RZ, R26.H0_H0 ;  /* 0x2000001aff187230 */ /* 0x000fc40000004100 */
[----:B0-----:R-:W-:Y:S01]  /*59f0*/  FFMA.RM R21, R28, R13, 12582913 ;  /* 0x4b4000011c157423 */ /* 0x001fe2000000400d */
[----:B------:R-:W-:Y:S01]  /*5a00*/  HADD2 R15, R15.H0_H0, R12.H0_H0 ;  /* 0x2000000c0f0f7230 */ /* 0x000fe20000000800 */
[----:B------:R-:W0:Y:S02]  /*5a10*/  MUFU.EX2 R25, R25 ;  /* 0x0000001900197308 */ /* 0x000e240000000800 */
[C---:B------:R-:W-:Y:S01]  /*5a20*/  FADD R29, R21.reuse, -12583039 ;  /* 0xcb40007f151d7421 */ /* 0x040fe20000000000 */
[----:B------:R-:W-:Y:S01]  /*5a30*/  FFMA.SAT R26, R24, R17, 0.5 ;  /* 0x3f000000181a7423 */ /* 0x000fe20000002011 */
[----:B---3--:R-:W-:Y:S01]  /*5a40*/  SHF.L.U32 R23, R16, 0x17, RZ ;  /* 0x0000001710177819 */ /* 0x008fe200000006ff */
[----:B------:R-:W-:Y:S02]  /*5a50*/  IMAD.SHL.U32 R16, R8, 0x800000, RZ ;  /* 0x0080000008107824 */ /* 0x000fe400078e00ff */
[----:B------:R-:W-:Y:S01]  /*5a60*/  FFMA R29, R22, 1.4426950216293334961, -R29 ;  /* 0x3fb8aa3b161d7823 */ /* 0x000fe2000000081d */
[----:B------:R-:W-:Y:S01]  /*5a70*/  FFMA.RM R13, R26, R13, 12582913 ;  /* 0x4b4000011a0d7423 */ /* 0x000fe2000000400d */
[----:B------:R-:W-:-:S02]  /*5a80*/  IMAD.SHL.U32 R21, R21, 0x800000, RZ ;  /* 0x0080000015157824 */ /* 0x000fc400078e00ff */
[----:B-1----:R-:W-:Y:S01]  /*5a90*/  FMUL R10, R23, R10 ;  /* 0x0000000a170a7220 */ /* 0x002fe20000400000 */
[----:B------:R-:W-:Y:S01]  /*5aa0*/  FFMA R22, R22, 1.925963033500011079e-08, R29 ;  /* 0x32a5706016167823 */ /* 0x000fe2000000001d */
[C---:B------:R-:W-:Y:S01]  /*5ab0*/  FADD R29, R13.reuse, -12583039 ;  /* 0xcb40007f0d1d7421 */ /* 0x040fe20000000000 */
[----:B--2---:R-:W-:Y:S01]  /*5ac0*/  FMUL R19, R16, R19 ;  /* 0x0000001310137220 */ /* 0x004fe20000400000 */
[----:B------:R-:W1:Y:S01]  /*5ad0*/  MUFU.EX2 R17, R27 ;  /* 0x0000001b00117308 */ /* 0x000e620000000800 */
[----:B------:R-:W-:Y:S01]  /*5ae0*/  F2FP.F16.F32.PACK_AB R16, RZ, R10 ;  /* 0x0000000aff10723e */ /* 0x000fe200000000ff */
[----:B------:R-:W-:Y:S01]  /*5af0*/  FFMA R29, R24, 1.4426950216293334961, -R29 ;  /* 0x3fb8aa3b181d7823 */ /* 0x000fe2000000081d */
[----:B------:R-:W-:Y:S01]  /*5b00*/  SHF.L.U32 R13, R13, 0x17, RZ ;  /* 0x000000170d0d7819 */ /* 0x000fe200000006ff */
[----:B----4-:R-:W-:Y:S01]  /*5b10*/  FMUL R11, R11, R20 ;  /* 0x000000140b0b7220 */ /* 0x010fe20000400000 */
[----:B0-----:R-:W-:Y:S01]  /*5b20*/  FMUL R14, R14, R25 ;  /* 0x000000190e0e7220 */ /* 0x001fe20000400000 */
[----:B------:R-:W-:Y:S01]  /*5b30*/  FFMA R29, R24, 1.925963033500011079e-08, R29 ;  /* 0x32a57060181d7823 */ /* 0x000fe2000000001d */
[----:B------:R-:W-:Y:S01]  /*5b40*/  F2FP.F16.F32.PACK_AB R19, RZ, R19 ;  /* 0x00000013ff13723e */ /* 0x000fe200000000ff */
[----:B------:R-:W0:Y:S01]  /*5b50*/  MUFU.EX2 R8, R22 ;  /* 0x0000001600087308 */ /* 0x000e220000000800 */
[----:B------:R-:W-:Y:S01]  /*5b60*/  PRMT R23, R12, 0x7610, R23 ;  /* 0x000076100c177816 */ /* 0x000fe20000000017 */
[----:B------:R-:W-:Y:S01]  /*5b70*/  HADD2 R12, R15.H0_H0, R16.H0_H0 ;  /* 0x200000100f0c7230 */ /* 0x000fe20000000800 */
[----:B------:R-:W-:Y:S01]  /*5b80*/  F2FP.F16.F32.PACK_AB R11, RZ, R11 ;  /* 0x0000000bff0b723e */ /* 0x000fe200000000ff */
[----:B------:R3:W-:Y:S01]  /*5b90*/  STG.E.U16 desc[UR16][R4.64+0x2], R16 ;  /* 0x0000021004007986 */ /* 0x0007e2000c101510 */
[----:B------:R-:W-:Y:S01]  /*5ba0*/  F2FP.F16.F32.PACK_AB R14, RZ, R14 ;  /* 0x0000000eff0e723e */ /* 0x000fe200000000ff */
[----:B------:R-:W-:-:S02]  /*5bb0*/  HADD2 R12, R12.H0_H0, R19.H0_H0 ;  /* 0x200000130c0c7230 */ /* 0x000fc40000000800 */
[----:B------:R-:W2:Y:S01]  /*5bc0*/  MUFU.EX2 R10, R29 ;  /* 0x0000001d000a7308 */ /* 0x000ea20000000800 */
[----:B-1----:R-:W-:Y:S01]  /*5bd0*/  FMUL R17, R18, R17 ;  /* 0x0000001112117220 */ /* 0x002fe20000400000 */
[----:B------:R3:W-:Y:S01]  /*5be0*/  STG.E.U16 desc[UR16][R4.64], R23 ;  /* 0x0000001704007986 */ /* 0x0007e2000c101510 */
[----:B------:R-:W-:-:S03]  /*5bf0*/  HADD2 R12, R12.H0_H0, R11.H0_H0 ;  /* 0x2000000b0c0c7230 */ /* 0x000fc60000000800 */
[----:B------:R-:W-:Y:S01]  /*5c00*/  F2FP.F16.F32.PACK_AB R17, RZ, R17 ;  /* 0x00000011ff11723e */ /* 0x000fe200000000ff */
[----:B------:R3:W-:Y:S01]  /*5c10*/  STG.E.U16 desc[UR16][R4.64+0x4], R19 ;  /* 0x0000041304007986 */ /* 0x0007e2000c101510 */
[----:B------:R-:W-:Y:S02]  /*5c20*/  HADD2 R12, R12.H0_H0, R14.H0_H0 ;  /* 0x2000000e0c0c7230 */ /* 0x000fe40000000800 */
[----:B0-----:R-:W-:Y:S01]  /*5c30*/  FMUL R8, R21, R8 ;  /* 0x0000000815087220 */ /* 0x001fe20000400000 */
[----:B------:R3:W-:Y:S01]  /*5c40*/  STG.E.U16 desc[UR16][R4.64+0x6], R11 ;  /* 0x0000060b04007986 */ /* 0x0007e2000c101510 */
[----:B------:R-:W-:-:S03]  /*5c50*/  HADD2 R12, R12.H0_H0, R17.H0_H0 ;  /* 0x200000110c0c7230 */ /* 0x000fc60000000800 */
[----:B------:R-:W-:Y:S01]  /*5c60*/  F2FP.F16.F32.PACK_AB R8, RZ, R8 ;  /* 0x00000008ff08723e */ /* 0x000fe200000000ff */
[----:B------:R3:W-:Y:S01]  /*5c70*/  STG.E.U16 desc[UR16][R4.64+0x8], R14 ;  /* 0x0000080e04007986 */ /* 0x0007e2000c101510 */
[----:B--2---:R-:W-:-:S03]  /*5c80*/  FMUL R10, R13, R10 ;  /* 0x0000000a0d0a7220 */ /* 0x004fc60000400000 */
[----:B------:R3:W-:Y:S01]  /*5c90*/  STG.E.U16 desc[UR16][R4.64+0xa], R17 ;  /* 0x00000a1104007986 */ /* 0x0007e2000c101510 */
[----:B------:R-:W-:Y:S01]  /*5ca0*/  HADD2 R12, R12.H0_H0, R8.H0_H0 ;  /* 0x200000080c0c7230 */ /* 0x000fe20000000800 */
[----:B------:R-:W-:Y:S02]  /*5cb0*/  F2FP.F16.F32.PACK_AB R10, RZ, R10 ;  /* 0x0000000aff0a723e */ /* 0x000fe400000000ff */
[----:B------:R3:W-:Y:S04]  /*5cc0*/  STG.E.U16 desc[UR16][R4.64+0xc], R8 ;  /* 0x00000c0804007986 */ /* 0x0007e8000c101510 */
[----:B------:R3:W-:Y:S01]  /*5cd0*/  STG.E.U16 desc[UR16][R4.64+0xe], R10 ;  /* 0x00000e0a04007986 */ /* 0x0007e2000c101510 */
[----:B------:R-:W-:Y:S01]  /*5ce0*/  HADD2 R15, R12.H0_H0, R10.H0_H0 ;  /* 0x2000000a0c0f7230 */ /* 0x000fe20000000800 */
[----:B------:R-:W-:Y:S06]  /*5cf0*/  @P0 BRA `(.L_x_293) ;  /* 0xfffffff800240947 */ /* 0x000fec000383ffff */
[----:B------:R-:W-:-:S07]  /*5d00*/  MOV R9, UR7 ;  /* 0x0000000700097c02 */ /* 0x000fce0008000f00 */
.L_x_292:
[----:B------:R-:W-:-:S09]  /*5d10*/  ULOP3.LUT UP5, URZ, UR22, 0x7, URZ, 0xc0, !UPT ;  /* 0x0000000716ff7892 */ /* 0x000fd2000f8ac0ff */
[----:B------:R-:W-:Y:S05]  /*5d20*/  BRA.U !UP5, `(.L_x_294) ;  /* 0x000000050dd07547 */ /* 0x000fea000b800000 */
[----:B------:R-:W-:Y:S05]  /*5d30*/  BRA.U !UP3, `(.L_x_295) ;  /* 0x000000010bf47547 */ /* 0x000fea000b800000 */
[----:B-123--:R-:W-:-:S05]  /*5d40*/  IMAD.WIDE.U32 R4, R9, 0x2, R2 ;  /* 0x0000000209047825 */ /* 0x00efca00078e0002 */
[----:B------:R-:W2:Y:S04]  /*5d50*/  LDG.E.U16 R8, desc[UR16][R4.64] ;  /* 0x0000001004087981 */ /* 0x000ea8000c1e1500 */
[----:B------:R-:W3:Y:S04]  /*5d60*/  LDG.E.U16 R10, desc[UR16][R4.64+0x2] ;  /* 0x00000210040a7981 */ /* 0x000ee8000c1e1500 */
[----:B------:R-:W4:Y:S04]  /*5d70*/  LDG.E.U16 R12, desc[UR16][R4.64+0x4] ;  /* 0x00000410040c7981 */ /* 0x000f28000c1e1500 */
[----:B------:R-:W4:Y:S01]  /*5d80*/  LDG.E.U16 R18, desc[UR16][R4.64+0x6] ;  /* 0x0000061004127981 */ /* 0x000f22000c1e1500 */
[----:B------:R-:W-:-:S02]  /*5d90*/  IMAD.MOV.U32 R11, RZ, RZ, 0x3bbb989d ;  /* 0x3bbb989dff0b7424 */ /* 0x000fc400078e00ff */
[----:B------:R-:W-:Y:S02]  /*5da0*/  VIADD R9, R9, 0x4 ;  /* 0x0000000409097836 */ /* 0x000fe40000000000 */
[--C-:B--2--5:R-:W-:Y:S02]  /*5db0*/  HADD2 R8, R8.H0_H0, -R7.reuse.H0_H0 ;  /* 0xa000000708087230 */ /* 0x124fe40000000800 */
[----:B---3--:R-:W-:-:S03]  /*5dc0*/  HADD2 R14, R10.H0_H0, -R7.H0_H0 ;  /* 0xa00000070a0e7230 */ /* 0x008fc60000000800 */
[----:B------:R-:W-:Y:S01]  /*5dd0*/  HADD2.F32 R16, -RZ, R8.H0_H0 ;  /* 0x20000008ff107230 */ /* 0x000fe20000004100 */
[----:B------:R-:W-:Y:S01]  /*5de0*/  MOV R10, 0x437c0000 ;  /* 0x437c0000000a7802 */ /* 0x000fe20000000f00 */
[--C-:B----4-:R-:W-:Y:S02]  /*5df0*/  HADD2 R12, R12.H0_H0, -R7.reuse.H0_H0 ;  /* 0xa00000070c0c7230 */ /* 0x110fe40000000800 */
[----:B------:R-:W-:Y:S02]  /*5e00*/  HADD2.F32 R14, -RZ, R14.H0_H0 ;  /* 0x2000000eff0e7230 */ /* 0x000fe40000004100 */
[-C--:B------:R-:W-:Y:S01]  /*5e10*/  FFMA.SAT R13, R16, R11.reuse, 0.5 ;  /* 0x3f000000100d7423 */ /* 0x080fe2000000200b */
[----:B------:R-:W-:Y:S02]  /*5e20*/  HADD2 R18, R18.H0_H0, -R7.H0_H0 ;  /* 0xa000000712127230 */ /* 0x000fe40000000800 */
[----:B------:R-:W-:Y:S02]  /*5e30*/  HADD2.F32 R12, -RZ, R12.H0_H0 ;  /* 0x2000000cff0c7230 */ /* 0x000fe40000004100 */
[----:B------:R-:W-:Y:S01]  /*5e40*/  FFMA.RM R8, R13, R10, 12582913 ;  /* 0x4b4000010d087423 */ /* 0x000fe2000000400a */
[----:B------:R-:W-:Y:S01]  /*5e50*/  FFMA.SAT R19, R14, R11, 0.5 ;  /* 0x3f0000000e137423 */ /* 0x000fe2000000200b */
[----:B------:R-:W-:-:S02]  /*5e60*/  HADD2.F32 R18, -RZ, R18.H0_H0 ;  /* 0x20000012ff127230 */ /* 0x000fc40000004100 */
[----:B------:R-:W-:Y:S01]  /*5e70*/  FADD R13, R8, -12583039 ;  /* 0xcb40007f080d7421 */ /* 0x000fe20000000000 */
[----:B------:R-:W-:Y:S01]  /*5e80*/  FFMA.SAT R21, R12, R11, 0.5 ;  /* 0x3f0000000c157423 */ /* 0x000fe2000000200b */
[----:B------:R-:W-:Y:S02]  /*5e90*/  IMAD.SHL.U32 R8, R8, 0x800000, RZ ;  /* 0x0080000008087824 */ /* 0x000fe400078e00ff */
[----:B------:R-:W-:Y:S01]  /*5ea0*/  FFMA R17, R16, 1.4426950216293334961, -R13 ;  /* 0x3fb8aa3b10117823 */ /* 0x000fe2000000080d */
[----:B------:R-:W-:-:S03]  /*5eb0*/  FFMA.RM R13, R19, R10, 12582913 ;  /* 0x4b400001130d7423 */ /* 0x000fc6000000400a */
[----:B------:R-:W-:Y:S01]  /*5ec0*/  FFMA R17, R16, 1.925963033500011079e-08, R17 ;  /* 0x32a5706010117823 */ /* 0x000fe20000000011 */
[-C--:B------:R-:W-:Y:S01]  /*5ed0*/  FFMA.RM R16, R21, R10.reuse, 12582913 ;  /* 0x4b40000115107423 */ /* 0x080fe2000000400a */
[----:B------:R-:W-:Y:S01]  /*5ee0*/  FFMA.SAT R21, R18, R11, 0.5 ;  /* 0x3f00000012157423 */ /* 0x000fe2000000200b */
[C---:B------:R-:W-:Y:S01]  /*5ef0*/  FADD R19, R13.reuse, -12583039 ;  /* 0xcb40007f0d137421 */ /* 0x040fe20000000000 */
[----:B------:R-:W-:Y:S01]  /*5f00*/  SHF.L.U32 R13, R13, 0x17, RZ ;  /* 0x000000170d0d7819 */ /* 0x000fe200000006ff */
[----:B------:R-:W-:Y:S01]  /*5f10*/  FADD R11, R16, -12583039 ;  /* 0xcb40007f100b7421 */ /* 0x000fe20000000000 */
[----:B------:R-:W-:Y:S01]  /*5f20*/  FFMA.RM R21, R21, R10, 12582913 ;  /* 0x4b40000115157423 */ /* 0x000fe2000000400a */
[----:B------:R-:W-:Y:S01]  /*5f30*/  FFMA R19, R14, 1.4426950216293334961, -R19 ;  /* 0x3fb8aa3b0e137823 */ /* 0x000fe20000000813 */
[----:B------:R-:W0:Y:S01]  /*5f40*/  MUFU.EX2 R17, R17 ;  /* 0x0000001100117308 */ /* 0x000e220000000800 */
[----:B------:R-:W-:Y:S01]  /*5f50*/  FFMA R11, R12, 1.4426950216293334961, -R11 ;  /* 0x3fb8aa3b0c0b7823 */ /* 0x000fe2000000080b */
[C---:B------:R-:W-:Y:S01]  /*5f60*/  FADD R23, R21.reuse, -12583039 ;  /* 0xcb40007f15177421 */ /* 0x040fe20000000000 */
[----:B------:R-:W-:Y:S01]  /*5f70*/  FFMA R19, R14, 1.925963033500011079e-08, R19 ;  /* 0x32a570600e137823 */ /* 0x000fe20000000013 */
[----:B------:R-:W-:Y:S01]  /*5f80*/  SHF.L.U32 R21, R21, 0x17, RZ ;  /* 0x0000001715157819 */ /* 0x000fe200000006ff */
[----:B------:R-:W-:Y:S01]  /*5f90*/  FFMA R11, R12, 1.925963033500011079e-08, R11 ;  /* 0x32a570600c0b7823 */ /* 0x000fe2000000000b */
[----:B------:R-:W-:Y:S01]  /*5fa0*/  FFMA R23, R18, 1.4426950216293334961, -R23 ;  /* 0x3fb8aa3b12177823 */ /* 0x000fe20000000817 */
[----:B------:R-:W-:Y:S01]  /*5fb0*/  IMAD.SHL.U32 R16, R16, 0x800000, RZ ;  /* 0x0080000010107824 */ /* 0x000fe200078e00ff */
[----:B------:R-:W1:Y:S02]  /*5fc0*/  MUFU.EX2 R10, R19 ;  /* 0x00000013000a7308 */ /* 0x000e640000000800 */
[----:B------:R-:W-:-:S06]  /*5fd0*/  FFMA R23, R18, 1.925963033500011079e-08, R23 ;  /* 0x32a5706012177823 */ /* 0x000fcc0000000017 */
        /* <DEDUP_REMOVED lines=19> */
.L_x_295:
[----:B------:R-:W-:Y:S05]  /*6110*/  BRA.U !UP4, `(.L_x_294) ;  /* 0x000000010cd47547 */ /* 0x000fea000b800000 */
[----:B------:R-:W-:-:S09]  /*6120*/  UISETP.NE.AND UP4, UPT, UR23, 0x1, UPT ;  /* 0x000000011700788c */ /* 0x000fd2000bf85270 */
[----:B------:R-:W-:Y:S05]  /*6130*/  BRA.U !UP4, `(.L_x_296) ;  /* 0x000000010c807547 */ /* 0x000fea000b800000 */
[----:B-1234-:R-:W-:-:S05]  /*6140*/  IMAD.WIDE.U32 R4, R9, 0x2, R2 ;  /* 0x0000000209047825 */ /* 0x01efca00078e0002 */
[----:B------:R-:W2:Y:S04]  /*6150*/  LDG.E.U16 R8, desc[UR16][R4.64] ;  /* 0x0000001004087981 */ /* 0x000ea8000c1e1500 */
[----:B------:R-:W3:Y:S01]  /*6160*/  LDG.E.U16 R10, desc[UR16][R4.64+0x2] ;  /* 0x00000210040a7981 */ /* 0x000ee2000c1e1500 */
[----:B------:R-:W-:Y:S02]  /*6170*/  HFMA2 R13, -RZ, RZ, 0.96630859375, -0.0022525787353515625 ;  /* 0x3bbb989dff0d7431 */ /* 0x000fe400000001ff */
[----:B------:R-:W-:Y:S01]  /*6180*/  IMAD.MOV.U32 R14, RZ, RZ, 0x437c0000 ;  /* 0x437c0000ff0e7424 */ /* 0x000fe200078e00ff */
[----:B------:R-:W-:Y:S01]  /*6190*/  IADD3 R9, PT, PT, R9, 0x2, RZ ;  /* 0x0000000209097810 */ /* 0x000fe20007ffe0ff */
        /* <DEDUP_REMOVED lines=9> */
[----:B------:R-:W-:Y:S01]  /*6230*/  SHF.L.U32 R10, R10, 0x17, RZ ;  /* 0x000000170a0a7819 */ /* 0x000fe200000006ff */
[----:B------:R-:W-:-:S02]  /*6240*/  FADD R17, R13, -12583039 ;  /* 0xcb40007f0d117421 */ /* 0x000fc40000000000 */
[----:B------:R-:W-:Y:S01]  /*6250*/  FFMA R11, R8, 1.4426950216293334961, -R11 ;  /* 0x3fb8aa3b080b7823 */ /* 0x000fe2000000080b */
[----:B------:R-:W-:Y:S02]  /*6260*/  IMAD.SHL.U32 R13, R13, 0x800000, RZ ;  /* 0x008000000d0d7824 */ /* 0x000fe400078e00ff */
[----:B------:R-:W-:Y:S01]  /*6270*/  FFMA R17, R12, 1.4426950216293334961, -R17 ;  /* 0x3fb8aa3b0c117823 */ /* 0x000fe20000000811 */
[----:B------:R-:W-:-:S03]  /*6280*/  FFMA R11, R8, 1.925963033500011079e-08, R11 ;  /* 0x32a57060080b7823 */ /* 0x000fc6000000000b */
[----:B------:R-:W-:-:S03]  /*6290*/  FFMA R17, R12, 1.925963033500011079e-08, R17 ;  /* 0x32a570600c117823 */ /* 0x000fc60000000011 */
        /* <DEDUP_REMOVED lines=10> */
.L_x_296:
[----:B------:R-:W-:-:S09]  /*6340*/  ULOP3.LUT UP4, URZ, UR5, 0x1, URZ, 0xc0, !UPT ;  /* 0x0000000105ff7892 */ /* 0x000fd2000f88c0ff */
[----:B------:R-:W-:Y:S05]  /*6350*/  BRA.U UP4, `(.L_x_294) ;  /* 0x0000000104447547 */ /* 0x000fea000b800000 */
[----:B01234-:R-:W-:-:S05]  /*6360*/  IMAD.WIDE.U32 R4, R9, 0x2, R2 ;  /* 0x0000000209047825 */ /* 0x01ffca00078e0002 */
        /* <DEDUP_REMOVED lines=16> */
.L_x_294:
[----:B------:R-:W-:Y:S01]  /*6470*/  HADD2.F32 R15, -RZ, R15.H0_H0 ;  /* 0x2000000fff0f7230 */ /* 0x000fe20000004100 */
[----:B------:R-:W-:Y:S01]  /*6480*/  UISETP.GE.U32.AND UP4, UPT, UR5, 0x3, UPT ;  /* 0x000000030500788c */ /* 0x000fe2000bf86070 */
[----:B01234-:R-:W-:Y:S02]  /*6490*/  HFMA2 R5, -RZ, RZ, 0, 0 ;  /* 0x00000000ff057431 */ /* 0x01ffe400000001ff */
[----:B-----5:R0:W1:Y:S06]  /*64a0*/  MUFU.RCP R7, R15 ;  /* 0x0000000f00077308 */ /* 0x02006c0000001000 */
[----:B------:R-:W-:Y:S05]  /*64b0*/  BRA.U !UP4, `(.L_x_297) ;  /* 0x000000010cc87547 */ /* 0x000fea000b800000 */
[----:B------:R-:W-:-:S07]  /*64c0*/  IMAD.MOV.U32 R9, RZ, RZ, RZ ;  /* 0x000000ffff097224 */ /* 0x000fce00078e00ff */
.L_x_298:
[----:B--2---:R-:W-:-:S05]  /*64d0*/  IMAD.WIDE.U32 R4, R9, 0x2, R2 ;  /* 0x0000000209047825 */ /* 0x004fca00078e0002 */
        /* <DEDUP_REMOVED lines=32> */
[----:B------:R-:W-:-:S03]  /*66e0*/  ISETP.NE.AND P0, PT, R9, UR18, PT ;  /* 0x0000001209007c0c */ /* 0x000fc6000bf05270 */
        /* <DEDUP_REMOVED lines=14> */
[----:B--2---:R-:W-:-:S07]  /*67d0*/  IMAD.U32 R5, RZ, RZ, UR18 ;  /* 0x00000012ff057e24 */ /* 0x004fce000f8e00ff */
.L_x_297:
[----:B------:R-:W-:-:S09]  /*67e0*/  UISETP.NE.AND UP4, UPT, UR23, URZ, UPT ;  /* 0x000000ff1700728c */ /* 0x000fd2000bf85270 */
[----:B------:R-:W-:Y:S05]  /*67f0*/  BRA.U !UP4, `(.L_x_299) ;  /* 0x000000010c987547 */ /* 0x000fea000b800000 */
[----:B------:R-:W-:-:S05]  /*6800*/  IMAD.WIDE.U32 R2, R5, 0x2, R2 ;  /* 0x0000000205027825 */ /* 0x000fca00078e0002 */
        /* <DEDUP_REMOVED lines=13> */
[----:B--2---:R-:W2:Y:S01]  /*68e0*/  LDG.E.U16 R4, desc[UR16][R2.64+0x2] ;  /* 0x0000021002047981 */ /* 0x004ea2000c1e1500 */
        /* <DEDUP_REMOVED lines=12> */
[----:B---3--:R-:W2:Y:S02]  /*69b0*/  LDG.E.U16 R4, desc[UR16][R2.64+0x4] ;  /* 0x0000041002047981 */ /* 0x008ea4000c1e1500 */
        /* <DEDUP_REMOVED lines=10> */
.L_x_299:
[----:B------:R-:W5:Y:S02]  /*6a60*/  LDCU UR5, c[0x0][0x3ac] ;  /* 0x00007580ff0577ac */ /* 0x000f640008000800 */
[----:B-----5:R-:W-:-:S09]  /*6a70*/  UISETP.NE.AND UP4, UPT, UR5, URZ, UPT ;  /* 0x000000ff0500728c */ /* 0x020fd2000bf85270 */
[----:B------:R-:W-:Y:S05]  /*6a80*/  BRA.U !UP4, `(.L_x_300) ;  /* 0x000000010cf87547 */ /* 0x000fea000b800000 */
[----:B------:R-:W5:Y:S01]  /*6a90*/  LDCU.64 UR10, c[0x0][0x3a0] ;  /* 0x00007400ff0a77ac */ /* 0x000f620008000a00 */
[----:B------:R-:W-:Y:S02]  /*6aa0*/  UISETP.GT.U32.AND UP4, UPT, UR14, URZ, UPT ;  /* 0x000000ff0e00728c */ /* 0x000fe4000bf84070 */
[----:B------:R-:W-:Y:S02]  /*6ab0*/  UIMAD UR5, UR4, UR5, URZ ;  /* 0x00000005040572a4 */ /* 0x000fe4000f8e02ff */
[----:B------:R-:W-:Y:S01]  /*6ac0*/  UISETP.GT.U32.AND.EX UP4, UPT, UR15, URZ, UPT, UP4 ;  /* 0x000000ff0f00728c */ /* 0x000fe2000bf84140 */
[----:B------:R-:W-:-:S05]  /*6ad0*/  UMOV UR6, URZ ;  /* 0x000000ff00067c82 */ /* 0x000fca0008000000 */
[----:B------:R-:W-:Y:S01]  /*6ae0*/  PLOP3.LUT P0, PT, PT, PT, UP4, 0x80, 0x8 ;  /* 0x000000000008781c */ /* 0x000fe20003f0f048 */
[----:B-----5:R-:W-:-:S03]  /*6af0*/  UIMAD.WIDE UR10, UR5, 0x2, UR10 ;  /* 0x00000002050a78a5 */ /* 0x020fc6000f8e020a */
[----:B------:R-:W-:Y:S02]  /*6b00*/  UMOV UR5, URZ ;  /* 0x000000ff00057c82 */ /* 0x000fe40008000000 */
[----:B------:R-:W-:-:S03]  /*6b10*/  @!UP4 UIADD3 UR8, UP5, UPT, UR10, UR5, URZ ;  /* 0x000000050a08c290 */ /* 0x000fc6000ffbe0ff */
[----:B------:R-:W-:Y:S01]  /*6b20*/  @!UP4 UMOV UR5, 0x1 ;  /* 0x000000010005c882 */ /* 0x000fe20000000000 */
[----:B------:R-:W-:Y:S02]  /*6b30*/  @!UP4 UIADD3.X UR9, UPT, UPT, UR11, UR6, URZ, UP5, !UPT ;  /* 0x000000060b09c290 */ /* 0x000fe4000affe4ff */
[----:B--234-:R-:W-:Y:S01]  /*6b40*/  MOV R2, UR8 ;  /* 0x0000000800027c02 */ /* 0x01cfe20008000f00 */
[----:B------:R-:W-:Y:S01]  /*6b50*/  UIADD3 UR12, UP5, UPT, UR14, -UR5, URZ ;  /* 0x800000050e0c7290 */ /* 0x000fe2000ffbe0ff */
[----:B------:R-:W-:Y:S02]  /*6b60*/  @!UP4 UMOV UR6, URZ ;  /* 0x000000ff0006cc82 */ /* 0x000fe40008000000 */
[----:B------:R-:W-:Y:S01]  /*6b70*/  IMAD.U32 R3, RZ, RZ, UR9 ;  /* 0x00000009ff037e24 */ /* 0x000fe2000f8e00ff */
[----:B------:R-:W-:Y:S02]  /*6b80*/  UIADD3.X UR13, UPT, UPT, UR15, ~UR6, URZ, UP5, !UPT ;  /* 0x800000060f0d7290 */ /* 0x000fe4000affe4ff */
[----:B------:R-:W-:-:S02]  /*6b90*/  UISETP.GT.U32.AND UP5, UPT, UR14, UR5, UPT ;  /* 0x000000050e00728c */ /* 0x000fc4000bfa4070 */
[----:B------:R2:W-:Y:S01]  /*6ba0*/  @!P0 STG.E.U8 desc[UR16][R2.64], RZ ;  /* 0x000000ff02008986 */ /* 0x0005e2000c101110 */
[----:B------:R-:W-:Y:S02]  /*6bb0*/  UISETP.LE.U32.AND UP6, UPT, UR12, 0x3, UPT ;  /* 0x000000030c00788c */ /* 0x000fe4000bfc3070 */
[----:B------:R-:W-:-:S04]  /*6bc0*/  UISETP.GT.U32.AND.EX UP5, UPT, UR15, UR6, UPT, UP5 ;  /* 0x000000060f00728c */ /* 0x000fc8000bfa4150 */
[----:B------:R-:W-:-:S09]  /*6bd0*/  UISETP.LE.U32.OR.EX UP5, UPT, UR13, URZ, !UP5, UP6 ;  /* 0x000000ff0d00728c */ /* 0x000fd2000efa3560 */
[----:B--2---:R-:W-:Y:S05]  /*6be0*/  BRA.U UP5, `(.L_x_301) ;  /* 0x0000000105407547 */ /* 0x004fea000b800000 */
[----:B------:R-:W-:-:S04]  /*6bf0*/  UIADD3 UR12, UP4, UPT, UR14, -0x3, URZ ;  /* 0xfffffffd0e0c7890 */ /* 0x000fc8000ff9e0ff */
[----:B------:R-:W-:Y:S02]  /*6c00*/  UIADD3.X UR13, UPT, UPT, UR15, -0x1, URZ, UP4, !UPT ;  /* 0xffffffff0f0d7890 */ /* 0x000fe4000a7fe4ff */
[----:B------:R-:W-:-:S11]  /*6c10*/  UPLOP3.LUT UP4, UPT, UPT, UPT, UPT, 0x40, 0x4 ;  /* 0x000000000004789c */ /* 0x000fd60003f8e870 */
.L_x_302:
[----:B------:R-:W-:-:S04]  /*6c20*/  UIADD3 UR8, UP5, UPT, UR10, UR5, URZ ;  /* 0x000000050a087290 */ /* 0x000fc8000ffbe0ff */
[----:B------:R-:W-:Y:S02]  /*6c30*/  UIADD3.X UR9, UPT, UPT, UR11, UR6, URZ, UP5, !UPT ;  /* 0x000000060b097290 */ /* 0x000fe4000affe4ff */
[----:B--2---:R-:W-:Y:S01]  /*6c40*/  MOV R2, UR8 ;  /* 0x0000000800027c02 */ /* 0x004fe20008000f00 */
[----:B------:R-:W-:-:S03]  /*6c50*/  UIADD3 UR5, UP5, UPT, UR5, 0x4, URZ ;  /* 0x0000000405057890 */ /* 0x000fc6000ffbe0ff */
[----:B------:R-:W-:Y:S01]  /*6c60*/  IMAD.U32 R3, RZ, RZ, UR9 ;  /* 0x00000009ff037e24 */ /* 0x000fe2000f8e00ff */
[----:B------:R-:W-:Y:S02]  /*6c70*/  UIADD3.X UR6, UPT, UPT, URZ, UR6, URZ, UP5, !UPT ;  /* 0x00000006ff067290 */ /* 0x000fe4000affe4ff */
[----:B------:R-:W-:Y:S02]  /*6c80*/  UISETP.GE.U32.AND UP5, UPT, UR5, UR12, UPT ;  /* 0x0000000c0500728c */ /* 0x000fe4000bfa6070 */
[----:B------:R2:W-:Y:S02]  /*6c90*/  STG.E.U8 desc[UR16][R2.64], RZ ;  /* 0x000000ff02007986 */ /* 0x0005e4000c101110 */
[----:B------:R-:W-:Y:S02]  /*6ca0*/  UISETP.GE.U32.AND.EX UP5, UPT, UR6, UR13, UPT, UP5 ;  /* 0x0000000d0600728c */ /* 0x000fe4000bfa6150 */
[----:B------:R2:W-:Y:S04]  /*6cb0*/  STG.E.U8 desc[UR16][R2.64+0x1], RZ ;  /* 0x000001ff02007986 */ /* 0x0005e8000c101110 */
[----:B------:R2:W-:Y:S04]  /*6cc0*/  STG.E.U8 desc[UR16][R2.64+0x2], RZ ;  /* 0x000002ff02007986 */ /* 0x0005e8000c101110 */
[----:B------:R2:W-:Y:S01]  /*6cd0*/  STG.E.U8 desc[UR16][R2.64+0x3], RZ ;  /* 0x000003ff02007986 */ /* 0x0005e2000c101110 */
[----:B------:R-:W-:Y:S05]  /*6ce0*/  BRA.U !UP5, `(.L_x_302) ;  /* 0xfffffffd0dcc7547 */ /* 0x000fea000b83ffff */
.L_x_301:
[----:B------:R-:W-:-:S04]  /*6cf0*/  UIADD3 UR8, UP5, UPT, UR14, -UR5, URZ ;  /* 0x800000050e087290 */ /* 0x000fc8000ffbe0ff */
[----:B------:R-:W-:Y:S02]  /*6d00*/  UIADD3.X UR9, UPT, UPT, UR15, ~UR6, URZ, UP5, !UPT ;  /* 0x800000060f097290 */ /* 0x000fe4000affe4ff */
[----:B------:R-:W-:Y:S02]  /*6d10*/  UISETP.GT.U32.AND UP5, UPT, UR14, UR5, UPT ;  /* 0x000000050e00728c */ /* 0x000fe4000bfa4070 */
[----:B------:R-:W-:Y:S02]  /*6d20*/  UISETP.LE.U32.AND UP6, UPT, UR8, 0x1, UPT ;  /* 0x000000010800788c */ /* 0x000fe4000bfc3070 */
[----:B------:R-:W-:-:S04]  /*6d30*/  UISETP.GT.U32.AND.EX UP5, UPT, UR15, UR6, UPT, UP5 ;  /* 0x000000060f00728c */ /* 0x000fc8000bfa4150 */
[----:B------:R-:W-:-:S09]  /*6d40*/  UISETP.LE.U32.OR.EX UP5, UPT, UR9, URZ, !UP5, UP6 ;  /* 0x000000ff0900728c */ /* 0x000fd2000efa3560 */
[----:B------:R-:W-:Y:S05]  /*6d50*/  BRA.U UP5, `(.L_x_303) ;  /* 0x0000000105247547 */ /* 0x000fea000b800000 */
[----:B------:R-:W-:-:S04]  /*6d60*/  UIADD3 UR8, UP4, UPT, UR10, UR5, URZ ;  /* 0x000000050a087290 */ /* 0x000fc8000ff9e0ff */
[----:B------:R-:W-:Y:S02]  /*6d70*/  UIADD3.X UR9, UPT, UPT, UR11, UR6, URZ, UP4, !UPT ;  /* 0x000000060b097290 */ /* 0x000fe4000a7fe4ff */
[----:B--2---:R-:W-:Y:S01]  /*6d80*/  MOV R2, UR8 ;  /* 0x0000000800027c02 */ /* 0x004fe20008000f00 */
[----:B------:R-:W-:-:S03]  /*6d90*/  UIADD3 UR5, UP4, UPT, UR5, 0x2, URZ ;  /* 0x0000000205057890 */ /* 0x000fc6000ff9e0ff */
[----:B------:R-:W-:Y:S01]  /*6da0*/  IMAD.U32 R3, RZ, RZ, UR9 ;  /* 0x00000009ff037e24 */ /* 0x000fe2000f8e00ff */
[----:B------:R-:W-:Y:S02]  /*6db0*/  UIADD3.X UR6, UPT, UPT, URZ, UR6, URZ, UP4, !UPT ;  /* 0x00000006ff067290 */ /* 0x000fe4000a7fe4ff */
[----:B------:R-:W-:Y:S02]  /*6dc0*/  UPLOP3.LUT UP4, UPT, UPT, UPT, UPT, 0x40, 0x4 ;  /* 0x000000000004789c */ /* 0x000fe40003f8e870 */
[----:B------:R3:W-:Y:S04]  /*6dd0*/  STG.E.U8 desc[UR16][R2.64], RZ ;  /* 0x000000ff02007986 */ /* 0x0007e8000c101110 */
[----:B------:R3:W-:Y:S05]  /*6de0*/  STG.E.U8 desc[UR16][R2.64+0x1], RZ ;  /* 0x000001ff02007986 */ /* 0x0007ea000c101110 */
.L_x_303:
[----:B------:R-:W-:-:S04]  /*6df0*/  UISETP.LT.U32.AND UP5, UPT, UR5, UR14, UPT ;  /* 0x0000000e0500728c */ /* 0x000fc8000bfa1070 */
[----:B------:R-:W-:-:S06]  /*6e00*/  UISETP.LT.U32.OR.EX UP5, UPT, UR6, UR15, UP4, UP5 ;  /* 0x0000000f0600728c */ /* 0x000fcc000a7a1550 */
[----:B------:R-:W-:-:S05]  /*6e10*/  PLOP3.LUT P0, PT, PT, PT, UP5, 0x80, 0x8 ;  /* 0x000000000008781c */ /* 0x000fca0003f0f058 */
[----:B------:R-:W-:-:S04]  /*6e20*/  @UP5 UIADD3 UR8, UP4, UPT, UR10, UR5, URZ ;  /* 0x000000050a085290 */ /* 0x000fc8000ff9e0ff */
[----:B------:R-:W-:Y:S02]  /*6e30*/  @UP5 UIADD3.X UR9, UPT, UPT, UR11, UR6, URZ, UP4, !UPT ;  /* 0x000000060b095290 */ /* 0x000fe4000a7fe4ff */
[----:B--23--:R-:W-:-:S04]  /*6e40*/  MOV R2, UR8 ;  /* 0x0000000800027c02 */ /* 0x00cfc80008000f00 */
[----:B------:R-:W-:-:S05]  /*6e50*/  IMAD.U32 R3, RZ, RZ, UR9 ;  /* 0x00000009ff037e24 */ /* 0x000fca000f8e00ff */
[----:B------:R2:W-:Y:S02]  /*6e60*/  @P0 STG.E.U8 desc[UR16][R2.64], RZ ;  /* 0x000000ff02000986 */ /* 0x0005e4000c101110 */
.L_x_300:
[----:B------:R-:W5:Y:S01]  /*6e70*/  LDCU UR5, c[0x0][0x3a8] ;  /* 0x00007500ff0577ac */ /* 0x000f620008000800 */
[----:B------:R-:W-:-:S04]  /*6e80*/  UIADD3 UR4, UPT, UPT, UR4, 0x1, URZ ;  /* 0x0000000104047890 */ /* 0x000fc8000fffe0ff */
[----:B-----5:R-:W-:-:S09]  /*6e90*/  UISETP.NE.AND UP4, UPT, UR4, UR5, UPT ;  /* 0x000000050400728c */ /* 0x020fd2000bf85270 */
[----:B------:R-:W-:Y:S05]  /*6ea0*/  BRA.U UP4, `(.L_x_304) ;  /* 0xffffffd904a07547 */ /* 0x000fea000b83ffff */
[----:B------:R-:W-:Y:S05]  /*6eb0*/  EXIT ;  /* 0x000000000000794d */ /* 0x000fea0003800000 */
        .weak           $__internal_3_$__cuda_sm20_sqrt_rn_f32_slowpath
        .type           $__internal_3_$__cuda_sm20_sqrt_rn_f32_slowpath,@function
        .size           $__internal_3_$__cuda_sm20_sqrt_rn_f32_slowpath,(.L_x_531 - $__internal_3_$__cuda_sm20_sqrt_rn_f32_slowpath)
$__internal_3_$__cuda_sm20_sqrt_rn_f32_slowpath:
[----:B------:R-:W-:-:S13]  /*6ec0*/  LOP3.LUT P0, RZ, R0, 0x7fffffff, RZ, 0xc0, !PT ;  /* 0x7fffffff00ff7812 */ /* 0x000fda000780c0ff */
[----:B------:R-:W-:Y:S01]  /*6ed0*/  @!P0 MOV R2, R0 ;  /* 0x0000000000028202 */ /* 0x000fe20000000f00 */
[----:B------:R-:W-:Y:S06]  /*6ee0*/  @!P0 BRA `(.L_x_305) ;  /* 0x0000000000448947 */ /* 0x000fec0003800000 */
[----:B------:R-:W-:-:S13]  /*6ef0*/  FSETP.GEU.FTZ.AND P0, PT, R0, RZ, PT ;  /* 0x000000ff0000720b */ /* 0x000fda0003f1e000 */
[----:B------:R-:W-:Y:S01]  /*6f00*/  @!P0 IMAD.MOV.U32 R2, RZ, RZ, 0x7fffffff ;  /* 0x7fffffffff028424 */ /* 0x000fe200078e00ff */
[----:B------:R-:W-:Y:S06]  /*6f10*/  @!P0 BRA `(.L_x_305) ;  /* 0x0000000000388947 */ /* 0x000fec0003800000 */
[----:B------:R-:W-:-:S13]  /*6f20*/  FSETP.GTU.FTZ.AND P0, PT, |R0|, +INF , PT ;  /* 0x7f8000000000780b */ /* 0x000fda0003f1c200 */
[----:B------:R-:W-:Y:S01]  /*6f30*/  @P0 FADD.FTZ R2, R0, 1 ;  /* 0x3f80000000020421 */ /* 0x000fe20000010000 */
[----:B------:R-:W-:Y:S06]  /*6f40*/  @P0 BRA `(.L_x_305) ;  /* 0x00000000002c0947 */ /* 0x000fec0003800000 */
[----:B------:R-:W-:-:S13]  /*6f50*/  FSETP.NEU.FTZ.AND P0, PT, |R0|, +INF , PT ;  /* 0x7f8000000000780b */ /* 0x000fda0003f1d200 */
[----:B------:R-:W-:Y:S01]  /*6f60*/  @!P0 MOV R2, R0 ;  /* 0x0000000000028202 */ /* 0x000fe20000000f00 */
        /* <DEDUP_REMOVED lines=9> */
.L_x_305:
[----:B------:R-:W-:Y:S01]  /*7000*/  IMAD.MOV.U32 R0, RZ, RZ, R2 ;  /* 0x000000ffff007224 */ /* 0x000fe200078e0002 */
[----:B------:R-:W-:Y:S01]  /*7010*/  MOV R2, R4 ;  /* 0x0000000400027202 */ /* 0x000fe20000000f00 */
[----:B------:R-:W-:-:S04]  /*7020*/  IMAD.MOV.U32 R3, RZ, RZ, 0x0 ;  /* 0x00000000ff037424 */ /* 0x000fc800078e00ff */
[----:B------:R-:W-:Y:S05]  /*7030*/  RET.REL.NODEC R2 `(_Z19multihead_attentionP6__halfS0_S0_S0_S0_iiiiiii) ;  /* 0xffffff8c02f07950 */ /* 0x000fea0003c3ffff */
.L_x_306:
        /* <DEDUP_REMOVED lines=12> */
.L_x_531:


//--------------------- .text._Z6ropeV2P6__halfS0_iiii --------------------------
	.section	.text._Z6ropeV2P6__halfS0_iiii,"ax",@progbits
	.align	128
        .global         _Z6ropeV2P6__halfS0_iiii
        .type           _Z6ropeV2P6__halfS0_iiii,@function
        .size           _Z6ropeV2P6__halfS0_iiii,(.L_x_533 - _Z6ropeV2P6__halfS0_iiii)
        .other          _Z6ropeV2P6__halfS0_iiii,@"STO_CUDA_ENTRY STV_DEFAULT"
_Z6ropeV2P6__halfS0_iiii:
.text._Z6ropeV2P6__halfS0_iiii:
[----:B------:R-:W0:Y:S08]  /*0000*/  LDC R1, c[0x0][0x37c] ;  /* 0x0000df00ff017b82 */ /* 0x000e300000000800 */
[----:B------:R-:W1:Y:S01]  /*0010*/  LDC R8, c[0x0][0x398] ;  /* 0x0000e600ff087b82 */ /* 0x000e620000000800 */
[----:B------:R-:W2:Y:S01]  /*0020*/  S2R R5, SR_TID.X ;  /* 0x0000000000057919 */ /* 0x000ea20000002100 */
[----:B------:R-:W2:Y:S01]  /*0030*/  LDCU UR4, c[0x0][0x360] ;  /* 0x00006c00ff0477ac */ /* 0x000ea20008000800 */
[----:B------:R-:W-:Y:S01]  /*0040*/  BSSY.RECONVERGENT B0, `(.L_x_307) ;  /* 0x0000028000007945 */ /* 0x000fe20003800200 */
[----:B0-----:R-:W-:Y:S01]  /*0050*/  VIADD R1, R1, 0xffffffe0 ;  /* 0xffffffe001017836 */ /* 0x001fe20000000000 */
[----:B------:R-:W2:Y:S01]  /*0060*/  S2R R4, SR_CTAID.X ;  /* 0x0000000000047919 */ /* 0x000ea20000002500 */
[----:B-1----:R-:W-:-:S04]  /*0070*/  IABS R7, R8 ;  /* 0x0000000800077213 */ /* 0x002fc80000000000 */
[----:B------:R-:W0:Y:S01]  /*0080*/  I2F.RP R0, R7 ;  /* 0x0000000700007306 */ /* 0x000e220000209400 */
[----:B--2---:R-:W-:-:S04]  /*0090*/  IMAD R5, R4, UR4, R5 ;  /* 0x0000000404057c24 */ /* 0x004fc8000f8e0205 */
[----:B------:R-:W-:-:S03]  /*00a0*/  IMAD.SHL.U32 R5, R5, 0x2, RZ ;  /* 0x0000000205057824 */ /* 0x000fc600078e00ff */
[----:B0-----:R-:W0:Y:S02]  /*00b0*/  MUFU.RCP R0, R0 ;  /* 0x0000000000007308 */ /* 0x001e240000001000 */
[----:B------:R-:W-:Y:S01]  /*00c0*/  ISETP.GE.AND P2, PT, R5, RZ, PT ;  /* 0x000000ff0500720c */ /* 0x000fe20003f46270 */
[----:B0-----:R-:W-:Y:S01]  /*00d0*/  VIADD R2, R0, 0xffffffe ;  /* 0x0ffffffe00027836 */ /* 0x001fe20000000000 */
[----:B------:R-:W-:-:S04]  /*00e0*/  IABS R0, R5 ;  /* 0x0000000500007213 */ /* 0x000fc80000000000 */
[----:B------:R0:W1:Y:S02]  /*00f0*/  F2I.FTZ.U32.TRUNC.NTZ R3, R2 ;  /* 0x0000000200037305 */ /* 0x000064000021f000 */
[----:B0-----:R-:W-:Y:S02]  /*0100*/  IMAD.MOV.U32 R2, RZ, RZ, RZ ;  /* 0x000000ffff027224 */ /* 0x001fe400078e00ff */
[----:B-1----:R-:W-:-:S04]  /*0110*/  IMAD.MOV R6, RZ, RZ, -R3 ;  /* 0x000000ffff067224 */ /* 0x002fc800078e0a03 */
[----:B------:R-:W-:-:S04]  /*0120*/  IMAD.MOV.U32 R4, RZ, RZ, R6 ;  /* 0x000000ffff047224 */ /* 0x000fc800078e0006 */
[----:B------:R-:W-:-:S04]  /*0130*/  IMAD R9, R4, R7, RZ ;  /* 0x0000000704097224 */ /* 0x000fc800078e02ff */
[----:B------:R-:W-:-:S06]  /*0140*/  IMAD.HI.U32 R3, R3, R9, R2 ;  /* 0x0000000903037227 */ /* 0x000fcc00078e0002 */
[----:B------:R-:W-:-:S04]  /*0150*/  IMAD.HI.U32 R3, R3, R0, RZ ;  /* 0x0000000003037227 */ /* 0x000fc800078e00ff */
[----:B------:R-:W-:-:S04]  /*0160*/  IMAD.MOV R3, RZ, RZ, -R3 ;  /* 0x000000ffff037224 */ /* 0x000fc800078e0a03 */
[----:B------:R-:W-:Y:S01]  /*0170*/  IMAD R0, R7, R3, R0 ;  /* 0x0000000307007224 */ /* 0x000fe200078e0200 */
[----:B------:R-:W-:-:S04]  /*0180*/  I2FP.F32.S32 R3, R8 ;  /* 0x0000000800037245 */ /* 0x000fc80000201400 */
[----:B------:R-:W-:Y:S01]  /*0190*/  ISETP.GT.U32.AND P0, PT, R7, R0, PT ;  /* 0x000000000700720c */ /* 0x000fe20003f04070 */
[----:B------:R-:W0:-:S12]  /*01a0*/  MUFU.RCP R2, R3 ;  /* 0x0000000300027308 */ /* 0x000e180000001000 */
[----:B------:R-:W-:Y:S01]  /*01b0*/  @!P0 IMAD.IADD R0, R0, 0x1, -R7 ;  /* 0x0000000100008824 */ /* 0x000fe200078e0a07 */
[----:B------:R-:W-:-:S04]  /*01c0*/  ISETP.NE.AND P0, PT, R8, RZ, PT ;  /* 0x000000ff0800720c */ /* 0x000fc80003f05270 */
[----:B------:R-:W-:-:S13]  /*01d0*/  ISETP.GT.U32.AND P1, PT, R7, R0, PT ;  /* 0x000000000700720c */ /* 0x000fda0003f24070 */
[----:B------:R-:W-:Y:S02]  /*01e0*/  @!P1 IMAD.IADD R0, R0, 0x1, -R7 ;  /* 0x0000000100009824 */ /* 0x000fe400078e0a07 */
[----:B0-----:R-:W-:Y:S02]  /*01f0*/  FFMA R7, -R3, R2, 1 ;  /* 0x3f80000003077423 */ /* 0x001fe40000000102 */
[----:B------:R-:W-:Y:S01]  /*0200*/  @!P2 IMAD.MOV R0, RZ, RZ, -R0 ;  /* 0x000000ffff00a224 */ /* 0x000fe200078e0a00 */
[----:B------:R-:W-:Y:S01]  /*0210*/  @!P0 LOP3.LUT R0, RZ, R8, RZ, 0x33, !PT ;  /* 0x00000008ff008212 */ /* 0x000fe200078e33ff */
[----:B------:R-:W-:-:S03]  /*0220*/  FFMA R7, R2, R7, R2 ;  /* 0x0000000702077223 */ /* 0x000fc60000000002 */
[----:B------:R-:W-:-:S04]  /*0230*/  I2FP.F32.S32 R0, R0 ;  /* 0x0000000000007245 */ /* 0x000fc80000201400 */
[----:B------:R-:W0:Y:S01]  /*0240*/  FCHK P0, R0, R3 ;  /* 0x0000000300007302 */ /* 0x000e220000000000 */
[----:B------:R-:W-:-:S04]  /*0250*/  FFMA R2, R0, R7, RZ ;  /* 0x0000000700027223 */ /* 0x000fc800000000ff */
[----:B------:R-:W-:-:S04]  /*0260*/  FFMA R4, -R3, R2, R0 ;  /* 0x0000000203047223 */ /* 0x000fc80000000100 */
[----:B------:R-:W-:Y:S01]  /*0270*/  FFMA R2, R7, R4, R2 ;  /* 0x0000000407027223 */ /* 0x000fe20000000002 */
[----:B0-----:R-:W-:Y:S06]  /*0280*/  @!P0 BRA `(.L_x_308) ;  /* 0x00000000000c8947 */ /* 0x001fec0003800000 */
[----:B------:R-:W-:-:S07]  /*0290*/  MOV R2, 0x2b0 ;  /* 0x000002b000027802 */ /* 0x000fce0000000f00 */
[----:B------:R-:W-:Y:S05]  /*02a0*/  CALL.REL.NOINC `($__internal_5_$__cuda_sm3x_div_rn_noftz_f32_slowpath) ;  /* 0x0000001000b07944 */ /* 0x000fea0003c00000 */
[----:B------:R-:W-:-:S07]  /*02b0*/  MOV R2, R0 ;  /* 0x0000000000027202 */ /* 0x000fce0000000f00 */
.L_x_308:
[----:B------:R-:W-:Y:S05]  /*02c0*/  BSYNC.RECONVERGENT B0 ;  /* 0x0000000000007941 */ /* 0x000fea0003800200 */
.L_x_307:
[----:B------:R-:W-:Y:S01]  /*02d0*/  FSETP.NEU.AND P0, PT, R2, RZ, PT ;  /* 0x000000ff0200720b */ /* 0x000fe20003f0d000 */
[----:B------:R-:W-:Y:S01]  /*02e0*/  BSSY.RECONVERGENT B0, `(.L_x_309) ;  /* 0x0000026000007945 */ /* 0x000fe20003800200 */
[----:B------:R-:W-:-:S11]  /*02f0*/  IMAD.MOV.U32 R0, RZ, RZ, 0x3f800000 ;  /* 0x3f800000ff007424 */ /* 0x000fd600078e00ff */
[----:B------:R-:W-:Y:S05]  /*0300*/  @!P0 BRA `(.L_x_310) ;  /* 0x00000000008c8947 */ /* 0x000fea0003800000 */
[----:B------:R-:W-:Y:S01]  /*0310*/  IMAD.MOV.U32 R3, RZ, RZ, 0x303eee36 ;  /* 0x303eee36ff037424 */ /* 0x000fe200078e00ff */
[----:B------:R-:W-:Y:S01]  /*0320*/  FSETP.NAN.AND P2, PT, |R2|, |R2|, PT ;  /* 0x400000020200720b */ /* 0x000fe20003f48200 */
[----:B------:R-:W-:Y:S02]  /*0330*/  IMAD.MOV.U32 R0, RZ, RZ, 0x3fb8aa3b ;  /* 0x3fb8aa3bff007424 */ /* 0x000fe400078e00ff */
[----:B------:R-:W-:Y:S02]  /*0340*/  IMAD.MOV.U32 R7, RZ, RZ, 0x3e4b8a05 ;  /* 0x3e4b8a05ff077424 */ /* 0x000fe400078e00ff */
[----:B------:R-:W-:-:S04]  /*0350*/  FFMA R0, -R3, R0, 3.622995450314192567e-07 ;  /* 0x34c2821203007423 */ /* 0x000fc80000000100 */
[----:B------:R-:W-:-:S04]  /*0360*/  FFMA R0, R7, 1.9251366722983220825e-08, R0 ;  /* 0x32a55e3407007823 */ /* 0x000fc80000000000 */
[----:B------:R-:W-:-:S04]  /*0370*/  FFMA R0, -R3, 0.014334906823933124542, R0 ;  /* 0x3c6adcf503007823 */ /* 0x000fc80000000100 */
[----:B------:R-:W-:-:S04]  /*0380*/  FFMA R0, R7, 0.0047783022746443748474, R0 ;  /* 0x3b9c934e07007823 */ /* 0x000fc80000000000 */
[----:B------:R-:W-:-:S04]  /*0390*/  FADD R3, R0, 13.286762237548828125 ;  /* 0x4154969400037421 */ /* 0x000fc80000000000 */
[C---:B------:R-:W-:Y:S01]  /*03a0*/  FMUL R4, R3.reuse, R2 ;  /* 0x0000000203047220 */ /* 0x040fe20000400000 */
[----:B------:R-:W-:-:S03]  /*03b0*/  FADD R9, R3, -13.286762237548828125 ;  /* 0xc154969403097421 */ /* 0x000fc60000000000 */
[----:B------:R-:W0:Y:S01]  /*03c0*/  FRND R7, R4 ;  /* 0x0000000400077307 */ /* 0x000e220000201000 */
[----:B------:R-:W-:Y:S01]  /*03d0*/  FADD R0, R0, -R9 ;  /* 0x8000000900007221 */ /* 0x000fe20000000000 */
[-C--:B------:R-:W-:Y:S01]  /*03e0*/  FFMA R3, R3, R2.reuse, -R4 ;  /* 0x0000000203037223 */ /* 0x080fe20000000804 */
[----:B------:R-:W-:Y:S01]  /*03f0*/  IMAD.MOV.U32 R9, RZ, RZ, 0x391fcb8e ;  /* 0x391fcb8eff097424 */ /* 0x000fe200078e00ff */
[----:B------:R-:W-:Y:S02]  /*0400*/  FSETP.GT.AND P0, PT, |R4|, 152, PT ;  /* 0x431800000400780b */ /* 0x000fe40003f04200 */
[----:B------:R-:W-:Y:S02]  /*0410*/  FFMA R3, R0, R2, R3 ;  /* 0x0000000200037223 */ /* 0x000fe40000000003 */
[----:B------:R-:W1:Y:S01]  /*0420*/  F2I.NTZ R6, R4 ;  /* 0x0000000400067305 */ /* 0x000e620000203100 */
[----:B0-----:R-:W-:Y:S01]  /*0430*/  FADD R0, R4, -R7 ;  /* 0x8000000704007221 */ /* 0x001fe20000000000 */
[----:B------:R-:W-:-:S03]  /*0440*/  FSETP.GT.AND P1, PT, R7, RZ, PT ;  /* 0x000000ff0700720b */ /* 0x000fc60003f24000 */
[----:B------:R-:W-:-:S04]  /*0450*/  FADD R0, R0, R3 ;  /* 0x0000000300007221 */ /* 0x000fc80000000000 */
[----:B------:R-:W-:-:S04]  /*0460*/  FFMA R3, R0, R9, 0.0013391353422775864601 ;  /* 0x3aaf85ed00037423 */ /* 0x000fc80000000009 */
[----:B------:R-:W-:-:S04]  /*0470*/  FFMA R3, R0, R3, 0.0096188392490148544312 ;  /* 0x3c1d985600037423 */ /* 0x000fc80000000003 */
[----:B------:R-:W-:-:S04]  /*0480*/  FFMA R3, R0, R3, 0.055503588169813156128 ;  /* 0x3d6357bb00037423 */ /* 0x000fc80000000003 */
[----:B------:R-:W-:Y:S01]  /*0490*/  FFMA R7, R0, R3, 0.24022644758224487305 ;  /* 0x3e75fdec00077423 */ /* 0x000fe20000000003 */
[----:B------:R-:W-:Y:S02]  /*04a0*/  SEL R3, RZ, 0x83000000, P1 ;  /* 0x83000000ff037807 */ /* 0x000fe40000800000 */
[----:B------:R-:W-:Y:S01]  /*04b0*/  FSETP.GEU.AND P1, PT, R4, RZ, PT ;  /* 0x000000ff0400720b */ /* 0x000fe20003f2e000 */
[C---:B------:R-:W-:Y:S02]  /*04c0*/  FFMA R9, R0.reuse, R7, 0.69314718246459960938 ;  /* 0x3f31721800097423 */ /* 0x040fe40000000007 */
[----:B------:R-:W-:Y:S02]  /*04d0*/  VIADD R7, R3, 0x7f000000 ;  /* 0x7f00000003077836 */ /* 0x000fe40000000000 */
[----:B------:R-:W-:Y:S01]  /*04e0*/  FFMA R8, R0, R9, 1 ;  /* 0x3f80000000087423 */ /* 0x000fe20000000009 */
[----:B-1----:R-:W-:Y:S01]  /*04f0*/  IMAD R6, R6, 0x800000, -R3 ;  /* 0x0080000006067824 */ /* 0x002fe200078e0a03 */
[----:B------:R-:W-:-:S02]  /*0500*/  FSEL R0, RZ, +INF , !P1 ;  /* 0x7f800000ff007808 */ /* 0x000fc40004800000 */
[----:B------:R-:W-:-:S04]  /*0510*/  FMUL R7, R7, R8 ;  /* 0x0000000807077220 */ /* 0x000fc80000400000 */
[----:B------:R-:W-:Y:S01]  /*0520*/  @!P0 FMUL R0, R6, R7 ;  /* 0x0000000706008220 */ /* 0x000fe20000400000 */
[----:B------:R-:W-:-:S07]  /*0530*/  @P2 FADD R0, R2, 10000 ;  /* 0x461c400002002421 */ /* 0x000fce0000000000 */
.L_x_310:
[----:B------:R-:W-:Y:S05]  /*0540*/  BSYNC.RECONVERGENT B0 ;  /* 0x0000000000007941 */ /* 0x000fea0003800200 */
.L_x_309:
[----:B------:R-:W-:Y:S01]  /*0550*/  VIADD R2, R0, 0x1800000 ;  /* 0x0180000000027836 */ /* 0x000fe20000000000 */
[----:B------:R-:W-:Y:S04]  /*0560*/  BSSY.RECONVERGENT B0, `(.L_x_311) ;  /* 0x000000d000007945 */ /* 0x000fe80003800200 */
[----:B------:R-:W-:-:S04]  /*0570*/  LOP3.LUT R2, R2, 0x7f800000, RZ, 0xc0, !PT ;  /* 0x7f80000002027812 */ /* 0x000fc800078ec0ff */
[----:B------:R-:W-:-:S13]  /*0580*/  ISETP.GT.U32.AND P0, PT, R2, 0x1ffffff, PT ;  /* 0x01ffffff0200780c */ /* 0x000fda0003f04070 */
[----:B------:R-:W-:Y:S05]  /*0590*/  @P0 BRA `(.L_x_312) ;  /* 0x0000000000140947 */ /* 0x000fea0003800000 */
[----:B------:R-:W-:Y:S01]  /*05a0*/  IMAD.MOV.U32 R2, RZ, RZ, R0 ;  /* 0x000000ffff027224 */ /* 0x000fe200078e0000 */
[----:B------:R-:W-:-:S07]  /*05b0*/  MOV R4, 0x5d0 ;  /* 0x000005d000047802 */ /* 0x000fce0000000f00 */
[----:B------:R-:W-:Y:S05]  /*05c0*/  CALL.REL.NOINC `($__internal_4_$__cuda_sm20_rcp_rn_f32_slowpath) ;  /* 0x0000000c00107944 */ /* 0x000fea0003c00000 */
[----:B------:R-:W-:Y:S01]  /*05d0*/  MOV R2, R0 ;  /* 0x0000000000027202 */ /* 0x000fe20000000f00 */
[----:B------:R-:W-:Y:S06]  /*05e0*/  BRA `(.L_x_313) ;  /* 0x0000000000107947 */ /* 0x000fec0003800000 */
.L_x_312:
[----:B------:R-:W0:Y:S02]  /*05f0*/  MUFU.RCP R3, R0 ;  /* 0x0000000000037308 */ /* 0x000e240000001000 */
[----:B0-----:R-:W-:-:S04]  /*0600*/  FFMA R2, R3, R0, -1 ;  /* 0xbf80000003027423 */ /* 0x001fc80000000000 */
[----:B------:R-:W-:-:S04]  /*0610*/  FADD.FTZ R2, -RZ, -R2 ;  /* 0x80000002ff027221 */ /* 0x000fc80000010100 */
[----:B------:R-:W-:-:S07]  /*0620*/  FFMA R2, R3, R2, R3 ;  /* 0x0000000203027223 */ /* 0x000fce0000000003 */
.L_x_313:
[----:B------:R-:W-:Y:S05]  /*0630*/  BSYNC.RECONVERGENT B0 ;  /* 0x0000000000007941 */ /* 0x000fea0003800200 */
.L_x_311:
[----:B------:R-:W0:Y:S01]  /*0640*/  LDCU UR4, c[0x0][0x39c] ;  /* 0x00007380ff0477ac */ /* 0x000e220008000800 */
[----:B------:R-:W-:Y:S01]  /*0650*/  F2FP.F16.F32.PACK_AB R2, RZ, R2 ;  /* 0x00000002ff02723e */ /* 0x000fe200000000ff */
[----:B------:R-:W-:Y:S01]  /*0660*/  BSSY.RECONVERGENT B0, `(.L_x_314) ;  /* 0x0000046000007945 */ /* 0x000fe20003800200 */
[----:B------:R-:W1:Y:S01]  /*0670*/  LDCU.64 UR6, c[0x0][0x358] ;  /* 0x00006b00ff0677ac */ /* 0x000e620008000a00 */
[----:B0-----:R-:W0:Y:S02]  /*0680*/  I2F.F16 R3, UR4 ;  /* 0x0000000400037d06 */ /* 0x001e240008200c00 */
[----:B0-----:R-:W-:-:S05]  /*0690*/  HMUL2 R2, R3.H0_H0, R2.H0_H0 ;  /* 0x2000000203027232 */ /* 0x001fca0000000800 */
[----:B------:R-:W-:-:S05]  /*06a0*/  HADD2.F32 R7, -RZ, R2.H0_H0 ;  /* 0x20000002ff077230 */ /* 0x000fca0000004100 */
[C---:B------:R-:W-:Y:S01]  /*06b0*/  FMUL R0, R7.reuse, 0.63661974668502807617 ;  /* 0x3f22f98307007820 */ /* 0x040fe20000400000 */
[----:B------:R-:W-:-:S05]  /*06c0*/  FSETP.GE.AND P0, PT, |R7|, 105615, PT ;  /* 0x47ce47800700780b */ /* 0x000fca0003f06200 */
[----:B------:R-:W0:Y:S02]  /*06d0*/  F2I.NTZ R0, R0 ;  /* 0x0000000000007305 */ /* 0x000e240000203100 */
[----:B0-----:R-:W-:Y:S01]  /*06e0*/  I2FP.F32.S32 R2, R0 ;  /* 0x0000000000027245 */ /* 0x001fe20000201400 */
[----:B------:R-:W-:-:S04]  /*06f0*/  IMAD.MOV.U32 R12, RZ, RZ, R0 ;  /* 0x000000ffff0c7224 */ /* 0x000fc800078e0000 */
[----:B------:R-:W-:-:S04]  /*0700*/  FFMA R3, R2, -1.5707962512969970703, R7 ;  /* 0xbfc90fda02037823 */ /* 0x000fc80000000007 */
[----:B------:R-:W-:-:S04]  /*0710*/  FFMA R3, R2, -7.5497894158615963534e-08, R3 ;  /* 0xb3a2216802037823 */ /* 0x000fc80000000003 */
[----:B------:R-:W-:-:S04]  /*0720*/  FFMA R11, R2, -5.3903029534742383927e-15, R3 ;  /* 0xa7c234c5020b7823 */ /* 0x000fc80000000003 */
[----:B------:R-:W-:Y:S01]  /*0730*/  IMAD.MOV.U32 R2, RZ, RZ, R11 ;  /* 0x000000ffff027224 */ /* 0x000fe200078e000b */
[----:B-1----:R-:W-:Y:S06]  /*0740*/  @!P0 BRA `(.L_x_315) ;  /* 0x0000000000dc8947 */ /* 0x002fec0003800000 */
[----:B------:R-:W-:-:S13]  /*0750*/  FSETP.NEU.AND P0, PT, |R7|, +INF , PT ;  /* 0x7f8000000700780b */ /* 0x000fda0003f0d200 */
[----:B------:R-:W-:Y:S01]  /*0760*/  @!P0 FMUL R2, RZ, R7 ;  /* 0x00000007ff028220 */ /* 0x000fe20000400000 */
[----:B------:R-:W-:Y:S01]  /*0770*/  @!P0 IMAD.MOV.U32 R0, RZ, RZ, RZ ;  /* 0x000000ffff008224 */ /* 0x000fe200078e00ff */
[----:B------:R-:W-:Y:S06]  /*0780*/  @!P0 BRA `(.L_x_315) ;  /* 0x0000000000cc8947 */ /* 0x000fec0003800000 */
[----:B------:R-:W-:Y:S01]  /*0790*/  IMAD.SHL.U32 R2, R7, 0x100, RZ ;  /* 0x0000010007027824 */ /* 0x000fe200078e00ff */
[----:B------:R-:W0:Y:S01]  /*07a0*/  LDCU.64 UR8, c[0x4][0x38] ;  /* 0x01000700ff0877ac */ /* 0x000e220008000a00 */
[----:B------:R-:W-:Y:S02]  /*07b0*/  IMAD.MOV.U32 R6, RZ, RZ, RZ ;  /* 0x000000ffff067224 */ /* 0x000fe400078e00ff */
[----:B------:R-:W-:Y:S01]  /*07c0*/  IMAD.MOV.U32 R0, RZ, RZ, R1 ;  /* 0x000000ffff007224 */ /* 0x000fe200078e0001 */
[----:B------:R-:W-:Y:S01]  /*07d0*/  LOP3.LUT R15, R2, 0x80000000, RZ, 0xfc, !PT ;  /* 0x80000000020f7812 */ /* 0x000fe200078efcff */
[----:B------:R-:W-:Y:S01]  /*07e0*/  UMOV UR5, URZ ;  /* 0x000000ff00057c82 */ /* 0x000fe20008000000 */
[----:B------:R-:W-:-:S05]  /*07f0*/  UMOV UR4, URZ ;  /* 0x000000ff00047c82 */ /* 0x000fca0008000000 */
.L_x_316:
[----:B0-----:R-:W-:Y:S02]  /*0800*/  IMAD.U32 R8, RZ, RZ, UR8 ;  /* 0x00000008ff087e24 */ /* 0x001fe4000f8e00ff */
[----:B------:R-:W-:-:S05]  /*0810*/  IMAD.U32 R9, RZ, RZ, UR9 ;  /* 0x00000009ff097e24 */ /* 0x000fca000f8e00ff */
[----:B------:R-:W2:Y:S01]  /*0820*/  LDG.E.CONSTANT R2, desc[UR6][R8.64] ;  /* 0x0000000608027981 */ /* 0x000ea2000c1e9900 */
[----:B------:R-:W-:Y:S02]  /*0830*/  UIADD3 UR8, UP0, UPT, UR8, 0x4, URZ ;  /* 0x0000000408087890 */ /* 0x000fe4000ff1e0ff */
[----:B------:R-:W-:Y:S02]  /*0840*/  UIADD3 UR4, UPT, UPT, UR4, 0x1, URZ ;  /* 0x0000000104047890 */ /* 0x000fe4000fffe0ff */
[----:B------:R-:W-:Y:S02]  /*0850*/  UIADD3.X UR9, UPT, UPT, URZ, UR9, URZ, UP0, !UPT ;  /* 0x00000009ff097290 */ /* 0x000fe400087fe4ff */
[----:B------:R-:W-:Y:S01]  /*0860*/  UISETP.NE.AND UP0, UPT, UR4, 0x6, UPT ;  /* 0x000000060400788c */ /* 0x000fe2000bf05270 */
[----:B--2---:R-:W-:-:S03]  /*0870*/  IMAD.WIDE.U32 R2, R2, R15, RZ ;  /* 0x0000000f02027225 */ /* 0x004fc600078e00ff */
[----:B------:R-:W-:-:S04]  /*0880*/  IADD3 R13, P0, PT, R2, R6, RZ ;  /* 0x00000006020d7210 */ /* 0x000fc80007f1e0ff */
[----:B------:R-:W-:Y:S01]  /*0890*/  IADD3.X R6, PT, PT, R3, UR5, RZ, P0, !PT ;  /* 0x0000000503067c10 */ /* 0x000fe200087fe4ff */
[----:B------:R0:W-:Y:S02]  /*08a0*/  STL [R0], R13 ;  /* 0x0000000d00007387 */ /* 0x0001e40000100800 */
[----:B0-----:R-:W-:Y:S01]  /*08b0*/  VIADD R0, R0, 0x4 ;  /* 0x0000000400007836 */ /* 0x001fe20000000000 */
[----:B------:R-:W-:Y:S06]  /*08c0*/  BRA.U UP0, `(.L_x_316) ;  /* 0xfffffffd00cc7547 */ /* 0x000fec000b83ffff */
[----:B------:R-:W-:Y:S01]  /*08d0*/  SHF.R.U32.HI R4, RZ, 0x17, R7 ;  /* 0x00000017ff047819 */ /* 0x000fe20000011607 */
[----:B------:R0:W-:Y:S03]  /*08e0*/  STL [R1+0x18], R6 ;  /* 0x0000180601007387 */ /* 0x0001e60000100800 */
[C---:B------:R-:W-:Y:S02]  /*08f0*/  LOP3.LUT R0, R4.reuse, 0xe0, RZ, 0xc0, !PT ;  /* 0x000000e004007812 */ /* 0x040fe400078ec0ff */
[----:B------:R-:W-:Y:S02]  /*0900*/  LOP3.LUT P0, RZ, R4, 0x1f, RZ, 0xc0, !PT ;  /* 0x0000001f04ff7812 */ /* 0x000fe4000780c0ff */
[----:B------:R-:W-:-:S04]  /*0910*/  IADD3 R0, PT, PT, R0, -0x80, RZ ;  /* 0xffffff8000007810 */ /* 0x000fc80007ffe0ff */
[----:B------:R-:W-:-:S05]  /*0920*/  SHF.R.U32.HI R0, RZ, 0x5, R0 ;  /* 0x00000005ff007819 */ /* 0x000fca0000011600 */
[----:B------:R-:W-:-:S05]  /*0930*/  IMAD R10, R0, -0x4, R1 ;  /* 0xfffffffc000a7824 */ /* 0x000fca00078e0201 */
[----:B------:R-:W2:Y:S04]  /*0940*/  LDL R0, [R10+0x18] ;  /* 0x000018000a007983 */ /* 0x000ea80000100800 */
[----:B------:R-:W2:Y:S04]  /*0950*/  LDL R3, [R10+0x14] ;  /* 0x000014000a037983 */ /* 0x000ea80000100800 */
[----:B------:R-:W3:Y:S01]  /*0960*/  @P0 LDL R2, [R10+0x10] ;  /* 0x000010000a020983 */ /* 0x000ee20000100800 */
[----:B------:R-:W-:Y:S01]  /*0970*/  LOP3.LUT R4, R4, 0x1f, RZ, 0xc0, !PT ;  /* 0x0000001f04047812 */ /* 0x000fe200078ec0ff */
[----:B------:R-:W-:Y:S01]  /*0980*/  UMOV UR4, 0x54442d19 ;  /* 0x54442d1900047882 */ /* 0x000fe20000000000 */
[----:B------:R-:W-:-:S02]  /*0990*/  UMOV UR5, 0x3bf921fb ;  /* 0x3bf921fb00057882 */ /* 0x000fc40000000000 */
[-C--:B--2---:R-:W-:Y:S02]  /*09a0*/  @P0 SHF.L.W.U32.HI R0, R3, R4.reuse, R0 ;  /* 0x0000000403000219 */ /* 0x084fe40000010e00 */
[----:B---3--:R-:W-:Y:S02]  /*09b0*/  @P0 SHF.L.W.U32.HI R3, R2, R4, R3 ;  /* 0x0000000402030219 */ /* 0x008fe40000010e03 */
[----:B------:R-:W-:Y:S02]  /*09c0*/  ISETP.GE.AND P0, PT, R7, RZ, PT ;  /* 0x000000ff0700720c */ /* 0x000fe40003f06270 */
[C---:B------:R-:W-:Y:S01]  /*09d0*/  SHF.L.W.U32.HI R2, R3.reuse, 0x2, R0 ;  /* 0x0000000203027819 */ /* 0x040fe20000010e00 */
[----:B------:R-:W-:-:S03]  /*09e0*/  IMAD.SHL.U32 R3, R3, 0x4, RZ ;  /* 0x0000000403037824 */ /* 0x000fc600078e00ff */
[----:B------:R-:W-:-:S04]  /*09f0*/  SHF.R.S32.HI R4, RZ, 0x1f, R2 ;  /* 0x0000001fff047819 */ /* 0x000fc80000011402 */
[C---:B------:R-:W-:Y:S02]  /*0a00*/  LOP3.LUT R8, R4.reuse, R3, RZ, 0x3c, !PT ;  /* 0x0000000304087212 */ /* 0x040fe400078e3cff */
[----:B------:R-:W-:Y:S02]  /*0a10*/  LOP3.LUT R9, R4, R2, RZ, 0x3c, !PT ;  /* 0x0000000204097212 */ /* 0x000fe400078e3cff */
[----:B------:R-:W-:Y:S02]  /*0a20*/  SHF.R.U32.HI R3, RZ, 0x1e, R0 ;  /* 0x0000001eff037819 */ /* 0x000fe40000011600 */
[C---:B------:R-:W-:Y:S02]  /*0a30*/  LOP3.LUT R4, R2.reuse, R7, RZ, 0x3c, !PT ;  /* 0x0000000702047212 */ /* 0x040fe400078e3cff */
[----:B------:R-:W1:Y:S01]  /*0a40*/  I2F.F64.S64 R8, R8 ;  /* 0x0000000800087312 */ /* 0x000e620000301c00 */
[----:B------:R-:W-:Y:S02]  /*0a50*/  LEA.HI R0, R2, R3, RZ, 0x1 ;  /* 0x0000000302007211 */ /* 0x000fe400078f08ff */
[----:B------:R-:W-:-:S03]  /*0a60*/  ISETP.GE.AND P1, PT, R4, RZ, PT ;  /* 0x000000ff0400720c */ /* 0x000fc60003f26270 */
[----:B------:R-:W-:-:S04]  /*0a70*/  IMAD.MOV R2, RZ, RZ, -R0 ;  /* 0x000000ffff027224 */ /* 0x000fc800078e0a00 */
[----:B------:R-:W-:Y:S01]  /*0a80*/  @!P0 IMAD.MOV.U32 R0, RZ, RZ, R2 ;  /* 0x000000ffff008224 */ /* 0x000fe200078e0002 */
[----:B-1----:R-:W-:-:S10]  /*0a90*/  DMUL R14, R8, UR4 ;  /* 0x00000004080e7c28 */ /* 0x002fd40008000000 */
[----:B------:R-:W1:Y:S02]  /*0aa0*/  F2F.F32.F64 R14, R14 ;  /* 0x0000000e000e7310 */ /* 0x000e640000301000 */
[----:B01----:R-:W-:-:S07]  /*0ab0*/  FSEL R2, -R14, R14, !P1 ;  /* 0x0000000e0e027208 */ /* 0x003fce0004800100 */
.L_x_315:
[----:B------:R-:W-:Y:S05]  /*0ac0*/  BSYNC.RECONVERGENT B0 ;  /* 0x0000000000007941 */ /* 0x000fea0003800200 */
.L_x_314:
[----:B------:R-:W-:Y:S01]  /*0ad0*/  LOP3.LUT R6, R0, 0x1, RZ, 0xc0, !PT ;  /* 0x0000000100067812 */ /* 0x000fe200078ec0ff */
[----:B------:R-:W-:Y:S02]  /*0ae0*/  IMAD.MOV.U32 R13, RZ, RZ, 0x37cbac00 ;  /* 0x37cbac00ff0d7424 */ /* 0x000fe400078e00ff */
[----:B------:R-:W-:Y:S01]  /*0af0*/  FMUL R3, R2, R2 ;  /* 0x0000000202037220 */ /* 0x000fe20000400000 */
[----:B------:R-:W-:Y:S01]  /*0b00*/  VIADD R0, R0, 0x1 ;  /* 0x0000000100007836 */ /* 0x000fe20000000000 */
[----:B------:R-:W-:Y:S01]  /*0b10*/  ISETP.NE.U32.AND P0, PT, R6, 0x1, PT ;  /* 0x000000010600780c */ /* 0x000fe20003f05070 */
[----:B------:R-:W-:Y:S02]  /*0b20*/  IMAD.MOV.U32 R6, RZ, RZ, 0x3c0885e4 ;  /* 0x3c0885e4ff067424 */ /* 0x000fe400078e00ff */
[----:B------:R-:W-:Y:S01]  /*0b30*/  FFMA R4, R3, R13, -0.0013887860113754868507 ;  /* 0xbab607ed03047423 */ /* 0x000fe2000000000d */
[----:B------:R-:W-:Y:S01]  /*0b40*/  IMAD.MOV.U32 R15, RZ, RZ, 0x3e2aaaa8 ;  /* 0x3e2aaaa8ff0f7424 */ /* 0x000fe200078e00ff */
[----:B------:R-:W-:Y:S01]  /*0b50*/  LOP3.LUT P1, RZ, R0, 0x2, RZ, 0xc0, !PT ;  /* 0x0000000200ff7812 */ /* 0x000fe2000782c0ff */
[----:B------:R-:W-:Y:S01]  /*0b60*/  BSSY.RECONVERGENT B0, `(.L_x_317) ;  /* 0x0000044000007945 */ /* 0x000fe20003800200 */
[----:B------:R-:W-:-:S02]  /*0b70*/  FSEL R6, R6, 0.041666727513074874878, !P0 ;  /* 0x3d2aaabb06067808 */ /* 0x000fc40004000000 */
[----:B------:R-:W-:Y:S02]  /*0b80*/  FSEL R4, R4, -0.00019574658654164522886, P0 ;  /* 0xb94d415304047808 */ /* 0x000fe40000000000 */
[----:B------:R-:W-:Y:S02]  /*0b90*/  FSEL R0, R2, 1, !P0 ;  /* 0x3f80000002007808 */ /* 0x000fe40004000000 */
[----:B------:R-:W-:Y:S01]  /*0ba0*/  FSEL R15, -R15, -0.4999999701976776123, !P0 ;  /* 0xbeffffff0f0f7808 */ /* 0x000fe20004000100 */
[----:B------:R-:W-:Y:S01]  /*0bb0*/  FFMA R4, R3, R4, R6 ;  /* 0x0000000403047223 */ /* 0x000fe20000000006 */
[----:B------:R-:W-:Y:S01]  /*0bc0*/  FSETP.GE.AND P0, PT, |R7|, 105615, PT ;  /* 0x47ce47800700780b */ /* 0x000fe20003f06200 */
[C---:B------:R-:W-:Y:S02]  /*0bd0*/  FFMA R9, R3.reuse, R0, RZ ;  /* 0x0000000003097223 */ /* 0x040fe400000000ff */
[----:B------:R-:W-:-:S04]  /*0be0*/  FFMA R4, R3, R4, R15 ;  /* 0x0000000403047223 */ /* 0x000fc8000000000f */
[----:B------:R-:W-:-:S04]  /*0bf0*/  FFMA R10, R9, R4, R0 ;  /* 0x00000004090a7223 */ /* 0x000fc80000000000 */
[----:B------:R-:W-:-:S05]  /*0c00*/  @P1 FADD R10, RZ, -R10 ;  /* 0x8000000aff0a1221 */ /* 0x000fca0000000000 */
[----:B------:R-:W-:Y:S01]  /*0c10*/  F2FP.F16.F32.PACK_AB R10, RZ, R10 ;  /* 0x0000000aff0a723e */ /* 0x000fe200000000ff */
[----:B------:R-:W-:Y:S06]  /*0c20*/  @!P0 BRA `(.L_x_318) ;  /* 0x0000000000dc8947 */ /* 0x000fec0003800000 */
[----:B------:R-:W-:-:S13]  /*0c30*/  FSETP.NEU.AND P0, PT, |R7|, +INF , PT ;  /* 0x7f8000000700780b */ /* 0x000fda0003f0d200 */
[----:B------:R-:W-:Y:S01]  /*0c40*/  @!P0 FMUL R11, RZ, R7 ;  /* 0x00000007ff0b8220 */ /* 0x000fe20000400000 */
[----:B------:R-:W-:Y:S01]  /*0c50*/  @!P0 IMAD.MOV.U32 R12, RZ, RZ, RZ ;  /* 0x000000ffff0c8224 */ /* 0x000fe200078e00ff */
[----:B------:R-:W-:Y:S06]  /*0c60*/  @!P0 BRA `(.L_x_318) ;  /* 0x0000000000cc8947 */ /* 0x000fec0003800000 */
[----:B------:R-:W-:Y:S01]  /*0c70*/  SHF.L.U32 R2, R7, 0x8, RZ ;  /* 0x0000000807027819 */ /* 0x000fe200000006ff */
[----:B------:R-:W-:Y:S01]  /*0c80*/  IMAD.MOV.U32 R6, RZ, RZ, RZ ;  /* 0x000000ffff067224 */ /* 0x000fe200078e00ff */
[----:B------:R-:W0:Y:S01]  /*0c90*/  LDCU.64 UR8, c[0x4][0x38] ;  /* 0x01000700ff0877ac */ /* 0x000e220008000a00 */
[----:B------:R-:W-:Y:S01]  /*0ca0*/  IMAD.MOV.U32 R0, RZ, RZ, R1 ;  /* 0x000000ffff007224 */ /* 0x000fe200078e0001 */
[----:B------:R-:W-:Y:S01]  /*0cb0*/  LOP3.LUT R15, R2, 0x80000000, RZ, 0xfc, !PT ;  /* 0x80000000020f7812 */ /* 0x000fe200078efcff */
[----:B------:R-:W-:Y:S01]  /*0cc0*/  UMOV UR5, URZ ;  /* 0x000000ff00057c82 */ /* 0x000fe20008000000 */
[----:B------:R-:W-:-:S05]  /*0cd0*/  UMOV UR4, URZ ;  /* 0x000000ff00047c82 */ /* 0x000fca0008000000 */
.L_x_319:
        /* <DEDUP_REMOVED lines=16> */
[----:B------:R-:W-:-:S03]  /*0de0*/  LOP3.LUT P0, RZ, R4, 0x1f, RZ, 0xc0, !PT ;  /* 0x0000001f04ff7812 */ /* 0x000fc6000780c0ff */
[----:B------:R-:W-:-:S05]  /*0df0*/  VIADD R0, R0, 0xffffff80 ;  /* 0xffffff8000007836 */ /* 0x000fca0000000000 */
[----:B------:R-:W-:-:S05]  /*0e00*/  SHF.R.U32.HI R0, RZ, 0x5, R0 ;  /* 0x00000005ff007819 */ /* 0x000fca0000011600 */
[----:B------:R-:W-:-:S05]  /*0e10*/  IMAD R11, R0, -0x4, R1 ;  /* 0xfffffffc000b7824 */ /* 0x000fca00078e0201 */
[----:B------:R-:W2:Y:S04]  /*0e20*/  LDL R0, [R11+0x18] ;  /* 0x000018000b007983 */ /* 0x000ea80000100800 */
[----:B------:R-:W2:Y:S04]  /*0e30*/  LDL R3, [R11+0x14] ;  /* 0x000014000b037983 */ /* 0x000ea80000100800 */
[----:B------:R-:W3:Y:S01]  /*0e40*/  @P0 LDL R2, [R11+0x10] ;  /* 0x000010000b020983 */ /* 0x000ee20000100800 */
[----:B------:R-:W-:Y:S01]  /*0e50*/  LOP3.LUT R4, R4, 0x1f, RZ, 0xc0, !PT ;  /* 0x0000001f04047812 */ /* 0x000fe200078ec0ff */
[----:B------:R-:W-:Y:S01]  /*0e60*/  UMOV UR4, 0x54442d19 ;  /* 0x54442d1900047882 */ /* 0x000fe20000000000 */
[----:B------:R-:W-:Y:S01]  /*0e70*/  UMOV UR5, 0x3bf921fb ;  /* 0x3bf921fb00057882 */ /* 0x000fe20000000000 */
[----:B------:R-:W-:-:S02]  /*0e80*/  ISETP.GE.AND P1, PT, R7, RZ, PT ;  /* 0x000000ff0700720c */ /* 0x000fc40003f26270 */
[-C--:B--2---:R-:W-:Y:S02]  /*0e90*/  @P0 SHF.L.W.U32.HI R0, R3, R4.reuse, R0 ;  /* 0x0000000403000219 */ /* 0x084fe40000010e00 */
[----:B---3--:R-:W-:-:S04]  /*0ea0*/  @P0 SHF.L.W.U32.HI R3, R2, R4, R3 ;  /* 0x0000000402030219 */ /* 0x008fc80000010e03 */
[C---:B------:R-:W-:Y:S01]  /*0eb0*/  SHF.L.W.U32.HI R2, R3.reuse, 0x2, R0 ;  /* 0x0000000203027819 */ /* 0x040fe20000010e00 */
[----:B------:R-:W-:-:S03]  /*0ec0*/  IMAD.SHL.U32 R3, R3, 0x4, RZ ;  /* 0x0000000403037824 */ /* 0x000fc600078e00ff */
[----:B------:R-:W-:Y:S02]  /*0ed0*/  SHF.R.S32.HI R4, RZ, 0x1f, R2 ;  /* 0x0000001fff047819 */ /* 0x000fe40000011402 */
[----:B------:R-:W-:Y:S02]  /*0ee0*/  LOP3.LUT R7, R2, R7, RZ, 0x3c, !PT ;  /* 0x0000000702077212 */ /* 0x000fe400078e3cff */
[C---:B------:R-:W-:Y:S02]  /*0ef0*/  LOP3.LUT R8, R4.reuse, R3, RZ, 0x3c, !PT ;  /* 0x0000000304087212 */ /* 0x040fe400078e3cff */
[----:B------:R-:W-:Y:S02]  /*0f00*/  LOP3.LUT R9, R4, R2, RZ, 0x3c, !PT ;  /* 0x0000000204097212 */ /* 0x000fe400078e3cff */
[----:B------:R-:W-:Y:S02]  /*0f10*/  SHF.R.U32.HI R3, RZ, 0x1e, R0 ;  /* 0x0000001eff037819 */ /* 0x000fe40000011600 */
[----:B------:R-:W-:-:S02]  /*0f20*/  ISETP.GE.AND P0, PT, R7, RZ, PT ;  /* 0x000000ff0700720c */ /* 0x000fc40003f06270 */
[----:B------:R-:W1:Y:S01]  /*0f30*/  I2F.F64.S64 R8, R8 ;  /* 0x0000000800087312 */ /* 0x000e620000301c00 */
[----:B------:R-:W-:-:S05]  /*0f40*/  LEA.HI R12, R2, R3, RZ, 0x1 ;  /* 0x00000003020c7211 */ /* 0x000fca00078f08ff */
[----:B------:R-:W-:-:S05]  /*0f50*/  IMAD.MOV R0, RZ, RZ, -R12 ;  /* 0x000000ffff007224 */ /* 0x000fca00078e0a0c */
[----:B------:R-:W-:Y:S01]  /*0f60*/  @!P1 MOV R12, R0 ;  /* 0x00000000000c9202 */ /* 0x000fe20000000f00 */
[----:B-1----:R-:W-:-:S10]  /*0f70*/  DMUL R14, R8, UR4 ;  /* 0x00000004080e7c28 */ /* 0x002fd40008000000 */
[----:B------:R-:W1:Y:S02]  /*0f80*/  F2F.F32.F64 R14, R14 ;  /* 0x0000000e000e7310 */ /* 0x000e640000301000 */
[----:B01----:R-:W-:-:S07]  /*0f90*/  FSEL R11, -R14, R14, !P0 ;  /* 0x0000000e0e0b7208 */ /* 0x003fce0004000100 */
.L_x_318:
[----:B------:R-:W-:Y:S05]  /*0fa0*/  BSYNC.RECONVERGENT B0 ;  /* 0x0000000000007941 */ /* 0x000fea0003800200 */
.L_x_317:
[----:B------:R-:W-:Y:S01]  /*0fb0*/  FMUL R2, R11, R11 ;  /* 0x0000000b0b027220 */ /* 0x000fe20000400000 */
[C---:B------:R-:W-:Y:S01]  /*0fc0*/  LOP3.LUT R0, R12.reuse, 0x1, RZ, 0xc0, !PT ;  /* 0x000000010c007812 */ /* 0x040fe200078ec0ff */
[----:B------:R-:W-:Y:S01]  /*0fd0*/  IMAD.MOV.U32 R3, RZ, RZ, 0x3d2aaabb ;  /* 0x3d2aaabbff037424 */ /* 0x000fe200078e00ff */
[----:B------:R-:W-:Y:S01]  /*0fe0*/  LOP3.LUT P1, RZ, R12, 0x2, RZ, 0xc0, !PT ;  /* 0x000000020cff7812 */ /* 0x000fe2000782c0ff */
[----:B------:R-:W-:Y:S01]  /*0ff0*/  FFMA R13, R2, R13, -0.0013887860113754868507 ;  /* 0xbab607ed020d7423 */ /* 0x000fe2000000000d */
[----:B------:R-:W-:Y:S01]  /*1000*/  ISETP.NE.U32.AND P0, PT, R0, 0x1, PT ;  /* 0x000000010000780c */ /* 0x000fe20003f05070 */
[----:B------:R-:W-:Y:S01]  /*1010*/  IMAD.MOV.U32 R4, RZ, RZ, 0x3effffff ;  /* 0x3effffffff047424 */ /* 0x000fe200078e00ff */
[----:B------:R-:W0:Y:S02]  /*1020*/  LDCU UR4, c[0x0][0x394] ;  /* 0x00007280ff0477ac */ /* 0x000e240008000800 */
[----:B------:R-:W-:Y:S02]  /*1030*/  FSEL R13, R13, -0.00019574658654164522886, !P0 ;  /* 0xb94d41530d0d7808 */ /* 0x000fe40004000000 */
[----:B------:R-:W-:Y:S01]  /*1040*/  FSEL R3, R3, 0.0083327032625675201416, !P0 ;  /* 0x3c0885e403037808 */ /* 0x000fe20004000000 */
[----:B------:R-:W1:Y:S01]  /*1050*/  LDCU.64 UR8, c[0x0][0x380] ;  /* 0x00007000ff0877ac */ /* 0x000e620008000a00 */
[----:B------:R-:W-:-:S02]  /*1060*/  FSEL R4, -R4, -0.16666662693023681641, !P0 ;  /* 0xbe2aaaa804047808 */ /* 0x000fc40004000100 */
[----:B------:R-:W-:Y:S01]  /*1070*/  FSEL R0, R11, 1, P0 ;  /* 0x3f8000000b007808 */ /* 0x000fe20000000000 */
[----:B------:R-:W-:Y:S01]  /*1080*/  FFMA R3, R2, R13, R3 ;  /* 0x0000000d02037223 */ /* 0x000fe20000000003 */
[----:B------:R-:W-:-:S03]  /*1090*/  PLOP3.LUT P0, PT, PT, PT, PT, 0x80, 0x8 ;  /* 0x000000000008781c */ /* 0x000fc60003f0f070 */
[C---:B------:R-:W-:Y:S01]  /*10a0*/  FFMA R4, R2.reuse, R3, R4 ;  /* 0x0000000302047223 */ /* 0x040fe20000000004 */
[----:B------:R-:W-:-:S04]  /*10b0*/  FFMA R3, R2, R0, RZ ;  /* 0x0000000002037223 */ /* 0x000fc800000000ff */
[----:B------:R-:W-:-:S04]  /*10c0*/  FFMA R0, R3, R4, R0 ;  /* 0x0000000403007223 */ /* 0x000fc80000000000 */
[----:B------:R-:W-:-:S05]  /*10d0*/  @P1 FADD R0, RZ, -R0 ;  /* 0x80000000ff001221 */ /* 0x000fca0000000000 */
[----:B01----:R-:W-:-:S07]  /*10e0*/  F2FP.F16.F32.PACK_AB R6, RZ, R0 ;  /* 0x00000000ff06723e */ /* 0x003fce00000000ff */
.L_x_320:
[----:B0-----:R-:W-:Y:S02]  /*10f0*/  IMAD.U32 R2, RZ, RZ, UR8 ;  /* 0x00000008ff027e24 */ /* 0x001fe4000f8e00ff */
[----:B------:R-:W-:-:S04]  /*1100*/  IMAD.U32 R3, RZ, RZ, UR9 ;  /* 0x00000009ff037e24 */ /* 0x000fc8000f8e00ff */
[----:B------:R-:W0:Y:S08]  /*1110*/  @!P0 LDC R2, c[0x0][0x388] ;  /* 0x0000e200ff028b82 */ /* 0x000e300000000800 */
[----:B------:R-:W0:Y:S02]  /*1120*/  @!P0 LDC R3, c[0x0][0x38c] ;  /* 0x0000e300ff038b82 */ /* 0x000e240000000800 */
[----:B0-----:R-:W-:-:S05]  /*1130*/  IMAD.WIDE R2, R5, 0x2, R2 ;  /* 0x0000000205027825 */ /* 0x001fca00078e0202 */
[----:B------:R-:W2:Y:S04]  /*1140*/  LDG.E.U16 R0, desc[UR6][R2.64+0x2] ;  /* 0x0000020602007981 */ /* 0x000ea8000c1e1500 */
[----:B------:R-:W3:Y:S01]  /*1150*/  LDG.E.U16 R7, desc[UR6][R2.64] ;  /* 0x0000000602077981 */ /* 0x000ee2000c1e1500 */
[----:B------:R-:W-:Y:S02]  /*1160*/  PRMT R6, R6, 0x5410, R10 ;  /* 0x0000541006067816 */ /* 0x000fe4000000000a */
[----:B------:R-:W-:Y:S02]  /*1170*/  ISETP.LT.AND P2, PT, R5, UR4, PT ;  /* 0x0000000405007c0c */ /* 0x000fe4000bf41270 */
[----:B------:R-:W-:Y:S02]  /*1180*/  PLOP3.LUT P1, PT, P0, PT, PT, 0x80, 0x8 ;  /* 0x000000000008781c */ /* 0x000fe4000072f070 */
[----:B------:R-:W-:Y:S01]  /*1190*/  PLOP3.LUT P0, PT, PT, PT, PT, 0x8, 0x80 ;  /* 0x000000000080781c */ /* 0x000fe20003f0e170 */
[----:B--2---:R-:W-:-:S04]  /*11a0*/  HMUL2 R0, R0.H0_H0, R6 ;  /* 0x0000000600007232 */ /* 0x004fc80000000800 */
[C-C-:B---3--:R-:W-:Y:S02]  /*11b0*/  HFMA2 R4, R7.reuse.H0_H0, R10.H0_H0, -R0.reuse.H0_H0 ;  /* 0x2000000a07047231 */ /* 0x148fe40000140800 */
[----:B------:R-:W-:-:S03]  /*11c0*/  HFMA2 R7, R7.H0_H0, R6.H0_H0, R0.H1_H1 ;  /* 0x2000000607077231 */ /* 0x000fc60000060800 */
[----:B------:R0:W-:Y:S04]  /*11d0*/  STG.E.U16 desc[UR6][R2.64], R4 ;  /* 0x0000000402007986 */ /* 0x0001e8000c101506 */
[----:B------:R0:W-:Y:S01]  /*11e0*/  STG.E.U16 desc[UR6][R2.64+0x2], R7 ;  /* 0x0000020702007986 */ /* 0x0001e2000c101506 */
[----:B------:R-:W-:Y:S05]  /*11f0*/  @P1 BRA P2, `(.L_x_320) ;  /* 0xfffffffc00bc1947 */ /* 0x000fea000103ffff */
[----:B------:R-:W-:Y:S05]  /*1200*/  EXIT ;  /* 0x000000000000794d */ /* 0x000fea0003800000 */
        .weak           $__internal_4_$__cuda_sm20_rcp_rn_f32_slowpath
        .type           $__internal_4_$__cuda_sm20_rcp_rn_f32_slowpath,@function
        .size           $__internal_4_$__cuda_sm20_rcp_rn_f32_slowpath,($__internal_5_$__cuda_sm3x_div_rn_noftz_f32_slowpath - $__internal_4_$__cuda_sm20_rcp_rn_f32_slowpath)
$__internal_4_$__cuda_sm20_rcp_rn_f32_slowpath:
[----:B------:R-:W-:Y:S01]  /*1210*/  IMAD.SHL.U32 R0, R2, 0x2, RZ ;  /* 0x0000000202007824 */ /* 0x000fe200078e00ff */
[----:B------:R-:W-:Y:S04]  /*1220*/  BSSY.RECONVERGENT B1, `(.L_x_321) ;  /* 0x0000030000017945 */ /* 0x000fe80003800200 */
        /* <DEDUP_REMOVED lines=9> */
[----:B------:R-:W-:-:S04]  /*12c0*/  @P0 FADD.FTZ R0, -RZ, -R0 ;  /* 0x80000000ff000221 */ /* 0x000fc80000010100 */
[----:B------:R-:W-:-:S04]  /*12d0*/  @P0 FFMA R0, R7, R0, R7 ;  /* 0x0000000007000223 */ /* 0x000fc80000000007 */
[----:B------:R-:W-:Y:S01]  /*12e0*/  @P0 FFMA R3, R0, 1.84467440737095516160e+19, RZ ;  /* 0x5f80000000030823 */ /* 0x000fe200000000ff */
[----:B------:R-:W-:Y:S06]  /*12f0*/  BRA `(.L_x_323) ;  /* 0x0000000000887947 */ /* 0x000fec0003800000 */
.L_x_322:
[----:B------:R-:W-:-:S05]  /*1300*/  VIADD R11, R9, 0xffffff03 ;  /* 0xffffff03090b7836 */ /* 0x000fca0000000000 */
        /* <DEDUP_REMOVED lines=8> */
[----:B------:R-:W-:-:S04]  /*1390*/  FADD.FTZ R6, -RZ, -R6 ;  /* 0x80000006ff067221 */ /* 0x000fc80000010100 */
[CCC-:B------:R-:W-:Y:S01]  /*13a0*/  FFMA.RM R7, R3.reuse, R6.reuse, R3.reuse ;  /* 0x0000000603077223 */ /* 0x1c0fe20000004003 */
[----:B------:R-:W-:-:S04]  /*13b0*/  FFMA.RP R6, R3, R6, R3 ;  /* 0x0000000603067223 */ /* 0x000fc80000008003 */
[C---:B------:R-:W-:Y:S02]  /*13c0*/  LOP3.LUT R3, R7.reuse, 0x7fffff, RZ, 0xc0, !PT ;  /* 0x007fffff07037812 */ /* 0x040fe400078ec0ff */
[----:B------:R-:W-:Y:S02]  /*13d0*/  FSETP.NEU.FTZ.AND P0, PT, R7, R6, PT ;  /* 0x000000060700720b */ /* 0x000fe40003f1d000 */
[----:B------:R-:W-:Y:S02]  /*13e0*/  LOP3.LUT R3, R3, 0x800000, RZ, 0xfc, !PT ;  /* 0x0080000003037812 */ /* 0x000fe400078efcff */
[----:B------:R-:W-:Y:S02]  /*13f0*/  SEL R6, RZ, 0xffffffff, !P0 ;  /* 0xffffffffff067807 */ /* 0x000fe40004000000 */
[----:B------:R-:W-:Y:S02]  /*1400*/  LOP3.LUT R8, R8, R3, RZ, 0xc0, !PT ;  /* 0x0000000308087212 */ /* 0x000fe400078ec0ff */
[----:B------:R-:W-:-:S02]  /*1410*/  IADD3 R6, PT, PT, RZ, -R6, RZ ;  /* 0x80000006ff067210 */ /* 0x000fc40007ffe0ff */
        /* <DEDUP_REMOVED lines=8> */
[----:B------:R-:W-:Y:S01]  /*14a0*/  ISETP.GE.AND P0, PT, R0, RZ, PT ;  /* 0x000000ff0000720c */ /* 0x000fe20003f06270 */
[----:B------:R-:W-:-:S05]  /*14b0*/  VIADD R0, R9, 0xffffff04 ;  /* 0xffffff0409007836 */ /* 0x000fca0000000000 */
[----:B------:R-:W-:-:S07]  /*14c0*/  SHF.R.U32.HI R3, RZ, R0, R3 ;  /* 0x00000000ff037219 */ /* 0x000fce0000011603 */
[----:B------:R-:W-:-:S04]  /*14d0*/  @!P0 VIADD R3, R3, 0x1 ;  /* 0x0000000103038836 */ /* 0x000fc80000000000 */
[----:B------:R-:W-:-:S05]  /*14e0*/  @!P1 IMAD.SHL.U32 R3, R3, 0x2, RZ ;  /* 0x0000000203039824 */ /* 0x000fca00078e00ff */
[----:B------:R-:W-:Y:S01]  /*14f0*/  LOP3.LUT R3, R3, 0x80000000, R2, 0xf8, !PT ;  /* 0x8000000003037812 */ /* 0x000fe200078ef802 */
[----:B------:R-:W-:Y:S06]  /*1500*/  BRA `(.L_x_323) ;  /* 0x0000000000047947 */ /* 0x000fec0003800000 */
.L_x_324:
[----:B------:R0:W1:Y:S02]  /*1510*/  MUFU.RCP R3, R2 ;  /* 0x0000000200037308 */ /* 0x0000640000001000 */
.L_x_323:
[----:B------:R-:W-:Y:S05]  /*1520*/  BSYNC.RECONVERGENT B1 ;  /* 0x0000000000017941 */ /* 0x000fea0003800200 */
.L_x_321:
[----:B-1----:R-:W-:Y:S02]  /*1530*/  IMAD.MOV.U32 R0, RZ, RZ, R3 ;  /* 0x000000ffff007224 */ /* 0x002fe400078e0003 */
[----:B0-----:R-:W-:Y:S02]  /*1540*/  IMAD.MOV.U32 R2, RZ, RZ, R4 ;  /* 0x000000ffff027224 */ /* 0x001fe400078e0004 */
[----:B------:R-:W-:-:S04]  /*1550*/  IMAD.MOV.U32 R3, RZ, RZ, 0x0 ;  /* 0x00000000ff037424 */ /* 0x000fc800078e00ff */
[----:B------:R-:W-:Y:S05]  /*1560*/  RET.REL.NODEC R2 `(_Z6ropeV2P6__halfS0_iiii) ;  /* 0xffffffe802a47950 */ /* 0x000fea0003c3ffff */
        .weak           $__internal_5_$__cuda_sm3x_div_rn_noftz_f32_slowpath
        .type           $__internal_5_$__cuda_sm3x_div_rn_noftz_f32_slowpath,@function
        .size           $__internal_5_$__cuda_sm3x_div_rn_noftz_f32_slowpath,(.L_x_533 - $__internal_5_$__cuda_sm3x_div_rn_noftz_f32_slowpath)
$__internal_5_$__cuda_sm3x_div_rn_noftz_f32_slowpath:
[--C-:B------:R-:W-:Y:S01]  /*1570*/  SHF.R.U32.HI R6, RZ, 0x17, R3.reuse ;  /* 0x00000017ff067819 */ /* 0x100fe20000011603 */
[----:B------:R-:W-:Y:S01]  /*1580*/  BSSY.RECONVERGENT B1, `(.L_x_325) ;  /* 0x0000064000017945 */ /* 0x000fe20003800200 */
[--C-:B------:R-:W-:Y:S01]  /*1590*/  SHF.R.U32.HI R4, RZ, 0x17, R0.reuse ;  /* 0x00000017ff047819 */ /* 0x100fe20000011600 */
[----:B------:R-:W-:Y:S01]  /*15a0*/  IMAD.MOV.U32 R7, RZ, RZ, R3 ;  /* 0x000000ffff077224 */ /* 0x000fe200078e0003 */
[----:B------:R-:W-:Y:S02]  /*15b0*/  LOP3.LUT R6, R6, 0xff, RZ, 0xc0, !PT ;  /* 0x000000ff06067812 */ /* 0x000fe400078ec0ff */
[----:B------:R-:W-:Y:S01]  /*15c0*/  LOP3.LUT R10, R4, 0xff, RZ, 0xc0, !PT ;  /* 0x000000ff040a7812 */ /* 0x000fe200078ec0ff */
[----:B------:R-:W-:Y:S02]  /*15d0*/  IMAD.MOV.U32 R4, RZ, RZ, R0 ;  /* 0x000000ffff047224 */ /* 0x000fe400078e0000 */
[----:B------:R-:W-:Y:S01]  /*15e0*/  VIADD R9, R6, 0xffffffff ;  /* 0xffffffff06097836 */ /* 0x000fe20000000000 */
[----:B------:R-:W-:-:S04]  /*15f0*/  IADD3 R11, PT, PT, R10, -0x1, RZ ;  /* 0xffffffff0a0b7810 */ /* 0x000fc80007ffe0ff */
[----:B------:R-:W-:-:S04]  /*1600*/  ISETP.GT.U32.AND P0, PT, R9, 0xfd, PT ;  /* 0x000000fd0900780c */ /* 0x000fc80003f04070 */
[----:B------:R-:W-:-:S13]  /*1610*/  ISETP.GT.U32.OR P0, PT, R11, 0xfd, P0 ;  /* 0x000000fd0b00780c */ /* 0x000fda0000704470 */
[----:B------:R-:W-:Y:S01]  /*1620*/  @!P0 IMAD.MOV.U32 R8, RZ, RZ, RZ ;  /* 0x000000ffff088224 */ /* 0x000fe200078e00ff */
[----:B------:R-:W-:Y:S06]  /*1630*/  @!P0 BRA `(.L_x_326) ;  /* 0x00000000005c8947 */ /* 0x000fec0003800000 */
[----:B------:R-:W-:Y:S02]  /*1640*/  FSETP.GTU.FTZ.AND P0, PT, |R0|, +INF , PT ;  /* 0x7f8000000000780b */ /* 0x000fe40003f1c200 */
[----:B------:R-:W-:-:S04]  /*1650*/  FSETP.GTU.FTZ.AND P1, PT, |R3|, +INF , PT ;  /* 0x7f8000000300780b */ /* 0x000fc80003f3c200 */
[----:B------:R-:W-:-:S13]  /*1660*/  PLOP3.LUT P0, PT, P0, P1, PT, 0xf8, 0x8f ;  /* 0x00000000008f781c */ /* 0x000fda0000703f70 */
[----:B------:R-:W-:Y:S05]  /*1670*/  @P0 BRA `(.L_x_327) ;  /* 0x00000004004c0947 */ /* 0x000fea0003800000 */
[----:B------:R-:W-:-:S13]  /*1680*/  LOP3.LUT P0, RZ, R7, 0x7fffffff, R4, 0xc8, !PT ;  /* 0x7fffffff07ff7812 */ /* 0x000fda000780c804 */
[----:B------:R-:W-:Y:S05]  /*1690*/  @!P0 BRA `(.L_x_328) ;  /* 0x00000004003c8947 */ /* 0x000fea0003800000 */
[C---:B------:R-:W-:Y:S02]  /*16a0*/  FSETP.NEU.FTZ.AND P2, PT, |R0|.reuse, +INF , PT ;  /* 0x7f8000000000780b */ /* 0x040fe40003f5d200 */
[----:B------:R-:W-:Y:S02]  /*16b0*/  FSETP.NEU.FTZ.AND P1, PT, |R3|, +INF , PT ;  /* 0x7f8000000300780b */ /* 0x000fe40003f3d200 */
[----:B------:R-:W-:-:S11]  /*16c0*/  FSETP.NEU.FTZ.AND P0, PT, |R0|, +INF , PT ;  /* 0x7f8000000000780b */ /* 0x000fd60003f1d200 */
[----:B------:R-:W-:Y:S05]  /*16d0*/  @!P1 BRA !P2, `(.L_x_328) ;  /* 0x00000004002c9947 */ /* 0x000fea0005000000 */
[----:B------:R-:W-:-:S04]  /*16e0*/  LOP3.LUT P2, RZ, R4, 0x7fffffff, RZ, 0xc0, !PT ;  /* 0x7fffffff04ff7812 */ /* 0x000fc8000784c0ff */
[----:B------:R-:W-:-:S13]  /*16f0*/  PLOP3.LUT P1, PT, P1, P2, PT, 0x2f, 0xf2 ;  /* 0x0000000000f2781c */ /* 0x000fda0000f24577 */
[----:B------:R-:W-:Y:S05]  /*1700*/  @P1 BRA `(.L_x_329) ;  /* 0x0000000400181947 */ /* 0x000fea0003800000 */
[----:B------:R-:W-:-:S04]  /*1710*/  LOP3.LUT P1, RZ, R7, 0x7fffffff, RZ, 0xc0, !PT ;  /* 0x7fffffff07ff7812 */ /* 0x000fc8000782c0ff */
[----:B------:R-:W-:-:S13]  /*1720*/  PLOP3.LUT P0, PT, P0, P1, PT, 0x2f, 0xf2 ;  /* 0x0000000000f2781c */ /* 0x000fda0000702577 */
[----:B------:R-:W-:Y:S05]  /*1730*/  @P0 BRA `(.L_x_330) ;  /* 0x0000000400000947 */ /* 0x000fea0003800000 */
[----:B------:R-:W-:Y:S02]  /*1740*/  ISETP.GE.AND P0, PT, R11, RZ, PT ;  /* 0x000000ff0b00720c */ /* 0x000fe40003f06270 */
[----:B------:R-:W-:-:S11]  /*1750*/  ISETP.GE.AND P1, PT, R9, RZ, PT ;  /* 0x000000ff0900720c */ /* 0x000fd60003f26270 */
[----:B------:R-:W-:Y:S02]  /*1760*/  @P0 IMAD.MOV.U32 R8, RZ, RZ, RZ ;  /* 0x000000ffff080224 */ /* 0x000fe400078e00ff */
[----:B------:R-:W-:Y:S01]  /*1770*/  @!P0 FFMA R4, R0, 1.84467440737095516160e+19, RZ ;  /* 0x5f80000000048823 */ /* 0x000fe200000000ff */
[----:B------:R-:W-:Y:S02]  /*1780*/  @!P0 IMAD.MOV.U32 R8, RZ, RZ, -0x40 ;  /* 0xffffffc0ff088424 */ /* 0x000fe400078e00ff */
[----:B------:R-:W-:Y:S02]  /*1790*/  @!P1 FFMA R7, R3, 1.84467440737095516160e+19, RZ ;  /* 0x5f80000003079823 */ /* 0x000fe400000000ff */
[----:B------:R-:W-:-:S07]  /*17a0*/  @!P1 VIADD R8, R8, 0x40 ;  /* 0x0000004008089836 */ /* 0x000fce0000000000 */
.L_x_326:
[----:B------:R-:W-:Y:S01]  /*17b0*/  LEA R0, R6, 0xc0800000, 0x17 ;  /* 0xc080000006007811 */ /* 0x000fe200078eb8ff */
[----:B------:R-:W-:Y:S01]  /*17c0*/  VIADD R3, R10, 0xffffff81 ;  /* 0xffffff810a037836 */ /* 0x000fe20000000000 */
[----:B------:R-:W-:Y:S03]  /*17d0*/  BSSY.RECONVERGENT B2, `(.L_x_331) ;  /* 0x0000035000027945 */ /* 0x000fe60003800200 */
[----:B------:R-:W-:Y:S02]  /*17e0*/  IMAD.IADD R7, R7, 0x1, -R0 ;  /* 0x0000000107077824 */ /* 0x000fe400078e0a00 */
[C---:B------:R-:W-:Y:S02]  /*17f0*/  IMAD R0, R3.reuse, -0x800000, R4 ;  /* 0xff80000003007824 */ /* 0x040fe400078e0204 */
[----:B------:R0:W1:Y:S01]  /*1800*/  MUFU.RCP R9, R7 ;  /* 0x0000000700097308 */ /* 0x0000620000001000 */
[----:B------:R-:W-:Y:S01]  /*1810*/  FADD.FTZ R11, -RZ, -R7 ;  /* 0x80000007ff0b7221 */ /* 0x000fe20000010100 */
[----:B0-----:R-:W-:-:S04]  /*1820*/  IADD3 R7, PT, PT, R3, 0x7f, -R6 ;  /* 0x0000007f03077810 */ /* 0x001fc80007ffe806 */
[----:B------:R-:W-:Y:S01]  /*1830*/  IADD3 R7, PT, PT, R7, R8, RZ ;  /* 0x0000000807077210 */ /* 0x000fe20007ffe0ff */
[----:B-1----:R-:W-:-:S04]  /*1840*/  FFMA R10, R9, R11, 1 ;  /* 0x3f800000090a7423 */ /* 0x002fc8000000000b */
[----:B------:R-:W-:-:S04]  /*1850*/  FFMA R13, R9, R10, R9 ;  /* 0x0000000a090d7223 */ /* 0x000fc80000000009 */
[----:B------:R-:W-:-:S04]  /*1860*/  FFMA R4, R0, R13, RZ ;  /* 0x0000000d00047223 */ /* 0x000fc800000000ff */
[----:B------:R-:W-:-:S04]  /*1870*/  FFMA R9, R11, R4, R0 ;  /* 0x000000040b097223 */ /* 0x000fc80000000000 */
[----:B------:R-:W-:-:S04]  /*1880*/  FFMA R4, R13, R9, R4 ;  /* 0x000000090d047223 */ /* 0x000fc80000000004 */
[----:B------:R-:W-:-:S04]  /*1890*/  FFMA R11, R11, R4, R0 ;  /* 0x000000040b0b7223 */ /* 0x000fc80000000000 */
[----:B------:R-:W-:-:S05]  /*18a0*/  FFMA R0, R13, R11, R4 ;  /* 0x0000000b0d007223 */ /* 0x000fca0000000004 */
[----:B------:R-:W-:-:S04]  /*18b0*/  SHF.R.U32.HI R3, RZ, 0x17, R0 ;  /* 0x00000017ff037819 */ /* 0x000fc80000011600 */
[----:B------:R-:W-:-:S05]  /*18c0*/  LOP3.LUT R3, R3, 0xff, RZ, 0xc0, !PT ;  /* 0x000000ff03037812 */ /* 0x000fca00078ec0ff */
[----:B------:R-:W-:-:S04]  /*18d0*/  IMAD.IADD R8, R3, 0x1, R7 ;  /* 0x0000000103087824 */ /* 0x000fc800078e0207 */
[----:B------:R-:W-:-:S05]  /*18e0*/  VIADD R3, R8, 0xffffffff ;  /* 0xffffffff08037836 */ /* 0x000fca0000000000 */
[----:B------:R-:W-:-:S13]  /*18f0*/  ISETP.GE.U32.AND P0, PT, R3, 0xfe, PT ;  /* 0x000000fe0300780c */ /* 0x000fda0003f06070 */
[----:B------:R-:W-:Y:S05]  /*1900*/  @!P0 BRA `(.L_x_332) ;  /* 0x0000000000808947 */ /* 0x000fea0003800000 */
[----:B------:R-:W-:-:S13]  /*1910*/  ISETP.GT.AND P0, PT, R8, 0xfe, PT ;  /* 0x000000fe0800780c */ /* 0x000fda0003f04270 */
[----:B------:R-:W-:Y:S05]  /*1920*/  @P0 BRA `(.L_x_333) ;  /* 0x00000000006c0947 */ /* 0x000fea0003800000 */
[----:B------:R-:W-:-:S13]  /*1930*/  ISETP.GE.AND P0, PT, R8, 0x1, PT ;  /* 0x000000010800780c */ /* 0x000fda0003f06270 */
[----:B------:R-:W-:Y:S05]  /*1940*/  @P0 BRA `(.L_x_334) ;  /* 0x0000000000740947 */ /* 0x000fea0003800000 */
[----:B------:R-:W-:Y:S02]  /*1950*/  ISETP.GE.AND P0, PT, R8, -0x18, PT ;  /* 0xffffffe80800780c */ /* 0x000fe40003f06270 */
[----:B------:R-:W-:-:S11]  /*1960*/  LOP3.LUT R0, R0, 0x80000000, RZ, 0xc0, !PT ;  /* 0x8000000000007812 */ /* 0x000fd600078ec0ff */
[----:B------:R-:W-:Y:S05]  /*1970*/  @!P0 BRA `(.L_x_334) ;  /* 0x0000000000688947 */ /* 0x000fea0003800000 */
[-C--:B------:R-:W-:Y:S01]  /*1980*/  FFMA.RZ R3, R13, R11.reuse, R4 ;  /* 0x0000000b0d037223 */ /* 0x080fe2000000c004 */
[C---:B------:R-:W-:Y:S01]  /*1990*/  VIADD R7, R8.reuse, 0x20 ;  /* 0x0000002008077836 */ /* 0x040fe20000000000 */
[C---:B------:R-:W-:Y:S02]  /*19a0*/  ISETP.NE.AND P2, PT, R8.reuse, RZ, PT ;  /* 0x000000ff0800720c */ /* 0x040fe40003f45270 */
[----:B------:R-:W-:Y:S01]  /*19b0*/  ISETP.NE.AND P1, PT, R8, RZ, PT ;  /* 0x000000ff0800720c */ /* 0x000fe20003f25270 */
[----:B------:R-:W-:Y:S01]  /*19c0*/  IMAD.MOV R8, RZ, RZ, -R8 ;  /* 0x000000ffff087224 */ /* 0x000fe200078e0a08 */
[----:B------:R-:W-:Y:S01]  /*19d0*/  LOP3.LUT R6, R3, 0x7fffff, RZ, 0xc0, !PT ;  /* 0x007fffff03067812 */ /* 0x000fe200078ec0ff */
[CCC-:B------:R-:W-:Y:S01]  /*19e0*/  FFMA.RP R3, R13.reuse, R11.reuse, R4.reuse ;  /* 0x0000000b0d037223 */ /* 0x1c0fe20000008004 */
[----:B------:R-:W-:Y:S02]  /*19f0*/  FFMA.RM R4, R13, R11, R4 ;  /* 0x0000000b0d047223 */ /* 0x000fe40000004004 */
[----:B------:R-:W-:-:S03]  /*1a00*/  LOP3.LUT R6, R6, 0x800000, RZ, 0xfc, !PT ;  /* 0x0080000006067812 */ /* 0x000fc600078efcff */
[----:B------:R-:W-:Y:S02]  /*1a10*/  FSETP.NEU.FTZ.AND P0, PT, R3, R4, PT ;  /* 0x000000040300720b */ /* 0x000fe40003f1d000 */
[----:B------:R-:W-:Y:S02]  /*1a20*/  SHF.L.U32 R7, R6, R7, RZ ;  /* 0x0000000706077219 */ /* 0x000fe400000006ff */
[----:B------:R-:W-:Y:S02]  /*1a30*/  SEL R3, R8, RZ, P2 ;  /* 0x000000ff08037207 */ /* 0x000fe40001000000 */
[----:B------:R-:W-:Y:S02]  /*1a40*/  ISETP.NE.AND P1, PT, R7, RZ, P1 ;  /* 0x000000ff0700720c */ /* 0x000fe40000f25270 */
[----:B------:R-:W-:Y:S02]  /*1a50*/  SHF.R.U32.HI R3, RZ, R3, R6 ;  /* 0x00000003ff037219 */ /* 0x000fe40000011606 */
[----:B------:R-:W-:-:S02]  /*1a60*/  PLOP3.LUT P0, PT, P0, P1, PT, 0xf8, 0x8f ;  /* 0x00000000008f781c */ /* 0x000fc40000703f70 */
[----:B------:R-:W-:Y:S02]  /*1a70*/  SHF.R.U32.HI R7, RZ, 0x1, R3 ;  /* 0x00000001ff077819 */ /* 0x000fe40000011603 */
[----:B------:R-:W-:-:S04]  /*1a80*/  SEL R4, RZ, 0x1, !P0 ;  /* 0x00000001ff047807 */ /* 0x000fc80004000000 */
[----:B------:R-:W-:-:S04]  /*1a90*/  LOP3.LUT R4, R4, 0x1, R7, 0xf8, !PT ;  /* 0x0000000104047812 */ /* 0x000fc800078ef807 */
[----:B------:R-:W-:-:S05]  /*1aa0*/  LOP3.LUT R4, R4, R3, RZ, 0xc0, !PT ;  /* 0x0000000304047212 */ /* 0x000fca00078ec0ff */
[----:B------:R-:W-:-:S05]  /*1ab0*/  IMAD.IADD R7, R7, 0x1, R4 ;  /* 0x0000000107077824 */ /* 0x000fca00078e0204 */
[----:B------:R-:W-:Y:S01]  /*1ac0*/  LOP3.LUT R0, R7, R0, RZ, 0xfc, !PT ;  /* 0x0000000007007212 */ /* 0x000fe200078efcff */
[----:B------:R-:W-:Y:S06]  /*1ad0*/  BRA `(.L_x_334) ;  /* 0x0000000000107947 */ /* 0x000fec0003800000 */
.L_x_333:
[----:B------:R-:W-:-:S04]  /*1ae0*/  LOP3.LUT R0, R0, 0x80000000, RZ, 0xc0, !PT ;  /* 0x8000000000007812 */ /* 0x000fc800078ec0ff */
[----:B------:R-:W-:Y:S01]  /*1af0*/  LOP3.LUT R0, R0, 0x7f800000, RZ, 0xfc, !PT ;  /* 0x7f80000000007812 */ /* 0x000fe200078efcff */
[----:B------:R-:W-:Y:S06]  /*1b00*/  BRA `(.L_x_334) ;  /* 0x0000000000047947 */ /* 0x000fec0003800000 */
.L_x_332:
[----:B------:R-:W-:-:S07]  /*1b10*/  IMAD R0, R7, 0x800000, R0 ;  /* 0x0080000007007824 */ /* 0x000fce00078e0200 */
.L_x_334:
[----:B------:R-:W-:Y:S05]  /*1b20*/  BSYNC.RECONVERGENT B2 ;  /* 0x0000000000027941 */ /* 0x000fea0003800200 */
.L_x_331:
[----:B------:R-:W-:Y:S05]  /*1b30*/  BRA `(.L_x_335) ;  /* 0x0000000000207947 */ /* 0x000fea0003800000 */
.L_x_330:
[----:B------:R-:W-:-:S04]  /*1b40*/  LOP3.LUT R0, R7, 0x80000000, R4, 0x48, !PT ;  /* 0x8000000007007812 */ /* 0x000fc800078e4804 */
[----:B------:R-:W-:Y:S01]  /*1b50*/  LOP3.LUT R0, R0, 0x7f800000, RZ, 0xfc, !PT ;  /* 0x7f80000000007812 */ /* 0x000fe200078efcff */
[----:B------:R-:W-:Y:S06]  /*1b60*/  BRA `(.L_x_335) ;  /* 0x0000000000147947 */ /* 0x000fec0003800000 */
.L_x_329:
[----:B------:R-:W-:Y:S01]  /*1b70*/  LOP3.LUT R0, R7, 0x80000000, R4, 0x48, !PT ;  /* 0x8000000007007812 */ /* 0x000fe200078e4804 */
[----:B------:R-:W-:Y:S06]  /*1b80*/  BRA `(.L_x_335) ;  /* 0x00000000000c7947 */ /* 0x000fec0003800000 */
.L_x_328:
[----:B------:R-:W0:Y:S01]  /*1b90*/  MUFU.RSQ R0, -QNAN ;  /* 0xffc0000000007908 */ /* 0x000e220000001400 */
[----:B------:R-:W-:Y:S05]  /*1ba0*/  BRA `(.L_x_335) ;  /* 0x0000000000047947 */ /* 0x000fea0003800000 */
.L_x_327:
[----:B------:R-:W-:-:S07]  /*1bb0*/  FADD.FTZ R0, R0, R3 ;  /* 0x0000000300007221 */ /* 0x000fce0000010000 */
.L_x_335:
[----:B------:R-:W-:Y:S05]  /*1bc0*/  BSYNC.RECONVERGENT B1 ;  /* 0x0000000000017941 */ /* 0x000fea0003800200 */
.L_x_325:
[----:B------:R-:W-:-:S04]  /*1bd0*/  IMAD.MOV.U32 R3, RZ, RZ, 0x0 ;  /* 0x00000000ff037424 */ /* 0x000fc800078e00ff */
[----:B0-----:R-:W-:Y:S05]  /*1be0*/  RET.REL.NODEC R2 `(_Z6ropeV2P6__halfS0_iiii) ;  /* 0xffffffe402047950 */ /* 0x001fea0003c3ffff */
.L_x_336:
        /* <DEDUP_REMOVED lines=9> */
.L_x_533:


//--------------------- .text._Z4ropeP6__halfS0_iiii --------------------------
	.section	.text._Z4ropeP6__halfS0_iiii,"ax",@progbits
	.align	128
        .global         _Z4ropeP6__halfS0_iiii
        .type           _Z4ropeP6__halfS0_iiii,@function
        .size           _Z4ropeP6__halfS0_iiii,(.L_x_535 - _Z4ropeP6__halfS0_iiii)
        .other          _Z4ropeP6__halfS0_iiii,@"STO_CUDA_ENTRY STV_DEFAULT"
_Z4ropeP6__halfS0_iiii:
.text._Z4ropeP6__halfS0_iiii:
[----:B------:R-:W0:Y:S08]  /*0000*/  LDC R1, c[0x0][0x37c] ;  /* 0x0000df00ff017b82 */ /* 0x000e300000000800 */
[----:B------:R-:W1:Y:S01]  /*0010*/  LDC R0, c[0x0][0x390] ;  /* 0x0000e400ff007b82 */ /* 0x000e620000000800 */
[----:B0-----:R-:W-:Y:S01]  /*0020*/  VIADD R1, R1, 0xffffffe0 ;  /* 0xffffffe001017836 */ /* 0x001fe20000000000 */
[----:B-1----:R-:W-:-:S13]  /*0030*/  ISETP.GE.AND P0, PT, R0, 0x1, PT ;  /* 0x000000010000780c */ /* 0x002fda0003f06270 */
[----:B------:R-:W-:Y:S05]  /*0040*/  @!P0 EXIT ;  /* 0x000000000000894d */ /* 0x000fea0003800000 */
[----:B------:R-:W0:Y:S01]  /*0050*/  LDCU.64 UR4, c[0x0][0x398] ;  /* 0x00007300ff0477ac */ /* 0x000e220008000a00 */
[----:B------:R-:W-:Y:S02]  /*0060*/  IMAD.MOV.U32 R3, RZ, RZ, 0x303eee36 ;  /* 0x303eee36ff037424 */ /* 0x000fe400078e00ff */
[----:B------:R-:W-:Y:S01]  /*0070*/  IMAD.MOV.U32 R0, RZ, RZ, 0x3fb8aa3b ;  /* 0x3fb8aa3bff007424 */ /* 0x000fe200078e00ff */
[----:B------:R-:W1:Y:S01]  /*0080*/  LDCU.64 UR6, c[0x0][0x358] ;  /* 0x00006b00ff0677ac */ /* 0x000e620008000a00 */
[----:B------:R-:W-:Y:S02]  /*0090*/  IMAD.MOV.U32 R5, RZ, RZ, 0x3e4b8a05 ;  /* 0x3e4b8a05ff057424 */ /* 0x000fe400078e00ff */
[----:B------:R-:W-:Y:S01]  /*00a0*/  FFMA R0, -R3, R0, 3.622995450314192567e-07 ;  /* 0x34c2821203007423 */ /* 0x000fe20000000100 */
[----:B------:R-:W-:-:S03]  /*00b0*/  IMAD.MOV.U32 R11, RZ, RZ, RZ ;  /* 0x000000ffff0b7224 */ /* 0x000fc600078e00ff */
[----:B------:R-:W-:-:S04]  /*00c0*/  FFMA R0, R5, 1.9251366722983220825e-08, R0 ;  /* 0x32a55e3405007823 */ /* 0x000fc80000000000 */
[----:B------:R-:W-:Y:S01]  /*00d0*/  FFMA R0, -R3, 0.014334906823933124542, R0 ;  /* 0x3c6adcf503007823 */ /* 0x000fe20000000100 */
[----:B0-----:R-:W0:Y:S03]  /*00e0*/  I2F.F16 R7, UR5 ;  /* 0x0000000500077d06 */ /* 0x001e260008200c00 */
[----:B------:R-:W-:Y:S01]  /*00f0*/  FFMA R0, R5, 0.0047783022746443748474, R0 ;  /* 0x3b9c934e05007823 */ /* 0x000fe20000000000 */
[----:B------:R-:W-:-:S03]  /*0100*/  I2FP.F32.S32 R12, UR4 ;  /* 0x00000004000c7c45 */ /* 0x000fc60008201400 */
[----:B------:R-:W-:-:S04]  /*0110*/  FADD R10, R0, 13.286762237548828125 ;  /* 0x41549694000a7421 */ /* 0x000fc80000000000 */
[----:B------:R-:W-:-:S04]  /*0120*/  FADD R5, R10, -13.286762237548828125 ;  /* 0xc15496940a057421 */ /* 0x000fc80000000000 */
[----:B-1----:R-:W-:-:S07]  /*0130*/  FADD R5, R0, -R5 ;  /* 0x8000000500057221 */ /* 0x002fce0000000000 */
.L_x_345:
[----:B--2---:R-:W1:Y:S01]  /*0140*/  LDC R6, c[0x0][0x398] ;  /* 0x0000e600ff067b82 */ /* 0x004e620000000800 */
[----:B------:R-:W-:Y:S02]  /*0150*/  ISETP.GE.AND P2, PT, R11, RZ, PT ;  /* 0x000000ff0b00720c */ /* 0x000fe40003f46270 */
[----:B-1----:R-:W-:-:S04]  /*0160*/  IABS R9, R6 ;  /* 0x0000000600097213 */ /* 0x002fc80000000000 */
[----:B------:R-:W1:Y:S08]  /*0170*/  I2F.RP R0, R9 ;  /* 0x0000000900007306 */ /* 0x000e700000209400 */
[----:B-1----:R-:W1:Y:S02]  /*0180*/  MUFU.RCP R0, R0 ;  /* 0x0000000000007308 */ /* 0x002e640000001000 */
[----:B-1----:R-:W-:-:S06]  /*0190*/  VIADD R2, R0, 0xffffffe ;  /* 0x0ffffffe00027836 */ /* 0x002fcc0000000000 */
[----:B------:R1:W2:Y:S02]  /*01a0*/  F2I.FTZ.U32.TRUNC.NTZ R3, R2 ;  /* 0x0000000200037305 */ /* 0x0002a4000021f000 */
[----:B-1----:R-:W-:Y:S01]  /*01b0*/  IMAD.MOV.U32 R2, RZ, RZ, RZ ;  /* 0x000000ffff027224 */ /* 0x002fe200078e00ff */
[----:B--2---:R-:W-:-:S05]  /*01c0*/  IADD3 R4, PT, PT, RZ, -R3, RZ ;  /* 0x80000003ff047210 */ /* 0x004fca0007ffe0ff */
[----:B------:R-:W-:Y:S01]  /*01d0*/  IMAD R13, R4, R9, RZ ;  /* 0x00000009040d7224 */ /* 0x000fe200078e02ff */
[----:B------:R-:W-:-:S03]  /*01e0*/  IABS R4, R11 ;  /* 0x0000000b00047213 */ /* 0x000fc60000000000 */
[----:B------:R-:W-:-:S06]  /*01f0*/  IMAD.HI.U32 R3, R3, R13, R2 ;  /* 0x0000000d03037227 */ /* 0x000fcc00078e0002 */
[----:B------:R-:W-:-:S04]  /*0200*/  IMAD.HI.U32 R3, R3, R4, RZ ;  /* 0x0000000403037227 */ /* 0x000fc800078e00ff */
[----:B------:R-:W-:-:S04]  /*0210*/  IMAD.MOV R3, RZ, RZ, -R3 ;  /* 0x000000ffff037224 */ /* 0x000fc800078e0a03 */
[C---:B------:R-:W-:Y:S02]  /*0220*/  IMAD R0, R9.reuse, R3, R4 ;  /* 0x0000000309007224 */ /* 0x040fe400078e0204 */
[----:B------:R-:W1:Y:S03]  /*0230*/  MUFU.RCP R3, R12 ;  /* 0x0000000c00037308 */ /* 0x000e660000001000 */
[----:B------:R-:W-:-:S13]  /*0240*/  ISETP.GT.U32.AND P0, PT, R9, R0, PT ;  /* 0x000000000900720c */ /* 0x000fda0003f04070 */
[----:B------:R-:W-:Y:S01]  /*0250*/  @!P0 IMAD.IADD R0, R0, 0x1, -R9 ;  /* 0x0000000100008824 */ /* 0x000fe200078e0a09 */
[----:B------:R-:W-:Y:S01]  /*0260*/  ISETP.NE.AND P0, PT, R6, RZ, PT ;  /* 0x000000ff0600720c */ /* 0x000fe20003f05270 */
[----:B-1----:R-:W-:-:S03]  /*0270*/  FFMA R2, -R12, R3, 1 ;  /* 0x3f8000000c027423 */ /* 0x002fc60000000103 */
[----:B------:R-:W-:Y:S01]  /*0280*/  ISETP.GT.U32.AND P1, PT, R9, R0, PT ;  /* 0x000000000900720c */ /* 0x000fe20003f24070 */
[----:B------:R-:W-:-:S12]  /*0290*/  FFMA R3, R3, R2, R3 ;  /* 0x0000000203037223 */ /* 0x000fd80000000003 */
[----:B------:R-:W-:-:S04]  /*02a0*/  @!P1 IMAD.IADD R0, R0, 0x1, -R9 ;  /* 0x0000000100009824 */ /* 0x000fc800078e0a09 */
[----:B------:R-:W-:Y:S01]  /*02b0*/  @!P2 IMAD.MOV R0, RZ, RZ, -R0 ;  /* 0x000000ffff00a224 */ /* 0x000fe200078e0a00 */
[----:B------:R-:W-:-:S04]  /*02c0*/  @!P0 LOP3.LUT R0, RZ, R6, RZ, 0x33, !PT ;  /* 0x00000006ff008212 */ /* 0x000fc800078e33ff */
[----:B------:R-:W-:-:S04]  /*02d0*/  I2FP.F32.U32 R0, R0 ;  /* 0x0000000000007245 */ /* 0x000fc80000201000 */
[----:B------:R-:W1:Y:S01]  /*02e0*/  FCHK P0, R0, R12 ;  /* 0x0000000c00007302 */ /* 0x000e620000000000 */
[----:B------:R-:W-:-:S04]  /*02f0*/  FFMA R2, R0, R3, RZ ;  /* 0x0000000300027223 */ /* 0x000fc800000000ff */
[----:B------:R-:W-:-:S04]  /*0300*/  FFMA R4, -R12, R2, R0 ;  /* 0x000000020c047223 */ /* 0x000fc80000000100 */
[----:B------:R-:W-:Y:S01]  /*0310*/  FFMA R3, R3, R4, R2 ;  /* 0x0000000403037223 */ /* 0x000fe20000000002 */
[----:B-1----:R-:W-:Y:S06]  /*0320*/  @!P0 BRA `(.L_x_337) ;  /* 0x00000000000c8947 */ /* 0x002fec0003800000 */
[----:B------:R-:W-:-:S07]  /*0330*/  MOV R2, 0x350 ;  /* 0x0000035000027802 */ /* 0x000fce0000000f00 */
[----:B0-----:R-:W-:Y:S05]  /*0340*/  CALL.REL.NOINC `($__internal_7_$__cuda_sm3x_div_rn_noftz_f32_slowpath) ;  /* 0x0000001000847944 */ /* 0x001fea0003c00000 */
[----:B------:R-:W-:-:S07]  /*0350*/  IMAD.MOV.U32 R3, RZ, RZ, R0 ;  /* 0x000000ffff037224 */ /* 0x000fce00078e0000 */
.L_x_337:
[----:B------:R-:W-:Y:S01]  /*0360*/  FSETP.NEU.AND P0, PT, R3, RZ, PT ;  /* 0x000000ff0300720b */ /* 0x000fe20003f0d000 */
[----:B------:R-:W-:-:S12]  /*0370*/  HFMA2 R0, -RZ, RZ, 1.875, 0 ;  /* 0x3f800000ff007431 */ /* 0x000fd800000001ff */
[----:B------:R-:W-:Y:S05]  /*0380*/  @!P0 BRA `(.L_x_338) ;  /* 0x0000000000648947 */ /* 0x000fea0003800000 */
[CC--:B------:R-:W-:Y:S01]  /*0390*/  FMUL R9, R10.reuse, R3.reuse ;  /* 0x000000030a097220 */ /* 0x0c0fe20000400000 */
[----:B------:R-:W-:Y:S01]  /*03a0*/  IMAD.MOV.U32 R15, RZ, RZ, 0x391fcb8e ;  /* 0x391fcb8eff0f7424 */ /* 0x000fe200078e00ff */
[-C--:B------:R-:W-:Y:S02]  /*03b0*/  FSETP.NAN.AND P2, PT, |R3|, |R3|.reuse, PT ;  /* 0x400000030300720b */ /* 0x080fe40003f48200 */
[----:B------:R-:W1:Y:S01]  /*03c0*/  FRND R0, R9 ;  /* 0x0000000900007307 */ /* 0x000e620000201000 */
[----:B------:R-:W-:Y:S01]  /*03d0*/  FFMA R2, R10, R3, -R9 ;  /* 0x000000030a027223 */ /* 0x000fe20000000809 */
[----:B------:R-:W-:-:S03]  /*03e0*/  FSETP.GT.AND P0, PT, |R9|, 152, PT ;  /* 0x431800000900780b */ /* 0x000fc60003f04200 */
[----:B------:R-:W-:Y:S01]  /*03f0*/  FFMA R13, R5, R3, R2 ;  /* 0x00000003050d7223 */ /* 0x000fe20000000002 */
[----:B-1----:R-:W-:Y:S01]  /*0400*/  FADD R2, R9, -R0 ;  /* 0x8000000009027221 */ /* 0x002fe20000000000 */
[----:B------:R-:W-:-:S03]  /*0410*/  FSETP.GT.AND P1, PT, R0, RZ, PT ;  /* 0x000000ff0000720b */ /* 0x000fc60003f24000 */
[----:B------:R-:W-:Y:S01]  /*0420*/  FADD R2, R2, R13 ;  /* 0x0000000d02027221 */ /* 0x000fe20000000000 */
[----:B------:R-:W-:Y:S02]  /*0430*/  SEL R0, RZ, 0x83000000, P1 ;  /* 0x83000000ff007807 */ /* 0x000fe40000800000 */
[----:B------:R-:W-:Y:S01]  /*0440*/  FSETP.GEU.AND P1, PT, R9, RZ, PT ;  /* 0x000000ff0900720b */ /* 0x000fe20003f2e000 */
[----:B------:R-:W-:Y:S02]  /*0450*/  FFMA R13, R2, R15, 0.0013391353422775864601 ;  /* 0x3aaf85ed020d7423 */ /* 0x000fe4000000000f */
[----:B------:R-:W-:Y:S02]  /*0460*/  VIADD R4, R0, 0x7f000000 ;  /* 0x7f00000000047836 */ /* 0x000fe40000000000 */
[C---:B------:R-:W-:Y:S02]  /*0470*/  FFMA R15, R2.reuse, R13, 0.0096188392490148544312 ;  /* 0x3c1d9856020f7423 */ /* 0x040fe4000000000d */
[----:B------:R-:W1:Y:S02]  /*0480*/  F2I.NTZ R13, R9 ;  /* 0x00000009000d7305 */ /* 0x000e640000203100 */
[----:B------:R-:W-:-:S04]  /*0490*/  FFMA R15, R2, R15, 0.055503588169813156128 ;  /* 0x3d6357bb020f7423 */ /* 0x000fc8000000000f */
[----:B------:R-:W-:-:S04]  /*04a0*/  FFMA R15, R2, R15, 0.24022644758224487305 ;  /* 0x3e75fdec020f7423 */ /* 0x000fc8000000000f */
[----:B------:R-:W-:-:S04]  /*04b0*/  FFMA R15, R2, R15, 0.69314718246459960938 ;  /* 0x3f317218020f7423 */ /* 0x000fc8000000000f */
[----:B------:R-:W-:Y:S01]  /*04c0*/  FFMA R15, R2, R15, 1 ;  /* 0x3f800000020f7423 */ /* 0x000fe2000000000f */
[----:B-1----:R-:W-:Y:S01]  /*04d0*/  IMAD R13, R13, 0x800000, -R0 ;  /* 0x008000000d0d7824 */ /* 0x002fe200078e0a00 */
[----:B------:R-:W-:Y:S02]  /*04e0*/  FSEL R0, RZ, +INF , !P1 ;  /* 0x7f800000ff007808 */ /* 0x000fe40004800000 */
[----:B------:R-:W-:-:S04]  /*04f0*/  FMUL R4, R4, R15 ;  /* 0x0000000f04047220 */ /* 0x000fc80000400000 */
[----:B------:R-:W-:Y:S01]  /*0500*/  @!P0 FMUL R0, R13, R4 ;  /* 0x000000040d008220 */ /* 0x000fe20000400000 */
[----:B------:R-:W-:-:S07]  /*0510*/  @P2 FADD R0, R3, 10000 ;  /* 0x461c400003002421 */ /* 0x000fce0000000000 */
.L_x_338:
[----:B------:R-:W-:-:S05]  /*0520*/  VIADD R2, R0, 0x1800000 ;  /* 0x0180000000027836 */ /* 0x000fca0000000000 */
[----:B------:R-:W-:-:S04]  /*0530*/  LOP3.LUT R2, R2, 0x7f800000, RZ, 0xc0, !PT ;  /* 0x7f80000002027812 */ /* 0x000fc800078ec0ff */
[----:B------:R-:W-:-:S13]  /*0540*/  ISETP.GT.U32.AND P0, PT, R2, 0x1ffffff, PT ;  /* 0x01ffffff0200780c */ /* 0x000fda0003f04070 */
[----:B------:R-:W-:Y:S05]  /*0550*/  @P0 BRA `(.L_x_339) ;  /* 0x0000000000100947 */ /* 0x000fea0003800000 */
[----:B------:R-:W-:-:S07]  /*0560*/  MOV R2, 0x580 ;  /* 0x0000058000027802 */ /* 0x000fce0000000f00 */
[----:B0-----:R-:W-:Y:S05]  /*0570*/  CALL.REL.NOINC `($__internal_6_$__cuda_sm20_rcp_rn_f32_slowpath) ;  /* 0x0000000c00287944 */ /* 0x001fea0003c00000 */
[----:B------:R-:W-:Y:S01]  /*0580*/  IMAD.MOV.U32 R2, RZ, RZ, R0 ;  /* 0x000000ffff027224 */ /* 0x000fe200078e0000 */
[----:B------:R-:W-:Y:S06]  /*0590*/  BRA `(.L_x_340) ;  /* 0x0000000000107947 */ /* 0x000fec0003800000 */
.L_x_339:
[----:B------:R-:W1:Y:S02]  /*05a0*/  MUFU.RCP R3, R0 ;  /* 0x0000000000037308 */ /* 0x000e640000001000 */
[----:B-1----:R-:W-:-:S04]  /*05b0*/  FFMA R2, R3, R0, -1 ;  /* 0xbf80000003027423 */ /* 0x002fc80000000000 */
[----:B------:R-:W-:-:S04]  /*05c0*/  FADD.FTZ R2, -R2, -RZ ;  /* 0x800000ff02027221 */ /* 0x000fc80000010100 */
[----:B------:R-:W-:-:S07]  /*05d0*/  FFMA R2, R3, R2, R3 ;  /* 0x0000000203027223 */ /* 0x000fce0000000003 */
.L_x_340:
[----:B------:R-:W-:-:S05]  /*05e0*/  F2FP.F16.F32.PACK_AB R2, RZ, R2 ;  /* 0x00000002ff02723e */ /* 0x000fca00000000ff */
        /* <DEDUP_REMOVED lines=9> */
[----:B------:R-:W-:-:S05]  /*0680*/  FFMA R19, R2, -5.3903029534742383927e-15, R3 ;  /* 0xa7c234c502137823 */ /* 0x000fca0000000003 */
[----:B------:R-:W-:Y:S01]  /*0690*/  MOV R2, R19 ;  /* 0x0000001300027202 */ /* 0x000fe20000000f00 */
[----:B------:R-:W-:Y:S06]  /*06a0*/  @!P0 BRA `(.L_x_341) ;  /* 0x0000000000dc8947 */ /* 0x000fec0003800000 */
[----:B------:R-:W-:-:S13]  /*06b0*/  FSETP.NEU.AND P0, PT, |R13|, +INF , PT ;  /* 0x7f8000000d00780b */ /* 0x000fda0003f0d200 */
[----:B------:R-:W-:Y:S01]  /*06c0*/  @!P0 FMUL R2, RZ, R13 ;  /* 0x0000000dff028220 */ /* 0x000fe20000400000 */
[----:B------:R-:W-:Y:S01]  /*06d0*/  @!P0 IMAD.MOV.U32 R0, RZ, RZ, RZ ;  /* 0x000000ffff008224 */ /* 0x000fe200078e00ff */
[----:B------:R-:W-:Y:S06]  /*06e0*/  @!P0 BRA `(.L_x_341) ;  /* 0x0000000000cc8947 */ /* 0x000fec0003800000 */
[----:B------:R-:W-:Y:S01]  /*06f0*/  IMAD.SHL.U32 R2, R13, 0x100, RZ ;  /* 0x000001000d027824 */ /* 0x000fe200078e00ff */
[----:B------:R-:W0:Y:S01]  /*0700*/  LDCU.64 UR8, c[0x4][0x38] ;  /* 0x01000700ff0877ac */ /* 0x000e220008000a00 */
[----:B------:R-:W-:Y:S02]  /*0710*/  IMAD.MOV.U32 R6, RZ, RZ, RZ ;  /* 0x000000ffff067224 */ /* 0x000fe400078e00ff */
[----:B------:R-:W-:Y:S01]  /*0720*/  IMAD.MOV.U32 R17, RZ, RZ, RZ ;  /* 0x000000ffff117224 */ /* 0x000fe200078e00ff */
[----:B------:R-:W-:Y:S01]  /*0730*/  LOP3.LUT R21, R2, 0x80000000, RZ, 0xfc, !PT ;  /* 0x8000000002157812 */ /* 0x000fe200078efcff */
[----:B------:R-:W-:Y:S01]  /*0740*/  IMAD.MOV.U32 R0, RZ, RZ, R1 ;  /* 0x000000ffff007224 */ /* 0x000fe200078e0001 */
[----:B------:R-:W-:-:S06]  /*0750*/  UMOV UR4, URZ ;  /* 0x000000ff00047c82 */ /* 0x000fcc0008000000 */
.L_x_342:
[----:B0-----:R-:W-:Y:S01]  /*0760*/  IMAD.U32 R8, RZ, RZ, UR8 ;  /* 0x00000008ff087e24 */ /* 0x001fe2000f8e00ff */
[----:B------:R-:W-:-:S05]  /*0770*/  MOV R9, UR9 ;  /* 0x0000000900097c02 */ /* 0x000fca0008000f00 */
[----:B------:R-:W2:Y:S01]  /*0780*/  LDG.E.CONSTANT R2, desc[UR6][R8.64] ;  /* 0x0000000608027981 */ /* 0x000ea2000c1e9900 */
[----:B------:R-:W-:Y:S02]  /*0790*/  UIADD3 UR8, UP0, UPT, UR8, 0x4, URZ ;  /* 0x0000000408087890 */ /* 0x000fe4000ff1e0ff */
[----:B------:R-:W-:Y:S02]  /*07a0*/  UIADD3 UR4, UPT, UPT, UR4, 0x1, URZ ;  /* 0x0000000104047890 */ /* 0x000fe4000fffe0ff */
[----:B------:R-:W-:Y:S02]  /*07b0*/  UIADD3.X UR9, UPT, UPT, URZ, UR9, URZ, UP0, !UPT ;  /* 0x00000009ff097290 */ /* 0x000fe400087fe4ff */
[----:B------:R-:W-:Y:S01]  /*07c0*/  UISETP.NE.AND UP0, UPT, UR4, 0x6, UPT ;  /* 0x000000060400788c */ /* 0x000fe2000bf05270 */
[----:B--2---:R-:W-:-:S03]  /*07d0*/  IMAD.WIDE.U32 R2, R2, R21, RZ ;  /* 0x0000001502027225 */ /* 0x004fc600078e00ff */
[----:B------:R-:W-:-:S05]  /*07e0*/  IADD3 R15, P0, PT, R2, R6, RZ ;  /* 0x00000006020f7210 */ /* 0x000fca0007f1e0ff */
[----:B------:R0:W-:Y:S01]  /*07f0*/  STL [R0], R15 ;  /* 0x0000000f00007387 */ /* 0x0001e20000100800 */
[----:B------:R-:W-:Y:S02]  /*0800*/  IMAD.X R6, R3, 0x1, R17, P0 ;  /* 0x0000000103067824 */ /* 0x000fe400000e0611 */
        /* <DEDUP_REMOVED lines=33> */
.L_x_341:
[----:B------:R-:W-:Y:S01]  /*0a20*/  MOV R14, 0x37cbac00 ;  /* 0x37cbac00000e7802 */ /* 0x000fe20000000f00 */
[----:B------:R-:W-:Y:S01]  /*0a30*/  FMUL R3, R2, R2 ;  /* 0x0000000202037220 */ /* 0x000fe20000400000 */
[----:B------:R-:W-:Y:S01]  /*0a40*/  LOP3.LUT R6, R0, 0x1, RZ, 0xc0, !PT ;  /* 0x0000000100067812 */ /* 0x000fe200078ec0ff */
[----:B------:R-:W-:Y:S02]  /*0a50*/  IMAD.MOV.U32 R15, RZ, RZ, 0x3c0885e4 ;  /* 0x3c0885e4ff0f7424 */ /* 0x000fe400078e00ff */
[----:B------:R-:W-:Y:S01]  /*0a60*/  FFMA R4, R3, R14, -0.0013887860113754868507 ;  /* 0xbab607ed03047423 */ /* 0x000fe2000000000e */
[----:B------:R-:W-:Y:S01]  /*0a70*/  ISETP.NE.U32.AND P0, PT, R6, 0x1, PT ;  /* 0x000000010600780c */ /* 0x000fe20003f05070 */
[----:B------:R-:W-:Y:S02]  /*0a80*/  VIADD R0, R0, 0x1 ;  /* 0x0000000100007836 */ /* 0x000fe40000000000 */
[----:B------:R-:W-:Y:S01]  /*0a90*/  IMAD.MOV.U32 R16, RZ, RZ, 0x3e2aaaa8 ;  /* 0x3e2aaaa8ff107424 */ /* 0x000fe200078e00ff */
[----:B------:R-:W-:-:S02]  /*0aa0*/  FSEL R4, R4, -0.00019574658654164522886, P0 ;  /* 0xb94d415304047808 */ /* 0x000fc40000000000 */
[----:B------:R-:W-:Y:S02]  /*0ab0*/  FSEL R6, R15, 0.041666727513074874878, !P0 ;  /* 0x3d2aaabb0f067808 */ /* 0x000fe40004000000 */
[----:B------:R-:W-:Y:S02]  /*0ac0*/  LOP3.LUT P1, RZ, R0, 0x2, RZ, 0xc0, !PT ;  /* 0x0000000200ff7812 */ /* 0x000fe4000782c0ff */
[----:B------:R-:W-:Y:S01]  /*0ad0*/  FSEL R0, R2, 1, !P0 ;  /* 0x3f80000002007808 */ /* 0x000fe20004000000 */
[----:B------:R-:W-:Y:S01]  /*0ae0*/  FFMA R4, R3, R4, R6 ;  /* 0x0000000403047223 */ /* 0x000fe20000000006 */
[----:B------:R-:W-:Y:S02]  /*0af0*/  FSEL R17, -R16, -0.4999999701976776123, !P0 ;  /* 0xbeffffff10117808 */ /* 0x000fe40004000100 */
        /* <DEDUP_REMOVED lines=11> */
[----:B------:R-:W0:Y:S01]  /*0bb0*/  LDC.64 R2, c[0x4][0x38] ;  /* 0x01000e00ff027b82 */ /* 0x000e220000000a00 */
[----:B------:R-:W-:Y:S01]  /*0bc0*/  IMAD.SHL.U32 R4, R13, 0x100, RZ ;  /* 0x000001000d047824 */ /* 0x000fe200078e00ff */
[----:B------:R-:W-:Y:S01]  /*0bd0*/  MOV R6, RZ ;  /* 0x000000ff00067202 */ /* 0x000fe20000000f00 */
[----:B------:R-:W-:Y:S02]  /*0be0*/  IMAD.MOV.U32 R23, RZ, RZ, RZ ;  /* 0x000000ffff177224 */ /* 0x000fe400078e00ff */
[----:B------:R-:W-:Y:S01]  /*0bf0*/  IMAD.MOV.U32 R0, RZ, RZ, RZ ;  /* 0x000000ffff007224 */ /* 0x000fe200078e00ff */
[----:B------:R-:W-:-:S07]  /*0c00*/  LOP3.LUT R25, R4, 0x80000000, RZ, 0xfc, !PT ;  /* 0x8000000004197812 */ /* 0x000fce00078efcff */
.L_x_344:
[----:B0-----:R-:W-:-:S05]  /*0c10*/  IMAD.WIDE.U32 R18, R0, 0x4, R2 ;  /* 0x0000000400127825 */ /* 0x001fca00078e0002 */
[----:B------:R-:W2:Y:S01]  /*0c20*/  LDG.E.CONSTANT R8, desc[UR6][R18.64] ;  /* 0x0000000612087981 */ /* 0x000ea2000c1e9900 */
[C---:B-1----:R-:W-:Y:S02]  /*0c30*/  IMAD R4, R0.reuse, 0x4, R1 ;  /* 0x0000000400047824 */ /* 0x042fe400078e0201 */
[----:B------:R-:W-:-:S05]  /*0c40*/  VIADD R0, R0, 0x1 ;  /* 0x0000000100007836 */ /* 0x000fca0000000000 */
[----:B------:R-:W-:Y:S01]  /*0c50*/  ISETP.NE.AND P0, PT, R0, 0x6, PT ;  /* 0x000000060000780c */ /* 0x000fe20003f05270 */
[----:B--2---:R-:W-:-:S03]  /*0c60*/  IMAD.WIDE.U32 R8, R8, R25, RZ ;  /* 0x0000001908087225 */ /* 0x004fc600078e00ff */
[----:B------:R-:W-:-:S05]  /*0c70*/  IADD3 R21, P1, PT, R8, R6, RZ ;  /* 0x0000000608157210 */ /* 0x000fca0007f3e0ff */
[----:B------:R1:W-:Y:S01]  /*0c80*/  STL [R4], R21 ;  /* 0x0000001504007387 */ /* 0x0003e20000100800 */
[----:B------:R-:W-:-:S03]  /*0c90*/  IMAD.X R6, R9, 0x1, R23, P1 ;  /* 0x0000000109067824 */ /* 0x000fc600008e0617 */
[----:B------:R-:W-:Y:S05]  /*0ca0*/  @P0 BRA `(.L_x_344) ;  /* 0xfffffffc00d80947 */ /* 0x000fea000383ffff */
[----:B-1----:R-:W-:Y:S01]  /*0cb0*/  SHF.R.U32.HI R4, RZ, 0x17, R13 ;  /* 0x00000017ff047819 */ /* 0x002fe2000001160d */
        /* <DEDUP_REMOVED lines=25> */
[----:B------:R-:W-:-:S04]  /*0e50*/  IMAD.MOV R0, RZ, RZ, -R18 ;  /* 0x000000ffff007224 */ /* 0x000fc800078e0a12 */
[----:B------:R-:W-:Y:S01]  /*0e60*/  @!P1 IMAD.MOV.U32 R18, RZ, RZ, R0 ;  /* 0x000000ffff129224 */ /* 0x000fe200078e0000 */
[----:B-1----:R-:W-:-:S10]  /*0e70*/  DMUL R20, R8, UR4 ;  /* 0x0000000408147c28 */ /* 0x002fd40008000000 */
[----:B------:R-:W1:Y:S02]  /*0e80*/  F2F.F32.F64 R20, R20 ;  /* 0x0000001400147310 */ /* 0x000e640000301000 */
[----:B01----:R-:W-:-:S07]  /*0e90*/  FSEL R19, -R20, R20, !P0 ;  /* 0x0000001414137208 */ /* 0x003fce0004000100 */
.L_x_343:
[----:B------:R-:W0:Y:S01]  /*0ea0*/  LDC R0, c[0x0][0x394] ;  /* 0x0000e500ff007b82 */ /* 0x000e220000000800 */
[----:B------:R-:W-:Y:S01]  /*0eb0*/  FMUL R13, R19, R19 ;  /* 0x00000013130d7220 */ /* 0x000fe20000400000 */
[----:B------:R-:W1:Y:S01]  /*0ec0*/  LDCU UR4, c[0x0][0x390] ;  /* 0x00007200ff0477ac */ /* 0x000e620008000800 */
[----:B0-----:R-:W-:-:S13]  /*0ed0*/  ISETP.GE.AND P1, PT, R11, R0, PT ;  /* 0x000000000b00720c */ /* 0x001fda0003f26270 */
[----:B------:R-:W0:Y:S02]  /*0ee0*/  @P1 LDC.64 R2, c[0x0][0x380] ;  /* 0x0000e000ff021b82 */ /* 0x000e240000000a00 */
[----:B0-----:R-:W-:-:S05]  /*0ef0*/  @P1 IMAD.WIDE.U32 R2, R11, 0x2, R2 ;  /* 0x000000020b021825 */ /* 0x001fca00078e0002 */
[----:B------:R-:W2:Y:S04]  /*0f00*/  @P1 LDG.E.U16 R4, desc[UR6][R2.64+0x2] ;  /* 0x0000020602041981 */ /* 0x000ea8000c1e1500 */
[----:B------:R-:W3:Y:S01]  /*0f10*/  @P1 LDG.E.U16 R9, desc[UR6][R2.64] ;  /* 0x0000000602091981 */ /* 0x000ee2000c1e1500 */
[----:B------:R-:W-:Y:S01]  /*0f20*/  LOP3.LUT R0, R18, 0x1, RZ, 0xc0, !PT ;  /* 0x0000000112007812 */ /* 0x000fe200078ec0ff */
[----:B------:R-:W-:-:S03]  /*0f30*/  FFMA R14, R13, R14, -0.0013887860113754868507 ;  /* 0xbab607ed0d0e7423 */ /* 0x000fc6000000000e */
[----:B------:R-:W-:-:S04]  /*0f40*/  ISETP.NE.U32.AND P0, PT, R0, 0x1, PT ;  /* 0x000000010000780c */ /* 0x000fc80003f05070 */
[----:B------:R-:W-:Y:S02]  /*0f50*/  FSEL R15, R15, 0.041666727513074874878, P0 ;  /* 0x3d2aaabb0f0f7808 */ /* 0x000fe40000000000 */
[----:B------:R-:W-:Y:S02]  /*0f60*/  FSEL R14, R14, -0.00019574658654164522886, !P0 ;  /* 0xb94d41530e0e7808 */ /* 0x000fe40004000000 */
[----:B------:R-:W-:Y:S02]  /*0f70*/  FSEL R16, -R16, -0.4999999701976776123, P0 ;  /* 0xbeffffff10107808 */ /* 0x000fe40000000100 */
[----:B------:R-:W-:Y:S01]  /*0f80*/  FSEL R0, R19, 1, P0 ;  /* 0x3f80000013007808 */ /* 0x000fe20000000000 */
[----:B------:R-:W-:Y:S01]  /*0f90*/  FFMA R14, R13, R14, R15 ;  /* 0x0000000e0d0e7223 */ /* 0x000fe2000000000f */
[----:B------:R-:W-:-:S03]  /*0fa0*/  LOP3.LUT P0, RZ, R18, 0x2, RZ, 0xc0, !PT ;  /* 0x0000000212ff7812 */ /* 0x000fc6000780c0ff */
[C---:B------:R-:W-:Y:S01]  /*0fb0*/  FFMA R14, R13.reuse, R14, R16 ;  /* 0x0000000e0d0e7223 */ /* 0x040fe20000000010 */
[----:B------:R-:W-:-:S04]  /*0fc0*/  FFMA R13, R13, R0, RZ ;  /* 0x000000000d0d7223 */ /* 0x000fc800000000ff */
[----:B------:R-:W-:Y:S02]  /*0fd0*/  FFMA R0, R13, R14, R0 ;  /* 0x0000000e0d007223 */ /* 0x000fe40000000000 */
[----:B------:R-:W0:Y:S03]  /*0fe0*/  LDC.64 R14, c[0x0][0x380] ;  /* 0x0000e000ff0e7b82 */ /* 0x000e260000000a00 */
[----:B------:R-:W-:-:S05]  /*0ff0*/  @P0 FADD R0, RZ, -R0 ;  /* 0x80000000ff000221 */ /* 0x000fca0000000000 */
[----:B------:R-:W-:Y:S01]  /*1000*/  F2FP.F16.F32.PACK_AB R0, RZ, R0 ;  /* 0x00000000ff00723e */ /* 0x000fe200000000ff */
[----:B0-----:R-:W-:-:S04]  /*1010*/  @!P1 IMAD.WIDE.U32 R14, R11, 0x2, R14 ;  /* 0x000000020b0e9825 */ /* 0x001fc800078e000e */
[CC--:B--2---:R-:W-:Y:S02]  /*1020*/  @P1 HMUL2 R6, R4.reuse.H0_H0, R17.reuse.H0_H0 ;  /* 0x2000001104061232 */ /* 0x0c4fe40000000800 */
[-C--:B------:R-:W-:Y:S02]  /*1030*/  @P1 HMUL2 R4, R4.H0_H0, R0.reuse.H0_H0 ;  /* 0x2000000004041232 */ /* 0x080fe40000000800 */
[C---:B---3--:R-:W-:Y:S02]  /*1040*/  @P1 HFMA2 R6, R9.reuse.H0_H0, R0.H0_H0, R6.H0_H0 ;  /* 0x2000000009061231 */ /* 0x048fe40000040806 */
[----:B------:R-:W-:-:S03]  /*1050*/  @P1 HFMA2 R4, R9.H0_H0, R17.H0_H0, -R4.H0_H0 ;  /* 0x2000001109041231 */ /* 0x000fc60000140804 */
[----:B------:R-:W-:Y:S02]  /*1060*/  PRMT R9, R6, 0x7610, R9 ;  /* 0x0000761006097816 */ /* 0x000fe40000000009 */
[----:B------:R-:W-:-:S03]  /*1070*/  PRMT R6, R4, 0x7610, R6 ;  /* 0x0000761004067816 */ /* 0x000fc60000000006 */
[----:B------:R0:W-:Y:S04]  /*1080*/  @P1 STG.E.U16 desc[UR6][R2.64+0x2], R9 ;  /* 0x0000020902001986 */ /* 0x0001e8000c101506 */
[----:B------:R2:W-:Y:S04]  /*1090*/  @P1 STG.E.U16 desc[UR6][R2.64], R6 ;  /* 0x0000000602001986 */ /* 0x0005e8000c101506 */
[----:B------:R-:W3:Y:S04]  /*10a0*/  @!P1 LDG.E.U16 R4, desc[UR6][R14.64+0x2] ;  /* 0x000002060e049981 */ /* 0x000ee8000c1e1500 */
[----:B------:R-:W4:Y:S01]  /*10b0*/  @!P1 LDG.E.U16 R13, desc[UR6][R14.64] ;  /* 0x000000060e0d9981 */ /* 0x000f22000c1e1500 */
[----:B0-----:R-:W0:Y:S02]  /*10c0*/  LDC.64 R8, c[0x0][0x388] ;  /* 0x0000e200ff087b82 */ /* 0x001e240000000a00 */
[----:B0-----:R-:W-:-:S04]  /*10d0*/  @!P1 IMAD.WIDE.U32 R8, R11, 0x2, R8 ;  /* 0x000000020b089825 */ /* 0x001fc800078e0008 */
[CC--:B---3--:R-:W-:Y:S02]  /*10e0*/  @!P1 HMUL2 R3, R4.reuse.H0_H0, R0.reuse.H0_H0 ;  /* 0x2000000004039232 */ /* 0x0c8fe40000000800 */
[-C--:B------:R-:W-:Y:S02]  /*10f0*/  @!P1 HMUL2 R4, R4.H0_H0, R17.reuse.H0_H0 ;  /* 0x2000001104049232 */ /* 0x080fe40000000800 */
[C---:B----4-:R-:W-:Y:S02]  /*1100*/  @!P1 HFMA2 R3, R13.reuse.H0_H0, R17.H0_H0, -R3.H0_H0 ;  /* 0x200000110d039231 */ /* 0x050fe40000140803 */
[----:B------:R-:W-:-:S03]  /*1110*/  @!P1 HFMA2 R4, R13.H0_H0, R0.H0_H0, R4.H0_H0 ;  /* 0x200000000d049231 */ /* 0x000fc60000040804 */
[----:B------:R-:W-:Y:S02]  /*1120*/  PRMT R13, R3, 0x7610, R13 ;  /* 0x00007610030d7816 */ /* 0x000fe4000000000d */
[----:B------:R-:W-:-:S03]  /*1130*/  PRMT R16, R4, 0x7610, R16 ;  /* 0x0000761004107816 */ /* 0x000fc60000000010 */
[----:B------:R2:W-:Y:S04]  /*1140*/  @!P1 STG.E.U16 desc[UR6][R14.64], R13 ;  /* 0x0000000d0e009986 */ /* 0x0005e8000c101506 */
[----:B------:R2:W-:Y:S04]  /*1150*/  @!P1 STG.E.U16 desc[UR6][R14.64+0x2], R16 ;  /* 0x000002100e009986 */ /* 0x0005e8000c101506 */
[----:B------:R-:W3:Y:S04]  /*1160*/  @!P1 LDG.E.U16 R2, desc[UR6][R8.64+0x2] ;  /* 0x0000020608029981 */ /* 0x000ee8000c1e1500 */
[----:B------:R-:W4:Y:S01]  /*1170*/  @!P1 LDG.E.U16 R3, desc[UR6][R8.64] ;  /* 0x0000000608039981 */ /* 0x000f22000c1e1500 */
[----:B------:R-:W-:-:S05]  /*1180*/  VIADD R11, R11, 0x2 ;  /* 0x000000020b0b7836 */ /* 0x000fca0000000000 */
[----:B-1----:R-:W-:Y:S01]  /*1190*/  ISETP.GE.AND P0, PT, R11, UR4, PT ;  /* 0x000000040b007c0c */ /* 0x002fe2000bf06270 */
[CC--:B---3--:R-:W-:Y:S02]  /*11a0*/  @!P1 HMUL2 R4, R2.reuse.H0_H0, R0.reuse.H0_H0 ;  /* 0x2000000002049232 */ /* 0x0c8fe40000000800 */
[-C--:B------:R-:W-:Y:S02]  /*11b0*/  @!P1 HMUL2 R2, R2.H0_H0, R17.reuse.H0_H0 ;  /* 0x2000001102029232 */ /* 0x080fe40000000800 */
[C---:B----4-:R-:W-:Y:S02]  /*11c0*/  @!P1 HFMA2 R4, R3.reuse.H0_H0, R17.H0_H0, -R4.H0_H0 ;  /* 0x2000001103049231 */ /* 0x050fe40000140804 */
[----:B------:R-:W-:-:S03]  /*11d0*/  @!P1 HFMA2 R2, R3.H0_H0, R0.H0_H0, R2.H0_H0 ;  /* 0x2000000003029231 */ /* 0x000fc60000040802 */
[----:B------:R2:W-:Y:S04]  /*11e0*/  @!P1 STG.E.U16 desc[UR6][R8.64], R4 ;  /* 0x0000000408009986 */ /* 0x0005e8000c101506 */
[----:B------:R2:W-:Y:S01]  /*11f0*/  @!P1 STG.E.U16 desc[UR6][R8.64+0x2], R2 ;  /* 0x0000020208009986 */ /* 0x0005e2000c101506 */
[----:B------:R-:W-:Y:S05]  /*1200*/  @!P0 BRA `(.L_x_345) ;  /* 0xffffffec00cc8947 */ /* 0x000fea000383ffff */
[----:B------:R-:W-:Y:S05]  /*1210*/  EXIT ;  /* 0x000000000000794d */ /* 0x000fea0003800000 */
        .weak           $__internal_6_$__cuda_sm20_rcp_rn_f32_slowpath
        .type           $__internal_6_$__cuda_sm20_rcp_rn_f32_slowpath,@function
        .size           $__internal_6_$__cuda_sm20_rcp_rn_f32_slowpath,($__internal_7_$__cuda_sm3x_div_rn_noftz_f32_slowpath - $__internal_6_$__cuda_sm20_rcp_rn_f32_slowpath)
$__internal_6_$__cuda_sm20_rcp_rn_f32_slowpath:
[----:B------:R-:W-:-:S05]  /*1220*/  IMAD.SHL.U32 R3, R0, 0x2, RZ ;  /* 0x0000000200037824 */ /* 0x000fca00078e00ff */
[----:B------:R-:W-:-:S04]  /*1230*/  SHF.R.U32.HI R8, RZ, 0x18, R3 ;  /* 0x00000018ff087819 */ /* 0x000fc80000011603 */
[----:B------:R-:W-:-:S13]  /*1240*/  ISETP.NE.U32.AND P0, PT, R8, RZ, PT ;  /* 0x000000ff0800720c */ /* 0x000fda0003f05070 */
[----:B------:R-:W-:Y:S05]  /*1250*/  @P0 BRA `(.L_x_346) ;  /* 0x00000000002c0947 */ /* 0x000fea0003800000 */
[----:B------:R-:W-:-:S04]  /*1260*/  SHF.L.U32 R3, R0, 0x1, RZ ;  /* 0x0000000100037819 */ /* 0x000fc800000006ff */
[----:B------:R-:W-:-:S13]  /*1270*/  ISETP.NE.AND P0, PT, R3, RZ, PT ;  /* 0x000000ff0300720c */ /* 0x000fda0003f05270 */
[----:B------:R0:W1:Y:S01]  /*1280*/  @!P0 MUFU.RCP R3, R0 ;  /* 0x0000000000038308 */ /* 0x0000620000001000 */
[----:B------:R-:W-:Y:S05]  /*1290*/  @!P0 BRA `(.L_x_347) ;  /* 0x0000000000a48947 */ /* 0x000fea0003800000 */
[----:B------:R-:W-:-:S04]  /*12a0*/  FFMA R4, R0, 1.84467440737095516160e+19, RZ ;  /* 0x5f80000000047823 */ /* 0x000fc800000000ff */
[----:B-1----:R-:W0:Y:S02]  /*12b0*/  MUFU.RCP R3, R4 ;  /* 0x0000000400037308 */ /* 0x002e240000001000 */
[----:B0-----:R-:W-:-:S04]  /*12c0*/  FFMA R0, R4, R3, -1 ;  /* 0xbf80000004007423 */ /* 0x001fc80000000003 */
[----:B------:R-:W-:-:S04]  /*12d0*/  FADD.FTZ R0, -R0, -RZ ;  /* 0x800000ff00007221 */ /* 0x000fc80000010100 */
[----:B------:R-:W-:-:S04]  /*12e0*/  FFMA R0, R3, R0, R3 ;  /* 0x0000000003007223 */ /* 0x000fc80000000003 */
[----:B------:R-:W-:Y:S01]  /*12f0*/  FFMA R3, R0, 1.84467440737095516160e+19, RZ ;  /* 0x5f80000000037823 */ /* 0x000fe200000000ff */
[----:B------:R-:W-:Y:S06]  /*1300*/  BRA `(.L_x_347) ;  /* 0x0000000000887947 */ /* 0x000fec0003800000 */
.L_x_346:
        /* <DEDUP_REMOVED lines=16> */
[----:B------:R-:W-:-:S03]  /*1410*/  LOP3.LUT R13, R13, R4, RZ, 0xc0, !PT ;  /* 0x000000040d0d7212 */ /* 0x000fc600078ec0ff */
[----:B------:R-:W-:Y:S01]  /*1420*/  IMAD.MOV R3, RZ, RZ, -R6 ;  /* 0x000000ffff037224 */ /* 0x000fe200078e0a06 */
[----:B------:R-:W-:-:S04]  /*1430*/  SHF.R.U32.HI R13, RZ, R14, R13 ;  /* 0x0000000eff0d7219 */ /* 0x000fc8000001160d */
        /* <DEDUP_REMOVED lines=10> */
[----:B------:R-:W-:-:S05]  /*14e0*/  @!P0 IADD3 R3, PT, PT, R3, 0x1, RZ ;  /* 0x0000000103038810 */ /* 0x000fca0007ffe0ff */
[----:B------:R-:W-:-:S05]  /*14f0*/  @!P1 IMAD.SHL.U32 R3, R3, 0x2, RZ ;  /* 0x0000000203039824 */ /* 0x000fca00078e00ff */
[----:B------:R-:W-:Y:S01]  /*1500*/  LOP3.LUT R3, R3, 0x80000000, R0, 0xf8, !PT ;  /* 0x8000000003037812 */ /* 0x000fe200078ef800 */
[----:B------:R-:W-:Y:S06]  /*1510*/  BRA `(.L_x_347) ;  /* 0x0000000000047947 */ /* 0x000fec0003800000 */
.L_x_348:
[----:B------:R2:W3:Y:S02]  /*1520*/  MUFU.RCP R3, R0 ;  /* 0x0000000000037308 */ /* 0x0004e40000001000 */
.L_x_347:
[----:B0123--:R-:W-:Y:S02]  /*1530*/  IMAD.MOV.U32 R0, RZ, RZ, R3 ;  /* 0x000000ffff007224 */ /* 0x00ffe400078e0003 */
[----:B------:R-:W-:-:S04]  /*1540*/  IMAD.MOV.U32 R3, RZ, RZ, 0x0 ;  /* 0x00000000ff037424 */ /* 0x000fc800078e00ff */
[----:B------:R-:W-:Y:S05]  /*1550*/  RET.REL.NODEC R2 `(_Z4ropeP6__halfS0_iiii) ;  /* 0xffffffe802a87950 */ /* 0x000fea0003c3ffff */
        .weak           $__internal_7_$__cuda_sm3x_div_rn_noftz_f32_slowpath
        .type           $__internal_7_$__cuda_sm3x_div_rn_noftz_f32_slowpath,@function
        .size           $__internal_7_$__cuda_sm3x_div_rn_noftz_f32_slowpath,(.L_x_535 - $__internal_7_$__cuda_sm3x_div_rn_noftz_f32_slowpath)
$__internal_7_$__cuda_sm3x_div_rn_noftz_f32_slowpath:
[--C-:B------:R-:W-:Y:S01]  /*1560*/  SHF.R.U32.HI R6, RZ, 0x17, R12.reuse ;  /* 0x00000017ff067819 */ /* 0x100fe2000001160c */
[----:B------:R-:W-:Y:S01]  /*1570*/  IMAD.MOV.U32 R9, RZ, RZ, R12 ;  /* 0x000000ffff097224 */ /* 0x000fe200078e000c */
[----:B------:R-:W-:Y:S02]  /*1580*/  SHF.R.U32.HI R3, RZ, 0x17, R0 ;  /* 0x00000017ff037819 */ /* 0x000fe40000011600 */
[----:B------:R-:W-:Y:S02]  /*1590*/  LOP3.LUT R6, R6, 0xff, RZ, 0xc0, !PT ;  /* 0x000000ff06067812 */ /* 0x000fe400078ec0ff */
[----:B------:R-:W-:Y:S02]  /*15a0*/  LOP3.LUT R14, R3, 0xff, RZ, 0xc0, !PT ;  /* 0x000000ff030e7812 */ /* 0x000fe400078ec0ff */
[----:B------:R-:W-:Y:S01]  /*15b0*/  MOV R8, R0 ;  /* 0x0000000000087202 */ /* 0x000fe20000000f00 */
[----:B------:R-:W-:Y:S02]  /*15c0*/  VIADD R13, R6, 0xffffffff ;  /* 0xffffffff060d7836 */ /* 0x000fe40000000000 */
[----:B------:R-:W-:-:S03]  /*15d0*/  VIADD R15, R14, 0xffffffff ;  /* 0xffffffff0e0f7836 */ /* 0x000fc60000000000 */
[----:B------:R-:W-:-:S04]  /*15e0*/  ISETP.GT.U32.AND P0, PT, R13, 0xfd, PT ;  /* 0x000000fd0d00780c */ /* 0x000fc80003f04070 */
[----:B------:R-:W-:-:S13]  /*15f0*/  ISETP.GT.U32.OR P0, PT, R15, 0xfd, P0 ;  /* 0x000000fd0f00780c */ /* 0x000fda0000704470 */
[----:B------:R-:W-:Y:S01]  /*1600*/  @!P0 IMAD.MOV.U32 R4, RZ, RZ, RZ ;  /* 0x000000ffff048224 */ /* 0x000fe200078e00ff */
[----:B------:R-:W-:Y:S06]  /*1610*/  @!P0 BRA `(.L_x_349) ;  /* 0x0000000000608947 */ /* 0x000fec0003800000 */
[----:B------:R-:W-:Y:S01]  /*1620*/  FSETP.GTU.FTZ.AND P1, PT, |R12|, +INF , PT ;  /* 0x7f8000000c00780b */ /* 0x000fe20003f3c200 */
[----:B------:R-:W-:Y:S01]  /*1630*/  IMAD.MOV.U32 R3, RZ, RZ, R12 ;  /* 0x000000ffff037224 */ /* 0x000fe200078e000c */
        /* <DEDUP_REMOVED lines=20> */
[----:B------:R-:W-:-:S03]  /*1780*/  @!P1 FFMA R9, R3, 1.84467440737095516160e+19, RZ ;  /* 0x5f80000003099823 */ /* 0x000fc600000000ff */
[----:B------:R-:W-:-:S07]  /*1790*/  @!P1 IADD3 R4, PT, PT, R4, 0x40, RZ ;  /* 0x0000004004049810 */ /* 0x000fce0007ffe0ff */
.L_x_349:
[----:B------:R-:W-:Y:S01]  /*17a0*/  LEA R0, R6, 0xc0800000, 0x17 ;  /* 0xc080000006007811 */ /* 0x000fe200078eb8ff */
[----:B------:R-:W-:-:S04]  /*17b0*/  VIADD R3, R14, 0xffffff81 ;  /* 0xffffff810e037836 */ /* 0x000fc80000000000 */
[----:B------:R-:W-:Y:S02]  /*17c0*/  IMAD.IADD R9, R9, 0x1, -R0 ;  /* 0x0000000109097824 */ /* 0x000fe400078e0a00 */
[----:B------:R-:W-:Y:S02]  /*17d0*/  IMAD R0, R3, -0x800000, R8 ;  /* 0xff80000003007824 */ /* 0x000fe400078e0208 */
[----:B------:R0:W1:Y:S01]  /*17e0*/  MUFU.RCP R13, R9 ;  /* 0x00000009000d7308 */ /* 0x0000620000001000 */
[----:B------:R-:W-:Y:S01]  /*17f0*/  FADD.FTZ R15, -R9, -RZ ;  /* 0x800000ff090f7221 */ /* 0x000fe20000010100 */
[----:B0-----:R-:W-:-:S05]  /*1800*/  IADD3 R9, PT, PT, R3, 0x7f, -R6 ;  /* 0x0000007f03097810 */ /* 0x001fca0007ffe806 */
[----:B------:R-:W-:Y:S02]  /*1810*/  IMAD.IADD R9, R9, 0x1, R4 ;  /* 0x0000000109097824 */ /* 0x000fe400078e0204 */
        /* <DEDUP_REMOVED lines=20> */
[-CC-:B------:R-:W-:Y:S01]  /*1960*/  FFMA.RZ R3, R17, R15.reuse, R8.reuse ;  /* 0x0000000f11037223 */ /* 0x180fe2000000c008 */
[----:B------:R-:W-:Y:S01]  /*1970*/  IADD3 R9, PT, PT, R13, 0x20, RZ ;  /* 0x000000200d097810 */ /* 0x000fe20007ffe0ff */
[-CC-:B------:R-:W-:Y:S01]  /*1980*/  FFMA.RM R4, R17, R15.reuse, R8.reuse ;  /* 0x0000000f11047223 */ /* 0x180fe20000004008 */
[----:B------:R-:W-:Y:S02]  /*1990*/  ISETP.NE.AND P2, PT, R13, RZ, PT ;  /* 0x000000ff0d00720c */ /* 0x000fe40003f45270 */
[----:B------:R-:W-:Y:S01]  /*19a0*/  LOP3.LUT R6, R3, 0x7fffff, RZ, 0xc0, !PT ;  /* 0x007fffff03067812 */ /* 0x000fe200078ec0ff */
[----:B------:R-:W-:Y:S01]  /*19b0*/  FFMA.RP R3, R17, R15, R8 ;  /* 0x0000000f11037223 */ /* 0x000fe20000008008 */
[----:B------:R-:W-:Y:S01]  /*19c0*/  IMAD.MOV R8, RZ, RZ, -R13 ;  /* 0x000000ffff087224 */ /* 0x000fe200078e0a0d */
[----:B------:R-:W-:Y:S02]  /*19d0*/  ISETP.NE.AND P1, PT, R13, RZ, PT ;  /* 0x000000ff0d00720c */ /* 0x000fe40003f25270 */
[----:B------:R-:W-:-:S02]  /*19e0*/  LOP3.LUT R6, R6, 0x800000, RZ, 0xfc, !PT ;  /* 0x0080000006067812 */ /* 0x000fc400078efcff */
        /* <DEDUP_REMOVED lines=13> */
.L_x_355:
[----:B------:R-:W-:-:S04]  /*1ac0*/  LOP3.LUT R0, R0, 0x80000000, RZ, 0xc0, !PT ;  /* 0x8000000000007812 */ /* 0x000fc800078ec0ff */
[----:B------:R-:W-:Y:S01]  /*1ad0*/  LOP3.LUT R0, R0, 0x7f800000, RZ, 0xfc, !PT ;  /* 0x7f80000000007812 */ /* 0x000fe200078efcff */
[----:B------:R-:W-:Y:S06]  /*1ae0*/  BRA `(.L_x_356) ;  /* 0x0000000000287947 */ /* 0x000fec0003800000 */
.L_x_354:
[----:B------:R-:W-:Y:S01]  /*1af0*/  IMAD R0, R9, 0x800000, R0 ;  /* 0x0080000009007824 */ /* 0x000fe200078e0200 */
[----:B------:R-:W-:Y:S06]  /*1b00*/  BRA `(.L_x_356) ;  /* 0x0000000000207947 */ /* 0x000fec0003800000 */
.L_x_353:
[----:B------:R-:W-:-:S04]  /*1b10*/  LOP3.LUT R0, R9, 0x80000000, R8, 0x48, !PT ;  /* 0x8000000009007812 */ /* 0x000fc800078e4808 */
[----:B------:R-:W-:Y:S01]  /*1b20*/  LOP3.LUT R0, R0, 0x7f800000, RZ, 0xfc, !PT ;  /* 0x7f80000000007812 */ /* 0x000fe200078efcff */
[----:B------:R-:W-:Y:S06]  /*1b30*/  BRA `(.L_x_356) ;  /* 0x0000000000147947 */ /* 0x000fec0003800000 */
.L_x_352:
[----:B------:R-:W-:Y:S01]  /*1b40*/  LOP3.LUT R0, R9, 0x80000000, R8, 0x48, !PT ;  /* 0x8000000009007812 */ /* 0x000fe200078e4808 */
[----:B------:R-:W-:Y:S06]  /*1b50*/  BRA `(.L_x_356) ;  /* 0x00000000000c7947 */ /* 0x000fec0003800000 */
.L_x_351:
[----:B------:R-:W0:Y:S01]  /*1b60*/  MUFU.RSQ R0, -QNAN ;  /* 0xffc0000000007908 */ /* 0x000e220000001400 */
[----:B------:R-:W-:Y:S05]  /*1b70*/  BRA `(.L_x_356) ;  /* 0x0000000000047947 */ /* 0x000fea0003800000 */
.L_x_350:
[----:B------:R-:W-:-:S07]  /*1b80*/  FADD.FTZ R0, R0, R3 ;  /* 0x0000000300007221 */ /* 0x000fce0000010000 */
.L_x_356:
[----:B------:R-:W-:-:S04]  /*1b90*/  IMAD.MOV.U32 R3, RZ, RZ, 0x0 ;  /* 0x00000000ff037424 */ /* 0x000fc800078e00ff */
[----:B0-----:R-:W-:Y:S05]  /*1ba0*/  RET.REL.NODEC R2 `(_Z4ropeP6__halfS0_iiii) ;  /* 0xffffffe402147950 */ /* 0x001fea0003c3ffff */
.L_x_357:
        /* <DEDUP_REMOVED lines=13> */
.L_x_535:


//--------------------- .text._Z6matmulP6__halfS0_S0_ii --------------------------
	.section	.text._Z6matmulP6__halfS0_S0_ii,"ax",@progbits
	.align	128
        .global         _Z6matmulP6__halfS0_S0_ii
        .type           _Z6matmulP6__halfS0_S0_ii,@function
        .size           _Z6matmulP6__halfS0_S0_ii,(.L_x_560 - _Z6matmulP6__halfS0_S0_ii)
        .other          _Z6matmulP6__halfS0_S0_ii,@"STO_CUDA_ENTRY STV_DEFAULT"
_Z6matmulP6__halfS0_S0_ii:
.text._Z6matmulP6__halfS0_S0_ii:
[----:B------:R-:W-:Y:S08]  /*0000*/  LDC R1, c[0x0][0x37c] ;  /* 0x0000df00ff017b82 */ /* 0x000ff00000000800 */
[----:B------:R-:W0:Y:S02]  /*0010*/  LDC R6, c[0x0][0x39c] ;  /* 0x0000e700ff067b82 */ /* 0x000e240000000800 */
[----:B0-----:R-:W-:-:S13]  /*0020*/  ISETP.GE.AND P0, PT, R6, 0x1, PT ;  /* 0x000000010600780c */ /* 0x001fda0003f06270 */
[----:B------:R-:W-:Y:S05]  /*0030*/  @!P0 EXIT ;  /* 0x000000000000894d */ /* 0x000fea0003800000 */
[----:B------:R-:W0:Y:S01]  /*0040*/  LDC R2, c[0x0][0x398] ;  /* 0x0000e600ff027b82 */ /* 0x000e220000000800 */
[----:B------:R-:W1:Y:S01]  /*0050*/  LDCU.64 UR6, c[0x0][0x358] ;  /* 0x00006b00ff0677ac */ /* 0x000e620008000a00 */
[----:B0-----:R-:W-:-:S13]  /*0060*/  ISETP.GE.AND P0, PT, R2, 0x1, PT ;  /* 0x000000010200780c */ /* 0x001fda0003f06270 */
[----:B-1----:R-:W-:Y:S05]  /*0070*/  @!P0 BRA `(.L_x_358) ;  /* 0x0000000800cc8947 */ /* 0x002fea0003800000 */
[----:B------:R-:W0:Y:S01]  /*0080*/  LDCU.64 UR4, c[0x0][0x388] ;  /* 0x00007100ff0477ac */ /* 0x000e220008000a00 */
[C---:B------:R-:W-:Y:S01]  /*0090*/  LOP3.LUT R23, R2.reuse, 0xf, RZ, 0xc0, !PT ;  /* 0x0000000f02177812 */ /* 0x040fe200078ec0ff */
[----:B------:R-:W-:Y:S01]  /*00a0*/  HFMA2 R7, -RZ, RZ, 0, 0 ;  /* 0x00000000ff077431 */ /* 0x000fe200000001ff */
[C---:B------:R-:W-:Y:S02]  /*00b0*/  LOP3.LUT R24, R2.reuse, 0x7, RZ, 0xc0, !PT ;  /* 0x0000000702187812 */ /* 0x040fe400078ec0ff */
[----:B------:R-:W-:Y:S02]  /*00c0*/  IADD3 R0, PT, PT, R23, -0x1, RZ ;  /* 0xffffffff17007810 */ /* 0x000fe40007ffe0ff */
[----:B------:R-:W-:Y:S01]  /*00d0*/  LOP3.LUT R6, R2, 0x3, RZ, 0xc0, !PT ;  /* 0x0000000302067812 */ /* 0x000fe200078ec0ff */
[----:B------:R-:W-:Y:S01]  /*00e0*/  VIADD R3, R24, 0xffffffff ;  /* 0xffffffff18037836 */ /* 0x000fe20000000000 */
[----:B------:R-:W-:Y:S02]  /*00f0*/  ISETP.GE.U32.AND P1, PT, R0, 0x7, PT ;  /* 0x000000070000780c */ /* 0x000fe40003f26070 */
[----:B------:R-:W-:-:S02]  /*0100*/  LOP3.LUT R0, R2, 0x7ffffff0, RZ, 0xc0, !PT ;  /* 0x7ffffff002007812 */ /* 0x000fc400078ec0ff */
[----:B------:R-:W-:-:S03]  /*0110*/  ISETP.GE.U32.AND P0, PT, R3, 0x3, PT ;  /* 0x000000030300780c */ /* 0x000fc60003f06070 */
[----:B------:R-:W-:Y:S01]  /*0120*/  IMAD.MOV R8, RZ, RZ, -R0 ;  /* 0x000000ffff087224 */ /* 0x000fe200078e0a00 */
[----:B0-----:R-:W-:-:S04]  /*0130*/  UIADD3 UR4, UP0, UPT, UR4, 0x10, URZ ;  /* 0x0000001004047890 */ /* 0x001fc8000ff1e0ff */
[----:B------:R-:W-:-:S12]  /*0140*/  UIADD3.X UR5, UPT, UPT, URZ, UR5, URZ, UP0, !UPT ;  /* 0x00000005ff057290 */ /* 0x000fd800087fe4ff */
.L_x_364:
[----:B------:R-:W0:Y:S01]  /*0150*/  LDCU UR8, c[0x0][0x398] ;  /* 0x00007300ff0877ac */ /* 0x000e220008000800 */
[----:B------:R-:W-:Y:S02]  /*0160*/  MOV R10, RZ ;  /* 0x000000ff000a7202 */ /* 0x000fe40000000f00 */
[----:B------:R-:W-:Y:S01]  /*0170*/  PRMT R11, RZ, 0x7610, R11 ;  /* 0x00007610ff0b7816 */ /* 0x000fe2000000000b */
[----:B0-----:R-:W-:Y:S02]  /*0180*/  UISETP.GE.U32.AND UP0, UPT, UR8, 0x10, UPT ;  /* 0x000000100800788c */ /* 0x001fe4000bf06070 */
[----:B------:R-:W-:-:S07]  /*0190*/  IMAD R9, R7, UR8, RZ ;  /* 0x0000000807097c24 */ /* 0x000fce000f8e02ff */
[----:B------:R-:W-:Y:S05]  /*01a0*/  BRA.U !UP0, `(.L_x_359) ;  /* 0x0000000508007547 */ /* 0x000fea000b800000 */
[----:B------:R-:W0:Y:S01]  /*01b0*/  LDC.64 R2, c[0x0][0x390] ;  /* 0x0000e400ff027b82 */ /* 0x000e220000000a00 */
[----:B------:R-:W-:Y:S01]  /*01c0*/  IMAD.U32 R4, RZ, RZ, UR4 ;  /* 0x00000004ff047e24 */ /* 0x000fe2000f8e00ff */
[----:B------:R-:W-:Y:S02]  /*01d0*/  MOV R5, UR5 ;  /* 0x0000000500057c02 */ /* 0x000fe40008000f00 */
[----:B------:R-:W-:Y:S02]  /*01e0*/  MOV R10, R8 ;  /* 0x00000008000a7202 */ /* 0x000fe40000000f00 */
[----:B------:R-:W-:Y:S01]  /*01f0*/  PRMT R11, RZ, 0x7610, R11 ;  /* 0x00007610ff0b7816 */ /* 0x000fe2000000000b */
[----:B0-----:R-:W-:-:S03]  /*0200*/  IMAD.WIDE.U32 R2, R9, 0x2, R2 ;  /* 0x0000000209027825 */ /* 0x001fc600078e0002 */
[----:B------:R-:W-:-:S05]  /*0210*/  IADD3 R2, P2, PT, R2, 0x10, RZ ;  /* 0x0000001002027810 */ /* 0x000fca0007f5e0ff */
[----:B------:R-:W-:-:S08]  /*0220*/  IMAD.X R3, RZ, RZ, R3, P2 ;  /* 0x000000ffff037224 */ /* 0x000fd000010e0603 */
.L_x_360:
        /* <DEDUP_REMOVED lines=17> */
[----:B------:R-:W3:Y:S01]  /*0340*/  LDG.E.U16 R12, desc[UR6][R4.64+-0x2] ;  /* 0xfffffe06040c7981 */ /* 0x000ee2000c1e1500 */
[----:B----4-:R-:W-:-:S03]  /*0350*/  HFMA2 R25, R13.H0_H0, R14.H0_H0, R25.H0_H0 ;  /* 0x2000000e0d197231 */ /* 0x010fc60000040819 */
[----:B------:R-:W4:Y:S04]  /*0360*/  LDG.E.U16 R13, desc[UR6][R2.64] ;  /* 0x00000006020d7981 */ /* 0x000f28000c1e1500 */
[----:B------:R-:W4:Y:S01]  /*0370*/  LDG.E.U16 R14, desc[UR6][R4.64] ;  /* 0x00000006040e7981 */ /* 0x000f22000c1e1500 */
[----:B-----5:R-:W-:-:S03]  /*0380*/  HFMA2 R25, R15.H0_H0, R16.H0_H0, R25.H0_H0 ;  /* 0x200000100f197231 */ /* 0x020fc60000040819 */
[----:B------:R-:W5:Y:S04]  /*0390*/  LDG.E.U16 R15, desc[UR6][R2.64+0x2] ;  /* 0x00000206020f7981 */ /* 0x000f68000c1e1500 */
[----:B------:R-:W5:Y:S01]  /*03a0*/  LDG.E.U16 R16, desc[UR6][R4.64+0x2] ;  /* 0x0000020604107981 */ /* 0x000f62000c1e1500 */
[----:B------:R-:W-:-:S03]  /*03b0*/  HFMA2 R25, R21.H0_H0, R22.H0_H0, R25.H0_H0 ;  /* 0x2000001615197231 */ /* 0x000fc60000040819 */
[----:B------:R-:W5:Y:S04]  /*03c0*/  LDG.E.U16 R22, desc[UR6][R2.64+0x4] ;  /* 0x0000040602167981 */ /* 0x000f68000c1e1500 */
[----:B------:R-:W5:Y:S01]  /*03d0*/  LDG.E.U16 R21, desc[UR6][R4.64+0x4] ;  /* 0x0000040604157981 */ /* 0x000f62000c1e1500 */
[----:B------:R-:W-:-:S03]  /*03e0*/  HFMA2 R25, R19.H0_H0, R20.H0_H0, R25.H0_H0 ;  /* 0x2000001413197231 */ /* 0x000fc60000040819 */
        /* <DEDUP_REMOVED lines=11> */
[----:B-----5:R-:W-:-:S03]  /*04a0*/  HFMA2 R25, R15.H0_H0, R16.H0_H0, R25.H0_H0 ;  /* 0x200000100f197231 */ /* 0x020fc60000040819 */
[----:B------:R-:W5:Y:S04]  /*04b0*/  LDG.E.U16 R15, desc[UR6][R2.64+0xe] ;  /* 0x00000e06020f7981 */ /* 0x000f68000c1e1500 */
[----:B------:R0:W5:Y:S01]  /*04c0*/  LDG.E.U16 R16, desc[UR6][R4.64+0xe] ;  /* 0x00000e0604107981 */ /* 0x000162000c1e1500 */
[----:B------:R-:W-:Y:S02]  /*04d0*/  VIADD R10, R10, 0x10 ;  /* 0x000000100a0a7836 */ /* 0x000fe40000000000 */
[----:B------:R-:W-:-:S03]  /*04e0*/  HFMA2 R21, R22.H0_H0, R21.H0_H0, R25.H0_H0 ;  /* 0x2000001516157231 */ /* 0x000fc60000040819 */
[----:B------:R-:W-:Y:S01]  /*04f0*/  ISETP.NE.AND P2, PT, R10, RZ, PT ;  /* 0x000000ff0a00720c */ /* 0x000fe20003f45270 */
[----:B------:R-:W-:Y:S01]  /*0500*/  HFMA2 R19, R19.H0_H0, R20.H0_H0, R21.H0_H0 ;  /* 0x2000001413137231 */ /* 0x000fe20000040815 */
[----:B0-----:R-:W-:Y:S02]  /*0510*/  IADD3 R4, P4, PT, R4, 0x20, RZ ;  /* 0x0000002004047810 */ /* 0x001fe40007f9e0ff */
[----:B------:R-:W-:-:S03]  /*0520*/  IADD3 R2, P3, PT, R2, 0x20, RZ ;  /* 0x0000002002027810 */ /* 0x000fc60007f7e0ff */
[----:B------:R-:W-:Y:S01]  /*0530*/  IMAD.X R5, RZ, RZ, R5, P4 ;  /* 0x000000ffff057224 */ /* 0x000fe200020e0605 */
[----:B------:R-:W-:Y:S01]  /*0540*/  IADD3.X R3, PT, PT, RZ, R3, RZ, P3, !PT ;  /* 0x00000003ff037210 */ /* 0x000fe20001ffe4ff */
[----:B--2---:R-:W-:-:S04]  /*0550*/  HFMA2 R17, R17.H0_H0, R18.H0_H0, R19.H0_H0 ;  /* 0x2000001211117231 */ /* 0x004fc80000040813 */
[----:B---3--:R-:W-:-:S04]  /*0560*/  HFMA2 R11, R11.H0_H0, R12.H0_H0, R17.H0_H0 ;  /* 0x2000000c0b0b7231 */ /* 0x008fc80000040811 */
[----:B----4-:R-:W-:-:S04]  /*0570*/  HFMA2 R11, R14.H0_H0, R13.H0_H0, R11.H0_H0 ;  /* 0x2000000d0e0b7231 */ /* 0x010fc8000004080b */
[----:B-----5:R-:W-:Y:S01]  /*0580*/  HFMA2 R11, R15.H0_H0, R16.H0_H0, R11.H0_H0 ;  /* 0x200000100f0b7231 */ /* 0x020fe2000004080b */
[----:B------:R-:W-:Y:S06]  /*0590*/  @P2 BRA `(.L_x_360) ;  /* 0xfffffffc00242947 */ /* 0x000fec000383ffff */
[----:B------:R-:W-:-:S07]  /*05a0*/  MOV R10, R0 ;  /* 0x00000000000a7202 */ /* 0x000fce0000000f00 */
.L_x_359:
[----:B------:R-:W-:-:S13]  /*05b0*/  ISETP.NE.AND P2, PT, R23, RZ, PT ;  /* 0x000000ff1700720c */ /* 0x000fda0003f45270 */
[----:B------:R-:W-:Y:S05]  /*05c0*/  @!P2 BRA `(.L_x_361) ;  /* 0x000000040058a947 */ /* 0x000fea0003800000 */
[----:B------:R-:W-:Y:S01]  /*05d0*/  ISETP.NE.AND P2, PT, R24, RZ, PT ;  /* 0x000000ff1800720c */ /* 0x000fe20003f45270 */
[----:B------:R-:W-:-:S12]  /*05e0*/  @!P1 BRA `(.L_x_362) ;  /* 0x00000000008c9947 */ /* 0x000fd80003800000 */
[----:B------:R-:W0:Y:S01]  /*05f0*/  LDC.64 R12, c[0x0][0x390] ;  /* 0x0000e400ff0c7b82 */ /* 0x000e220000000a00 */
[----:B------:R-:W-:-:S07]  /*0600*/  IMAD.IADD R5, R9, 0x1, R10 ;  /* 0x0000000109057824 */ /* 0x000fce00078e020a */
[----:B------:R-:W1:Y:S01]  /*0610*/  LDC.64 R2, c[0x0][0x388] ;  /* 0x0000e200ff027b82 */ /* 0x000e620000000a00 */
[----:B0-----:R-:W-:-:S07]  /*0620*/  IMAD.WIDE.U32 R12, R5, 0x2, R12 ;  /* 0x00000002050c7825 */ /* 0x001fce00078e000c */
[----:B------:R-:W0:Y:S01]  /*0630*/  LDC.64 R4, c[0x0][0x390] ;  /* 0x0000e400ff047b82 */ /* 0x000e220000000a00 */
[----:B------:R-:W2:Y:S01]  /*0640*/  LDG.E.U16 R20, desc[UR6][R12.64] ;  /* 0x000000060c147981 */ /* 0x000ea2000c1e1500 */
[----:B-1----:R-:W-:-:S05]  /*0650*/  IMAD.WIDE.U32 R2, R10, 0x2, R2 ;  /* 0x000000020a027825 */ /* 0x002fca00078e0002 */
[----:B------:R-:W2:Y:S01]  /*0660*/  LDG.E.U16 R21, desc[UR6][R2.64] ;  /* 0x0000000602157981 */ /* 0x000ea2000c1e1500 */
[----:B------:R-:W-:-:S03]  /*0670*/  IADD3 R14, P3, PT, R9, R10, RZ ;  /* 0x0000000a090e7210 */ /* 0x000fc60007f7e0ff */
[----:B------:R-:W3:Y:S01]  /*0680*/  LDG.E.U16 R22, desc[UR6][R2.64+0x2] ;  /* 0x0000020602167981 */ /* 0x000ee2000c1e1500 */
[----:B------:R-:W-:-:S03]  /*0690*/  IADD3.X R15, PT, PT, RZ, RZ, RZ, P3, !PT ;  /* 0x000000ffff0f7210 */ /* 0x000fc60001ffe4ff */
[----:B------:R-:W4:Y:S04]  /*06a0*/  LDG.E.U16 R18, desc[UR6][R2.64+0x4] ;  /* 0x0000040602127981 */ /* 0x000f28000c1e1500 */
[----:B------:R-:W5:Y:S01]  /*06b0*/  LDG.E.U16 R16, desc[UR6][R2.64+0x6] ;  /* 0x0000060602107981 */ /* 0x000f62000c1e1500 */
[----:B0-----:R-:W-:-:S03]  /*06c0*/  LEA R4, P3, R14, R4, 0x1 ;  /* 0x000000040e047211 */ /* 0x001fc600078608ff */
[----:B------:R-:W5:Y:S01]  /*06d0*/  LDG.E.U16 R12, desc[UR6][R2.64+0xa] ;  /* 0x00000a06020c7981 */ /* 0x000f62000c1e1500 */
[----:B------:R-:W-:-:S03]  /*06e0*/  LEA.HI.X R5, R14, R5, R15, 0x1, P3 ;  /* 0x000000050e057211 */ /* 0x000fc600018f0c0f */
[----:B------:R-:W5:Y:S04]  /*06f0*/  LDG.E.U16 R14, desc[UR6][R2.64+0x8] ;  /* 0x00000806020e7981 */ /* 0x000f68000c1e1500 */
[----:B------:R-:W3:Y:S04]  /*0700*/  LDG.E.U16 R25, desc[UR6][R4.64+0x2] ;  /* 0x0000020604197981 */ /* 0x000ee8000c1e1500 */
[----:B------:R-:W4:Y:S04]  /*0710*/  LDG.E.U16 R19, desc[UR6][R4.64+0x4] ;  /* 0x0000040604137981 */ /* 0x000f28000c1e1500 */
[----:B------:R-:W5:Y:S04]  /*0720*/  LDG.E.U16 R17, desc[UR6][R4.64+0x6] ;  /* 0x0000060604117981 */ /* 0x000f68000c1e1500 */
[----:B------:R-:W5:Y:S04]  /*0730*/  LDG.E.U16 R15, desc[UR6][R4.64+0x8] ;  /* 0x00000806040f7981 */ /* 0x000f68000c1e1500 */
[----:B------:R-:W5:Y:S04]  /*0740*/  LDG.E.U16 R13, desc[UR6][R4.64+0xa] ;  /* 0x00000a06040d7981 */ /* 0x000f68000c1e1500 */
[----:B------:R-:W5:Y:S01]  /*0750*/  LDG.E.U16 R28, desc[UR6][R2.64+0xe] ;  /* 0x00000e06021c7981 */ /* 0x000f62000c1e1500 */
[----:B--2---:R-:W-:-:S03]  /*0760*/  HFMA2 R26, R20.H0_H0, R21.H0_H0, R11.H0_H0 ;  /* 0x20000015141a7231 */ /* 0x004fc6000004080b */
[----:B------:R-:W2:Y:S04]  /*0770*/  LDG.E.U16 R20, desc[UR6][R2.64+0xc] ;  /* 0x00000c0602147981 */ /* 0x000ea8000c1e1500 */
[----:B------:R-:W2:Y:S04]  /*0780*/  LDG.E.U16 R11, desc[UR6][R4.64+0xc] ;  /* 0x00000c06040b7981 */ /* 0x000ea8000c1e1500 */
[----:B------:R-:W2:Y:S01]  /*0790*/  LDG.E.U16 R21, desc[UR6][R4.64+0xe] ;  /* 0x00000e0604157981 */ /* 0x000ea2000c1e1500 */
[----:B---3--:R-:W-:-:S04]  /*07a0*/  HFMA2 R22, R25.H0_H0, R22.H0_H0, R26.H0_H0 ;  /* 0x2000001619167231 */ /* 0x008fc8000004081a */
[----:B----4-:R-:W-:-:S04]  /*07b0*/  HFMA2 R18, R19.H0_H0, R18.H0_H0, R22.H0_H0 ;  /* 0x2000001213127231 */ /* 0x010fc80000040816 */
[----:B-----5:R-:W-:-:S04]  /*07c0*/  HFMA2 R16, R17.H0_H0, R16.H0_H0, R18.H0_H0 ;  /* 0x2000001011107231 */ /* 0x020fc80000040812 */
[----:B------:R-:W-:-:S04]  /*07d0*/  HFMA2 R14, R15.H0_H0, R14.H0_H0, R16.H0_H0 ;  /* 0x2000000e0f0e7231 */ /* 0x000fc80000040810 */
[----:B------:R-:W-:Y:S02]  /*07e0*/  HFMA2 R12, R13.H0_H0, R12.H0_H0, R14.H0_H0 ;  /* 0x2000000c0d0c7231 */ /* 0x000fe4000004080e */
[----:B------:R-:W-:Y:S02]  /*07f0*/  VIADD R10, R10, 0x8 ;  /* 0x000000080a0a7836 */ /* 0x000fe40000000000 */
[----:B--2---:R-:W-:-:S04]  /*0800*/  HFMA2 R11, R11.H0_H0, R20.H0_H0, R12.H0_H0 ;  /* 0x200000140b0b7231 */ /* 0x004fc8000004080c */
[----:B------:R-:W-:-:S07]  /*0810*/  HFMA2 R11, R21.H0_H0, R28.H0_H0, R11.H0_H0 ;  /* 0x2000001c150b7231 */ /* 0x000fce000004080b */
.L_x_362:
[----:B------:R-:W-:Y:S05]  /*0820*/  @!P2 BRA `(.L_x_361) ;  /* 0x0000000000c0a947 */ /* 0x000fea0003800000 */
[----:B------:R-:W-:Y:S01]  /*0830*/  ISETP.NE.AND P2, PT, R6, RZ, PT ;  /* 0x000000ff0600720c */ /* 0x000fe20003f45270 */
[----:B------:R-:W-:-:S12]  /*0840*/  @!P0 BRA `(.L_x_363) ;  /* 0x00000000005c8947 */ /* 0x000fd80003800000 */
[----:B------:R-:W0:Y:S01]  /*0850*/  LDC.64 R12, c[0x0][0x390] ;  /* 0x0000e400ff0c7b82 */ /* 0x000e220000000a00 */
[CC--:B------:R-:W-:Y:S02]  /*0860*/  IADD3 R15, PT, PT, R9.reuse, R10.reuse, RZ ;  /* 0x0000000a090f7210 */ /* 0x0c0fe40007ffe0ff */
[----:B------:R-:W-:-:S05]  /*0870*/  IADD3 R14, P3, PT, R9, R10, RZ ;  /* 0x0000000a090e7210 */ /* 0x000fca0007f7e0ff */
[----:B------:R-:W1:Y:S08]  /*0880*/  LDC.64 R2, c[0x0][0x390] ;  /* 0x0000e400ff027b82 */ /* 0x000e700000000a00 */
[----:B------:R-:W2:Y:S01]  /*0890*/  LDC.64 R4, c[0x0][0x388] ;  /* 0x0000e200ff047b82 */ /* 0x000ea20000000a00 */
[----:B0-----:R-:W-:Y:S01]  /*08a0*/  IMAD.WIDE.U32 R12, R15, 0x2, R12 ;  /* 0x000000020f0c7825 */ /* 0x001fe200078e000c */
[----:B------:R-:W-:-:S05]  /*08b0*/  IADD3.X R15, PT, PT, RZ, RZ, RZ, P3, !PT ;  /* 0x000000ffff0f7210 */ /* 0x000fca0001ffe4ff */
[----:B------:R-:W3:Y:S01]  /*08c0*/  LDG.E.U16 R12, desc[UR6][R12.64] ;  /* 0x000000060c0c7981 */ /* 0x000ee2000c1e1500 */
[----:B-1----:R-:W-:-:S04]  /*08d0*/  LEA R2, P3, R14, R2, 0x1 ;  /* 0x000000020e027211 */ /* 0x002fc800078608ff */
[----:B------:R-:W-:Y:S01]  /*08e0*/  LEA.HI.X R3, R14, R3, R15, 0x1, P3 ;  /* 0x000000030e037211 */ /* 0x000fe200018f0c0f */
[----:B--2---:R-:W-:-:S04]  /*08f0*/  IMAD.WIDE.U32 R4, R10, 0x2, R4 ;  /* 0x000000020a047825 */ /* 0x004fc800078e0004 */
[----:B------:R-:W2:Y:S04]  /*0900*/  LDG.E.U16 R15, desc[UR6][R2.64+0x2] ;  /* 0x00000206020f7981 */ /* 0x000ea8000c1e1500 */
[----:B------:R-:W3:Y:S04]  /*0910*/  LDG.E.U16 R14, desc[UR6][R4.64] ;  /* 0x00000006040e7981 */ /* 0x000ee8000c1e1500 */
[----:B------:R-:W2:Y:S04]  /*0920*/  LDG.E.U16 R16, desc[UR6][R4.64+0x2] ;  /* 0x0000020604107981 */ /* 0x000ea8000c1e1500 */
[----:B------:R-:W4:Y:S04]  /*0930*/  LDG.E.U16 R18, desc[UR6][R4.64+0x4] ;  /* 0x0000040604127981 */ /* 0x000f28000c1e1500 */
[----:B------:R-:W4:Y:S04]  /*0940*/  LDG.E.U16 R17, desc[UR6][R2.64+0x4] ;  /* 0x0000040602117981 */ /* 0x000f28000c1e1500 */
[----:B------:R-:W5:Y:S04]  /*0950*/  LDG.E.U16 R19, desc[UR6][R2.64+0x6] ;  /* 0x0000060602137981 */ /* 0x000f68000c1e1500 */
[----:B------:R-:W5:Y:S01]  /*0960*/  LDG.E.U16 R20, desc[UR6][R4.64+0x6] ;  /* 0x0000060604147981 */ /* 0x000f62000c1e1500 */
[----:B------:R-:W-:-:S02]  /*0970*/  VIADD R10, R10, 0x4 ;  /* 0x000000040a0a7836 */ /* 0x000fc40000000000 */
[----:B---3--:R-:W-:-:S04]  /*0980*/  HFMA2 R14, R12.H0_H0, R14.H0_H0, R11.H0_H0 ;  /* 0x2000000e0c0e7231 */ /* 0x008fc8000004080b */
[----:B--2---:R-:W-:-:S04]  /*0990*/  HFMA2 R14, R15.H0_H0, R16.H0_H0, R14.H0_H0 ;  /* 0x200000100f0e7231 */ /* 0x004fc8000004080e */
[----:B----4-:R-:W-:-:S04]  /*09a0*/  HFMA2 R14, R17.H0_H0, R18.H0_H0, R14.H0_H0 ;  /* 0x20000012110e7231 */ /* 0x010fc8000004080e */
[----:B-----5:R-:W-:-:S07]  /*09b0*/  HFMA2 R11, R19.H0_H0, R20.H0_H0, R14.H0_H0 ;  /* 0x20000014130b7231 */ /* 0x020fce000004080e */
.L_x_363:
[----:B------:R-:W-:Y:S05]  /*09c0*/  @!P2 BRA `(.L_x_361) ;  /* 0x000000000058a947 */ /* 0x000fea0003800000 */
[----:B------:R-:W0:Y:S01]  /*09d0*/  LDC.64 R4, c[0x0][0x390] ;  /* 0x0000e400ff047b82 */ /* 0x000e220000000a00 */
[----:B------:R-:W-:-:S07]  /*09e0*/  IADD3 R13, PT, PT, R9, R10, RZ ;  /* 0x0000000a090d7210 */ /* 0x000fce0007ffe0ff */
[----:B------:R-:W1:Y:S01]  /*09f0*/  LDC.64 R2, c[0x0][0x388] ;  /* 0x0000e200ff027b82 */ /* 0x000e620000000a00 */
[----:B0-----:R-:W-:-:S06]  /*0a00*/  IMAD.WIDE.U32 R4, R13, 0x2, R4 ;  /* 0x000000020d047825 */ /* 0x001fcc00078e0004 */
[----:B------:R-:W2:Y:S01]  /*0a10*/  LDG.E.U16 R4, desc[UR6][R4.64] ;  /* 0x0000000604047981 */ /* 0x000ea2000c1e1500 */
[----:B-1----:R-:W-:-:S05]  /*0a20*/  IMAD.WIDE.U32 R2, R10, 0x2, R2 ;  /* 0x000000020a027825 */ /* 0x002fca00078e0002 */
[----:B------:R-:W2:Y:S01]  /*0a30*/  LDG.E.U16 R12, desc[UR6][R2.64] ;  /* 0x00000006020c7981 */ /* 0x000ea2000c1e1500 */
[----:B------:R-:W-:Y:S01]  /*0a40*/  ISETP.NE.AND P2, PT, R6, 0x1, PT ;  /* 0x000000010600780c */ /* 0x000fe20003f45270 */
[----:B--2---:R-:W-:-:S12]  /*0a50*/  HFMA2 R11, R4.H0_H0, R12.H0_H0, R11.H0_H0 ;  /* 0x2000000c040b7231 */ /* 0x004fd8000004080b */
[----:B------:R-:W-:Y:S05]  /*0a60*/  @!P2 BRA `(.L_x_361) ;  /* 0x000000000030a947 */ /* 0x000fea0003800000 */
[----:B------:R-:W0:Y:S01]  /*0a70*/  LDC.64 R4, c[0x0][0x390] ;  /* 0x0000e400ff047b82 */ /* 0x000e220000000a00 */
[----:B------:R-:W-:Y:S02]  /*0a80*/  IADD3 R9, P3, PT, R9, R10, RZ ;  /* 0x0000000a09097210 */ /* 0x000fe40007f7e0ff */
[----:B------:R-:W-:Y:S02]  /*0a90*/  ISETP.NE.AND P2, PT, R6, 0x2, PT ;  /* 0x000000020600780c */ /* 0x000fe40003f45270 */
[----:B------:R-:W-:-:S11]  /*0aa0*/  IADD3.X R10, PT, PT, RZ, RZ, RZ, P3, !PT ;  /* 0x000000ffff0a7210 */ /* 0x000fd60001ffe4ff */
[----:B------:R-:W2:Y:S01]  /*0ab0*/  @P2 LDG.E.U16 R13, desc[UR6][R2.64+0x4] ;  /* 0x00000406020d2981 */ /* 0x000ea2000c1e1500 */
[----:B0-----:R-:W-:-:S04]  /*0ac0*/  LEA R4, P3, R9, R4, 0x1 ;  /* 0x0000000409047211 */ /* 0x001fc800078608ff */
[----:B------:R-:W-:Y:S02]  /*0ad0*/  LEA.HI.X R5, R9, R5, R10, 0x1, P3 ;  /* 0x0000000509057211 */ /* 0x000fe400018f0c0a */
[----:B------:R-:W3:Y:S04]  /*0ae0*/  LDG.E.U16 R9, desc[UR6][R2.64+0x2] ;  /* 0x0000020602097981 */ /* 0x000ee8000c1e1500 */
[----:B------:R-:W3:Y:S04]  /*0af0*/  LDG.E.U16 R10, desc[UR6][R4.64+0x2] ;  /* 0x00000206040a7981 */ /* 0x000ee8000c1e1500 */
[----:B------:R-:W2:Y:S01]  /*0b00*/  @P2 LDG.E.U16 R12, desc[UR6][R4.64+0x4] ;  /* 0x00000406040c2981 */ /* 0x000ea2000c1e1500 */
[----:B---3--:R-:W-:-:S04]  /*0b10*/  HFMA2 R11, R10.H0_H0, R9.H0_H0, R11.H0_H0 ;  /* 0x200000090a0b7231 */ /* 0x008fc8000004080b */
[----:B--2---:R-:W-:-:S07]  /*0b20*/  @P2 HFMA2 R11, R12.H0_H0, R13.H0_H0, R11.H0_H0 ;  /* 0x2000000d0c0b2231 */ /* 0x004fce000004080b */
.L_x_361:
[----:B------:R-:W0:Y:S01]  /*0b30*/  LDC.64 R2, c[0x0][0x380] ;  /* 0x0000e000ff027b82 */ /* 0x000e220000000a00 */
[----:B------:R-:W1:Y:S01]  /*0b40*/  LDCU UR8, c[0x0][0x39c] ;  /* 0x00007380ff0877ac */ /* 0x000e620008000800 */
[----:B0-----:R-:W-:-:S04]  /*0b50*/  IMAD.WIDE.U32 R2, R7, 0x2, R2 ;  /* 0x0000000207027825 */ /* 0x001fc800078e0002 */
[----:B------:R-:W-:Y:S01]  /*0b60*/  VIADD R7, R7, 0x1 ;  /* 0x0000000107077836 */ /* 0x000fe20000000000 */
[----:B------:R0:W-:Y:S04]  /*0b70*/  STG.E.U16 desc[UR6][R2.64], R11 ;  /* 0x0000000b02007986 */ /* 0x0001e8000c101506 */
[----:B-1----:R-:W-:-:S13]  /*0b80*/  ISETP.NE.AND P2, PT, R7, UR8, PT ;  /* 0x0000000807007c0c */ /* 0x002fda000bf45270 */
[----:B0-----:R-:W-:Y:S05]  /*0b90*/  @!P2 EXIT ;  /* 0x000000000000a94d */ /* 0x001fea0003800000 */
[----:B------:R-:W-:Y:S05]  /*0ba0*/  BRA `(.L_x_364) ;  /* 0xfffffff400687947 */ /* 0x000fea000383ffff */
.L_x_358:
[C---:B------:R-:W-:Y:S01]  /*0bb0*/  ISETP.GE.U32.AND P0, PT, R6.reuse, 0x8, PT ;  /* 0x000000080600780c */ /* 0x040fe20003f06070 */
[----:B------:R-:W-:Y:S01]  /*0bc0*/  HFMA2 R7, -RZ, RZ, 0, 0 ;  /* 0x00000000ff077431 */ /* 0x000fe200000001ff */
[----:B------:R-:W-:-:S04]  /*0bd0*/  LOP3.LUT R8, R6, 0x7, RZ, 0xc0, !PT ;  /* 0x0000000706087812 */ /* 0x000fc800078ec0ff */
[----:B------:R-:W-:-:S07]  /*0be0*/  ISETP.NE.AND P1, PT, R8, RZ, PT ;  /* 0x000000ff0800720c */ /* 0x000fce0003f25270 */
[----:B------:R-:W-:Y:S06]  /*0bf0*/  @!P0 BRA `(.L_x_365) ;  /* 0x00000000003c8947 */ /* 0x000fec0003800000 */
[----:B------:R-:W0:Y:S01]  /*0c00*/  LDC.64 R4, c[0x0][0x380] ;  /* 0x0000e000ff047b82 */ /* 0x000e220000000a00 */
[----:B------:R-:W-:Y:S02]  /*0c10*/  LOP3.LUT R7, R6, 0x7ffffff8, RZ, 0xc0, !PT ;  /* 0x7ffffff806077812 */ /* 0x000fe400078ec0ff */
[----:B------:R-:W-:-:S07]  /*0c20*/  MOV R0, RZ ;  /* 0x000000ff00007202 */ /* 0x000fce0000000f00 */
.L_x_366:
[----:B01----:R-:W-:-:S04]  /*0c30*/  IMAD.WIDE.U32 R2, R0, 0x2, R4 ;  /* 0x0000000200027825 */ /* 0x003fc800078e0004 */
[----:B------:R-:W-:Y:S01]  /*0c40*/  VIADD R0, R0, 0x8 ;  /* 0x0000000800007836 */ /* 0x000fe20000000000 */
[----:B------:R1:W-:Y:S04]  /*0c50*/  STG.E.U16 desc[UR6][R2.64], RZ ;  /* 0x000000ff02007986 */ /* 0x0003e8000c101506 */
[----:B------:R-:W-:Y:S01]  /*0c60*/  ISETP.NE.AND P0, PT, R0, R7, PT ;  /* 0x000000070000720c */ /* 0x000fe20003f05270 */
[----:B------:R1:W-:Y:S04]  /*0c70*/  STG.E.U16 desc[UR6][R2.64+0x2], RZ ;  /* 0x000002ff02007986 */ /* 0x0003e8000c101506 */
[----:B------:R1:W-:Y:S04]  /*0c80*/  STG.E.U16 desc[UR6][R2.64+0x4], RZ ;  /* 0x000004ff02007986 */ /* 0x0003e8000c101506 */
[----:B------:R1:W-:Y:S04]  /*0c90*/  STG.E.U16 desc[UR6][R2.64+0x6], RZ ;  /* 0x000006ff02007986 */ /* 0x0003e8000c101506 */
[----:B------:R1:W-:Y:S04]  /*0ca0*/  STG.E.U16 desc[UR6][R2.64+0x8], RZ ;  /* 0x000008ff02007986 */ /* 0x0003e8000c101506 */
[----:B------:R1:W-:Y:S04]  /*0cb0*/  STG.E.U16 desc[UR6][R2.64+0xa], RZ ;  /* 0x00000aff02007986 */ /* 0x0003e8000c101506 */
[----:B------:R1:W-:Y:S04]  /*0cc0*/  STG.E.U16 desc[UR6][R2.64+0xc], RZ ;  /* 0x00000cff02007986 */ /* 0x0003e8000c101506 */
[----:B------:R1:W-:Y:S01]  /*0cd0*/  STG.E.U16 desc[UR6][R2.64+0xe], RZ ;  /* 0x00000eff02007986 */ /* 0x0003e2000c101506 */
[----:B------:R-:W-:Y:S05]  /*0ce0*/  @P0 BRA `(.L_x_366) ;  /* 0xfffffffc00d00947 */ /* 0x000fea000383ffff */
.L_x_365:
[----:B------:R-:W-:Y:S05]  /*0cf0*/  @!P1 EXIT ;  /* 0x000000000000994d */ /* 0x000fea0003800000 */
[----:B------:R-:W-:Y:S02]  /*0d00*/  ISETP.GE.U32.AND P0, PT, R8, 0x4, PT ;  /* 0x000000040800780c */ /* 0x000fe40003f06070 */
[----:B------:R-:W-:-:S04]  /*0d10*/  LOP3.LUT R0, R6, 0x3, RZ, 0xc0, !PT ;  /* 0x0000000306007812 */ /* 0x000fc800078ec0ff */
[----:B------:R-:W-:-:S07]  /*0d20*/  ISETP.NE.AND P1, PT, R0, RZ, PT ;  /* 0x000000ff0000720c */ /* 0x000fce0003f25270 */
[----:B------:R-:W-:Y:S06]  /*0d30*/  @!P0 BRA `(.L_x_367) ;  /* 0x00000000001c8947 */ /* 0x000fec0003800000 */
[----:B-1----:R-:W0:Y:S02]  /*0d40*/  LDC.64 R2, c[0x0][0x380] ;  /* 0x0000e000ff027b82 */ /* 0x002e240000000a00 */
[C---:B0-----:R-:W-:Y:S01]  /*0d50*/  IMAD.WIDE.U32 R2, R7.reuse, 0x2, R2 ;  /* 0x0000000207027825 */ /* 0x041fe200078e0002 */
[----:B------:R-:W-:-:S04]  /*0d60*/  IADD3 R7, PT, PT, R7, 0x4, RZ ;  /* 0x0000000407077810 */ /* 0x000fc80007ffe0ff */
[----:B------:R0:W-:Y:S04]  /*0d70*/  STG.E.U16 desc[UR6][R2.64], RZ ;  /* 0x000000ff02007986 */ /* 0x0001e8000c101506 */
[----:B------:R0:W-:Y:S04]  /*0d80*/  STG.E.U16 desc[UR6][R2.64+0x2], RZ ;  /* 0x000002ff02007986 */ /* 0x0001e8000c101506 */
[----:B------:R0:W-:Y:S04]  /*0d90*/  STG.E.U16 desc[UR6][R2.64+0x4], RZ ;  /* 0x000004ff02007986 */ /* 0x0001e8000c101506 */
[----:B------:R0:W-:Y:S02]  /*0da0*/  STG.E.U16 desc[UR6][R2.64+0x6], RZ ;  /* 0x000006ff02007986 */ /* 0x0001e4000c101506 */
.L_x_367:
[----:B------:R-:W-:Y:S05]  /*0db0*/  @!P1 EXIT ;  /* 0x000000000000994d */ /* 0x000fea0003800000 */
[----:B------:R-:W-:Y:S02]  /*0dc0*/  ISETP.NE.AND P0, PT, R0, 0x1, PT ;  /* 0x000000010000780c */ /* 0x000fe40003f05270 */
[----:B------:R-:W-:-:S04]  /*0dd0*/  LOP3.LUT R0, R6, 0x1, RZ, 0xc0, !PT ;  /* 0x0000000106007812 */ /* 0x000fc800078ec0ff */
[----:B------:R-:W-:-:S07]  /*0de0*/  ISETP.NE.U32.AND P1, PT, R0, 0x1, PT ;  /* 0x000000010000780c */ /* 0x000fce0003f25070 */
[----:B01----:R-:W0:Y:S02]  /*0df0*/  @P0 LDC.64 R2, c[0x0][0x380] ;  /* 0x0000e000ff020b82 */ /* 0x003e240000000a00 */
[----:B0-----:R-:W-:-:S05]  /*0e00*/  @P0 IMAD.WIDE.U32 R2, R7, 0x2, R2 ;  /* 0x0000000207020825 */ /* 0x001fca00078e0002 */
[----:B------:R0:W-:Y:S04]  /*0e10*/  @P0 STG.E.U16 desc[UR6][R2.64], RZ ;  /* 0x000000ff02000986 */ /* 0x0001e8000c101506 */
[----:B------:R0:W-:Y:S01]  /*0e20*/  @P0 STG.E.U16 desc[UR6][R2.64+0x2], RZ ;  /* 0x000002ff02000986 */ /* 0x0001e2000c101506 */
[----:B------:R-:W-:Y:S05]  /*0e30*/  @P1 EXIT ;  /* 0x000000000000194d */ /* 0x000fea0003800000 */
[----:B0-----:R-:W0:Y:S01]  /*0e40*/  LDC.64 R2, c[0x0][0x380] ;  /* 0x0000e000ff027b82 */ /* 0x001e220000000a00 */
[----:B------:R-:W-:-:S05]  /*0e50*/  @P0 IADD3 R7, PT, PT, R7, 0x2, RZ ;  /* 0x0000000207070810 */ /* 0x000fca0007ffe0ff */
[----:B0-----:R-:W-:-:S05]  /*0e60*/  IMAD.WIDE.U32 R2, R7, 0x2, R2 ;  /* 0x0000000207027825 */ /* 0x001fca00078e0002 */
[----:B------:R-:W-:Y:S01]  /*0e70*/  STG.E.U16 desc[UR6][R2.64], RZ ;  /* 0x000000ff02007986 */ /* 0x000fe2000c101506 */
[----:B------:R-:W-:Y:S05]  /*0e80*/  EXIT ;  /* 0x000000000000794d */ /* 0x000fea0003800000 */
.L_x_368:
        /* <DEDUP_REMOVED lines=15> */
.L_x_560:


//--------------------- .text._Z7softmaxPfi       --------------------------
	.section	.text._Z7softmaxPfi,"ax",@progbits
	.align	128
        .global         _Z7softmaxPfi
        .type           _Z7softmaxPfi,@function
        .size           _Z7softmaxPfi,(.L_x_536 - _Z7softmaxPfi)
        .other          _Z7softmaxPfi,@"STO_CUDA_ENTRY STV_DEFAULT"
_Z7softmaxPfi:
.text._Z7softmaxPfi:
[----:B------:R-:W-:Y:S08]  /*0000*/  LDC R1, c[0x0][0x37c] ;  /* 0x0000df00ff017b82 */ /* 0x000ff00000000800 */
[----:B------:R-:W0:Y:S01]  /*0010*/  LDC.64 R2, c[0x0][0x380] ;  /* 0x0000e000ff027b82 */ /* 0x000e220000000a00 */
[----:B------:R-:W0:Y:S01]  /*0020*/  LDCU.64 UR10, c[0x0][0x358] ;  /* 0x00006b00ff0a77ac */ /* 0x000e220008000a00 */
[----:B------:R-:W1:Y:S01]  /*0030*/  LDCU UR5, c[0x0][0x388] ;  /* 0x00007100ff0577ac */ /* 0x000e620008000800 */
[----:B0-----:R0:W5:Y:S01]  /*0040*/  LDG.E R0, desc[UR10][R2.64] ;  /* 0x0000000a02007981 */ /* 0x001162000c1e1900 */
[----:B-1----:R-:W-:-:S09]  /*0050*/  UISETP.GE.AND UP0, UPT, UR5, 0x2, UPT ;  /* 0x000000020500788c */ /* 0x002fd2000bf06270 */
[----:B0-----:R-:W-:Y:S05]  /*0060*/  BRA.U !UP0, `(.L_x_369) ;  /* 0x0000000908207547 */ /* 0x001fea000b800000 */
[----:B------:R-:W-:Y:S01]  /*0070*/  UIADD3 UR4, UPT, UPT, UR5, -0x1, URZ ;  /* 0xffffffff05047890 */ /* 0x000fe2000fffe0ff */
[----:B------:R-:W-:Y:S01]  /*0080*/  HFMA2 R4, -RZ, RZ, 0, 5.9604644775390625e-08 ;  /* 0x00000001ff047431 */ /* 0x000fe200000001ff */
[----:B------:R-:W-:Y:S02]  /*0090*/  UIADD3 UR5, UPT, UPT, UR5, -0x2, URZ ;  /* 0xfffffffe05057890 */ /* 0x000fe4000fffe0ff */
[----:B------:R-:W-:Y:S02]  /*00a0*/  ULOP3.LUT UR8, UR4, 0xf, URZ, 0xc0, !UPT ;  /* 0x0000000f04087892 */ /* 0x000fe4000f8ec0ff */
[----:B------:R-:W-:-:S09]  /*00b0*/  UISETP.GE.U32.AND UP0, UPT, UR5, 0xf, UPT ;  /* 0x0000000f0500788c */ /* 0x000fd2000bf06070 */
[----:B------:R-:W-:Y:S05]  /*00c0*/  BRA.U !UP0, `(.L_x_370) ;  /* 0x0000000108fc7547 */ /* 0x000fea000b800000 */
[----:B------:R-:W0:Y:S01]  /*00d0*/  LDCU.64 UR6, c[0x0][0x380] ;  /* 0x00007000ff0677ac */ /* 0x000e220008000a00 */
[----:B------:R-:W-:Y:S01]  /*00e0*/  MOV R4, RZ ;  /* 0x000000ff00047202 */ /* 0x000fe20000000f00 */
[----:B------:R-:W-:-:S04]  /*00f0*/  ULOP3.LUT UR5, UR4, 0xfffffff0, URZ, 0xc0, !UPT ;  /* 0xfffffff004057892 */ /* 0x000fc8000f8ec0ff */
[----:B------:R-:W-:Y:S02]  /*0100*/  UIADD3 UR5, UPT, UPT, -UR5, URZ, URZ ;  /* 0x000000ff05057290 */ /* 0x000fe4000fffe1ff */
[----:B0-----:R-:W-:-:S04]  /*0110*/  UIADD3 UR6, UP0, UPT, UR6, 0x20, URZ ;  /* 0x0000002006067890 */ /* 0x001fc8000ff1e0ff */
[----:B------:R-:W-:Y:S02]  /*0120*/  UIADD3.X UR7, UPT, UPT, URZ, UR7, URZ, UP0, !UPT ;  /* 0x00000007ff077290 */ /* 0x000fe400087fe4ff */
[----:B------:R-:W-:-:S04]  /*0130*/  MOV R2, UR6 ;  /* 0x0000000600027c02 */ /* 0x000fc80008000f00 */
[----:B------:R-:W-:-:S07]  /*0140*/  MOV R3, UR7 ;  /* 0x0000000700037c02 */ /* 0x000fce0008000f00 */
.L_x_371:
[----:B------:R-:W2:Y:S04]  /*0150*/  LDG.E R11, desc[UR10][R2.64+-0x1c] ;  /* 0xffffe40a020b7981 */ /* 0x000ea8000c1e1900 */
[----:B------:R-:W3:Y:S04]  /*0160*/  LDG.E R13, desc[UR10][R2.64+-0x18] ;  /* 0xffffe80a020d7981 */ /* 0x000ee8000c1e1900 */
[----:B------:R-:W4:Y:S04]  /*0170*/  LDG.E R15, desc[UR10][R2.64+-0x14] ;  /* 0xffffec0a020f7981 */ /* 0x000f28000c1e1900 */
        /* <DEDUP_REMOVED lines=12> */
[----:B------:R0:W4:Y:S01]  /*0240*/  LDG.E R5, desc[UR10][R2.64+0x20] ;  /* 0x0000200a02057981 */ /* 0x000122000c1e1900 */
[----:B------:R-:W-:Y:S01]  /*0250*/  UIADD3 UR5, UPT, UPT, UR5, 0x10, URZ ;  /* 0x0000001005057890 */ /* 0x000fe2000fffe0ff */
[----:B------:R-:W-:-:S03]  /*0260*/  IADD3 R4, PT, PT, R4, 0x10, RZ ;  /* 0x0000001004047810 */ /* 0x000fc60007ffe0ff */
[----:B------:R-:W-:Y:S01]  /*0270*/  UISETP.NE.AND UP0, UPT, UR5, URZ, UPT ;  /* 0x000000ff0500728c */ /* 0x000fe2000bf05270 */
[----:B0-----:R-:W-:-:S04]  /*0280*/  IADD3 R2, P1, PT, R2, 0x40, RZ ;  /* 0x0000004002027810 */ /* 0x001fc80007f3e0ff */
[----:B------:R-:W-:Y:S02]  /*0290*/  IADD3.X R3, PT, PT, RZ, R3, RZ, P1, !PT ;  /* 0x00000003ff037210 */ /* 0x000fe40000ffe4ff */
[----:B--2--5:R-:W-:-:S04]  /*02a0*/  FSETP.GT.AND P0, PT, R11, R0, PT ;  /* 0x000000000b00720b */ /* 0x024fc80003f04000 */
[----:B------:R-:W-:-:S04]  /*02b0*/  FSEL R0, R11, R0, P0 ;  /* 0x000000000b007208 */ /* 0x000fc80000000000 */
[----:B---3--:R-:W-:-:S04]  /*02c0*/  FSETP.GT.AND P0, PT, R13, R0, PT ;  /* 0x000000000d00720b */ /* 0x008fc80003f04000 */
[----:B------:R-:W-:-:S04]  /*02d0*/  FSEL R0, R13, R0, P0 ;  /* 0x000000000d007208 */ /* 0x000fc80000000000 */
[----:B----4-:R-:W-:-:S04]  /*02e0*/  FSETP.GT.AND P0, PT, R15, R0, PT ;  /* 0x000000000f00720b */ /* 0x010fc80003f04000 */
[----:B------:R-:W-:-:S04]  /*02f0*/  FSEL R0, R15, R0, P0 ;  /* 0x000000000f007208 */ /* 0x000fc80000000000 */
[----:B------:R-:W-:-:S04]  /*0300*/  FSETP.GT.AND P0, PT, R17, R0, PT ;  /* 0x000000001100720b */ /* 0x000fc80003f04000 */
        /* <DEDUP_REMOVED lines=24> */
[----:B------:R-:W-:Y:S01]  /*0490*/  FSEL R0, R5, R0, P0 ;  /* 0x0000000005007208 */ /* 0x000fe20000000000 */
[----:B------:R-:W-:Y:S08]  /*04a0*/  BRA.U UP0, `(.L_x_371) ;  /* 0xfffffffd00287547 */ /* 0x000ff0000b83ffff */
[----:B------:R-:W-:-:S07]  /*04b0*/  IADD3 R4, PT, PT, R4, 0x1, RZ ;  /* 0x0000000104047810 */ /* 0x000fce0007ffe0ff */
.L_x_370:
[----:B------:R-:W-:-:S09]  /*04c0*/  UISETP.NE.AND UP0, UPT, UR8, URZ, UPT ;  /* 0x000000ff0800728c */ /* 0x000fd2000bf05270 */
[----:B------:R-:W-:Y:S05]  /*04d0*/  BRA.U !UP0, `(.L_x_369) ;  /* 0x0000000508047547 */ /* 0x000fea000b800000 */
[----:B------:R-:W-:Y:S02]  /*04e0*/  UISETP.GE.U32.AND UP0, UPT, UR8, 0x8, UPT ;  /* 0x000000080800788c */ /* 0x000fe4000bf06070 */
[----:B------:R-:W-:-:S04]  /*04f0*/  ULOP3.LUT UR5, UR4, 0x7, URZ, 0xc0, !UPT ;  /* 0x0000000704057892 */ /* 0x000fc8000f8ec0ff */
[----:B------:R-:W-:-:S03]  /*0500*/  UISETP.NE.AND UP1, UPT, UR5, URZ, UPT ;  /* 0x000000ff0500728c */ /* 0x000fc6000bf25270 */
[----:B------:R-:W-:Y:S08]  /*0510*/  BRA.U !UP0, `(.L_x_372) ;  /* 0x00000001086c7547 */ /* 0x000ff0000b800000 */
[----:B------:R-:W0:Y:S02]  /*0520*/  LDC.64 R2, c[0x0][0x380] ;  /* 0x0000e000ff027b82 */ /* 0x000e240000000a00 */
[----:B0-----:R-:W-:-:S05]  /*0530*/  IMAD.WIDE.U32 R2, R4, 0x4, R2 ;  /* 0x0000000404027825 */ /* 0x001fca00078e0002 */
[----:B------:R-:W2:Y:S04]  /*0540*/  LDG.E R5, desc[UR10][R2.64] ;  /* 0x0000000a02057981 */ /* 0x000ea8000c1e1900 */
[----:B------:R-:W3:Y:S04]  /*0550*/  LDG.E R7, desc[UR10][R2.64+0x4] ;  /* 0x0000040a02077981 */ /* 0x000ee8000c1e1900 */
[----:B------:R-:W4:Y:S04]  /*0560*/  LDG.E R9, desc[UR10][R2.64+0x8] ;  /* 0x0000080a02097981 */ /* 0x000f28000c1e1900 */
[----:B------:R-:W4:Y:S04]  /*0570*/  LDG.E R11, desc[UR10][R2.64+0xc] ;  /* 0x00000c0a020b7981 */ /* 0x000f28000c1e1900 */
[----:B------:R-:W4:Y:S04]  /*0580*/  LDG.E R13, desc[UR10][R2.64+0x10] ;  /* 0x0000100a020d7981 */ /* 0x000f28000c1e1900 */
[----:B------:R-:W4:Y:S04]  /*0590*/  LDG.E R15, desc[UR10][R2.64+0x14] ;  /* 0x0000140a020f7981 */ /* 0x000f28000c1e1900 */
[----:B------:R-:W4:Y:S04]  /*05a0*/  LDG.E R17, desc[UR10][R2.64+0x18] ;  /* 0x0000180a02117981 */ /* 0x000f28000c1e1900 */
[----:B------:R-:W4:Y:S01]  /*05b0*/  LDG.E R19, desc[UR10][R2.64+0x1c] ;  /* 0x00001c0a02137981 */ /* 0x000f22000c1e1900 */
[----:B------:R-:W-:-:S02]  /*05c0*/  IADD3 R4, PT, PT, R4, 0x8, RZ ;  /* 0x0000000804047810 */ /* 0x000fc40007ffe0ff */
        /* <DEDUP_REMOVED lines=15> */
[----:B------:R-:W-:-:S09]  /*06c0*/  FSEL R0, R19, R0, P0 ;  /* 0x0000000013007208 */ /* 0x000fd20000000000 */
.L_x_372:
        /* <DEDUP_REMOVED lines=19> */
[----:B------:R-:W-:-:S09]  /*0800*/  FSEL R0, R11, R0, P0 ;  /* 0x000000000b007208 */ /* 0x000fd20000000000 */
.L_x_373:
[----:B------:R-:W-:Y:S05]  /*0810*/  BRA.U !UP1, `(.L_x_369) ;  /* 0x0000000109347547 */ /* 0x000fea000b800000 */
[----:B------:R-:W0:Y:S01]  /*0820*/  LDC.64 R2, c[0x0][0x380] ;  /* 0x0000e000ff027b82 */ /* 0x000e220000000a00 */
[----:B------:R-:W-:Y:S01]  /*0830*/  UIADD3 UR4, UPT, UPT, -UR4, URZ, URZ ;  /* 0x000000ff04047290 */ /* 0x000fe2000fffe1ff */
[----:B0-----:R-:W-:-:S11]  /*0840*/  IMAD.WIDE.U32 R4, R4, 0x4, R2 ;  /* 0x0000000404047825 */ /* 0x001fd600078e0002 */
.L_x_374:
[----:B------:R-:W-:Y:S02]  /*0850*/  MOV R3, R5 ;  /* 0x0000000500037202 */ /* 0x000fe40000000f00 */
[----:B------:R-:W-:-:S05]  /*0860*/  MOV R2, R4 ;  /* 0x0000000400027202 */ /* 0x000fca0000000f00 */
[----:B------:R-:W2:Y:S01]  /*0870*/  LDG.E R3, desc[UR10][R2.64] ;  /* 0x0000000a02037981 */ /* 0x000ea2000c1e1900 */
[----:B------:R-:W-:Y:S01]  /*0880*/  UIADD3 UR4, UPT, UPT, UR4, 0x1, URZ ;  /* 0x0000000104047890 */ /* 0x000fe2000fffe0ff */
[----:B------:R-:W-:-:S03]  /*0890*/  IADD3 R4, P1, PT, R4, 0x4, RZ ;  /* 0x0000000404047810 */ /* 0x000fc60007f3e0ff */
[----:B------:R-:W-:Y:S01]  /*08a0*/  UISETP.NE.AND UP0, UPT, UR4, URZ, UPT ;  /* 0x000000ff0400728c */ /* 0x000fe2000bf05270 */
[----:B------:R-:W-:Y:S02]  /*08b0*/  IADD3.X R5, PT, PT, RZ, R5, RZ, P1, !PT ;  /* 0x00000005ff057210 */ /* 0x000fe40000ffe4ff */
[----:B--2--5:R-:W-:-:S04]  /*08c0*/  FSETP.GT.AND P0, PT, R3, R0, PT ;  /* 0x000000000300720b */ /* 0x024fc80003f04000 */
[----:B------:R-:W-:Y:S02]  /*08d0*/  FSEL R0, R3, R0, P0 ;  /* 0x0000000003007208 */ /* 0x000fe40000000000 */
[----:B------:R-:W-:Y:S07]  /*08e0*/  BRA.U UP0, `(.L_x_374) ;  /* 0xfffffffd00d87547 */ /* 0x000fee000b83ffff */
.L_x_369:
[----:B------:R-:W0:Y:S01]  /*08f0*/  LDCU UR4, c[0x0][0x388] ;  /* 0x00007100ff0477ac */ /* 0x000e220008000800 */
[----:B------:R-:W-:Y:S01]  /*0900*/  HFMA2 R3, -RZ, RZ, 0, 0 ;  /* 0x00000000ff037431 */ /* 0x000fe200000001ff */
[----:B0-----:R-:W-:-:S09]  /*0910*/  UISETP.GE.AND UP0, UPT, UR4, 0x1, UPT ;  /* 0x000000010400788c */ /* 0x001fd2000bf06270 */
[----:B------:R-:W-:Y:S05]  /*0920*/  BRA.U !UP0, `(.L_x_375) ;  /* 0x0000000d08947547 */ /* 0x000fea000b800000 */
[----:B------:R-:W-:Y:S01]  /*0930*/  UISETP.GE.U32.AND UP1, UPT, UR4, 0x8, UPT ;  /* 0x000000080400788c */ /* 0x000fe2000bf26070 */
[----:B------:R-:W-:Y:S01]  /*0940*/  CS2R R2, SRZ ;  /* 0x0000000000027805 */ /* 0x000fe2000001ff00 */
[----:B------:R-:W-:-:S04]  /*0950*/  ULOP3.LUT UR8, UR4, 0x7, URZ, 0xc0, !UPT ;  /* 0x0000000704087892 */ /* 0x000fc8000f8ec0ff */
[----:B------:R-:W-:-:S03]  /*0960*/  UISETP.NE.AND UP0, UPT, UR8, URZ, UPT ;  /* 0x000000ff0800728c */ /* 0x000fc6000bf05270 */
[----:B------:R-:W-:Y:S08]  /*0970*/  BRA.U !UP1, `(.L_x_376) ;  /* 0x0000000509c87547 */ /* 0x000ff0000b800000 */
[----:B------:R-:W0:Y:S01]  /*0980*/  LDCU.64 UR6, c[0x0][0x380] ;  /* 0x00007000ff0677ac */ /* 0x000e220008000a00 */
[----:B------:R-:W-:Y:S01]  /*0990*/  MOV R3, RZ ;  /* 0x000000ff00037202 */ /* 0x000fe20000000f00 */
[----:B------:R-:W-:-:S06]  /*09a0*/  ULOP3.LUT UR4, UR4, 0x7ffffff8, URZ, 0xc0, !UPT ;  /* 0x7ffffff804047892 */ /* 0x000fcc000f8ec0ff */
[----:B------:R-:W-:Y:S01]  /*09b0*/  MOV R2, UR4 ;  /* 0x0000000400027c02 */ /* 0x000fe20008000f00 */
[----:B0-----:R-:W-:-:S04]  /*09c0*/  UIADD3 UR5, UP1, UPT, UR6, 0x10, URZ ;  /* 0x0000001006057890 */ /* 0x001fc8000ff3e0ff */
[----:B------:R-:W-:Y:S02]  /*09d0*/  UIADD3.X UR6, UPT, UPT, URZ, UR7, URZ, UP1, !UPT ;  /* 0x00000007ff067290 */ /* 0x000fe40008ffe4ff */
[----:B------:R-:W-:Y:S01]  /*09e0*/  MOV R8, UR5 ;  /* 0x0000000500087c02 */ /* 0x000fe20008000f00 */
[----:B------:R-:W-:-:S03]  /*09f0*/  UIADD3 UR7, UPT, UPT, -UR4, URZ, URZ ;  /* 0x000000ff04077290 */ /* 0x000fc6000fffe1ff */
[----:B------:R-:W-:-:S09]  /*0a00*/  MOV R7, UR6 ;  /* 0x0000000600077c02 */ /* 0x000fd20008000f00 */
.L_x_377:
[----:B--2---:R-:W-:Y:S02]  /*0a10*/  MOV R4, R8 ;  /* 0x0000000800047202 */ /* 0x004fe40000000f00 */
[----:B------:R-:W-:-:S05]  /*0a20*/  MOV R5, R7 ;  /* 0x0000000700057202 */ /* 0x000fca0000000f00 */
        /* <DEDUP_REMOVED lines=8> */
[----:B------:R-:W-:Y:S01]  /*0ab0*/  HFMA2 R12, -RZ, RZ, 0.96630859375, -0.0022525787353515625 ;  /* 0x3bbb989dff0c7431 */ /* 0x000fe200000001ff */
[----:B------:R-:W-:Y:S01]  /*0ac0*/  MOV R13, 0x437c0000 ;  /* 0x437c0000000d7802 */ /* 0x000fe20000000f00 */
[----:B------:R-:W-:-:S04]  /*0ad0*/  UIADD3 UR7, UPT, UPT, UR7, 0x8, URZ ;  /* 0x0000000807077890 */ /* 0x000fc8000fffe0ff */
[----:B------:R-:W-:Y:S01]  /*0ae0*/  UISETP.NE.AND UP1, UPT, UR7, URZ, UPT ;  /* 0x000000ff0700728c */ /* 0x000fe2000bf25270 */
[----:B--2--5:R-:W-:-:S04]  /*0af0*/  FADD R7, R7, -R0 ;  /* 0x8000000007077221 */ /* 0x024fc80000000000 */
[----:B------:R-:W-:Y:S01]  /*0b00*/  FFMA.SAT R6, R7, R12, 0.5 ;  /* 0x3f00000007067423 */ /* 0x000fe2000000200c */
[----:B---3--:R-:W-:-:S03]  /*0b10*/  FADD R25, R25, -R0 ;  /* 0x8000000019197221 */ /* 0x008fc60000000000 */
[-C--:B------:R-:W-:Y:S01]  /*0b20*/  FFMA.RM R9, R6, R13.reuse, 12582913 ;  /* 0x4b40000106097423 */ /* 0x080fe2000000400d */
[-C--:B------:R-:W-:Y:S01]  /*0b30*/  FFMA.SAT R6, R25, R12.reuse, 0.5 ;  /* 0x3f00000019067423 */ /* 0x080fe2000000200c */
[--C-:B----4-:R-:W-:Y:S02]  /*0b40*/  FADD R21, R21, -R0.reuse ;  /* 0x8000000015157221 */ /* 0x110fe40000000000 */
[----:B------:R-:W-:Y:S01]  /*0b50*/  FADD R8, R9, -12583039 ;  /* 0xcb40007f09087421 */ /* 0x000fe20000000000 */
[-C--:B------:R-:W-:Y:S01]  /*0b60*/  FFMA.RM R6, R6, R13.reuse, 12582913 ;  /* 0x4b40000106067423 */ /* 0x080fe2000000400d */
[-C--:B------:R-:W-:Y:S01]  /*0b70*/  FFMA.SAT R14, R21, R12.reuse, 0.5 ;  /* 0x3f000000150e7423 */ /* 0x080fe2000000200c */
[----:B------:R-:W-:Y:S01]  /*0b80*/  FADD R23, R23, -R0 ;  /* 0x8000000017177221 */ /* 0x000fe20000000000 */
[----:B------:R-:W-:Y:S01]  /*0b90*/  FFMA R8, R7, 1.4426950216293334961, -R8 ;  /* 0x3fb8aa3b07087823 */ /* 0x000fe20000000808 */
[C---:B------:R-:W-:Y:S01]  /*0ba0*/  FADD R10, R6.reuse, -12583039 ;  /* 0xcb40007f060a7421 */ /* 0x040fe20000000000 */
[----:B------:R-:W-:Y:S01]  /*0bb0*/  SHF.L.U32 R6, R6, 0x17, RZ ;  /* 0x0000001706067819 */ /* 0x000fe200000006ff */
[----:B------:R-:W-:Y:S01]  /*0bc0*/  FFMA.SAT R18, R23, R12, 0.5 ;  /* 0x3f00000017127423 */ /* 0x000fe2000000200c */
[----:B------:R-:W-:Y:S01]  /*0bd0*/  FFMA R8, R7, 1.925963033500011079e-08, R8 ;  /* 0x32a5706007087823 */ /* 0x000fe20000000008 */
[----:B------:R-:W-:Y:S01]  /*0be0*/  FFMA.RM R7, R14, R13, 12582913 ;  /* 0x4b4000010e077423 */ /* 0x000fe2000000400d */
[----:B------:R-:W-:-:S03]  /*0bf0*/  FFMA R10, R25, 1.4426950216293334961, -R10 ;  /* 0x3fb8aa3b190a7823 */ /* 0x000fc6000000080a */
[----:B------:R-:W-:Y:S01]  /*0c00*/  FADD R14, R7, -12583039 ;  /* 0xcb40007f070e7421 */ /* 0x000fe20000000000 */
[----:B------:R-:W-:Y:S01]  /*0c10*/  FFMA R16, R25, 1.925963033500011079e-08, R10 ;  /* 0x32a5706019107823 */ /* 0x000fe2000000000a */
[----:B------:R-:W-:Y:S01]  /*0c20*/  FADD R25, R11, -R0 ;  /* 0x800000000b197221 */ /* 0x000fe20000000000 */
[-C--:B------:R-:W-:Y:S01]  /*0c30*/  FFMA.RM R10, R18, R13.reuse, 12582913 ;  /* 0x4b400001120a7423 */ /* 0x080fe2000000400d */
[----:B------:R-:W-:Y:S01]  /*0c40*/  FFMA R14, R21, 1.4426950216293334961, -R14 ;  /* 0x3fb8aa3b150e7823 */ /* 0x000fe2000000080e */
[----:B------:R-:W0:Y:S01]  /*0c50*/  MUFU.EX2 R8, R8 ;  /* 0x0000000800087308 */ /* 0x000e220000000800 */
[----:B------:R-:W-:Y:S01]  /*0c60*/  FFMA.SAT R22, R25, R12, 0.5 ;  /* 0x3f00000019167423 */ /* 0x000fe2000000200c */
[----:B------:R-:W-:Y:S01]  /*0c70*/  FADD R18, R10, -12583039 ;  /* 0xcb40007f0a127421 */ /* 0x000fe20000000000 */
[----:B------:R-:W-:Y:S01]  /*0c80*/  FFMA R20, R21, 1.925963033500011079e-08, R14 ;  /* 0x32a5706015147823 */ /* 0x000fe2000000000e */
[----:B------:R-:W-:Y:S01]  /*0c90*/  FADD R21, R15, -R0 ;  /* 0x800000000f157221 */ /* 0x000fe20000000000 */
[----:B------:R-:W-:Y:S01]  /*0ca0*/  FFMA.RM R14, R22, R13, 12582913 ;  /* 0x4b400001160e7423 */ /* 0x000fe2000000400d */
[----:B------:R-:W-:-:S02]  /*0cb0*/  FFMA R18, R23, 1.4426950216293334961, -R18 ;  /* 0x3fb8aa3b17127823 */ /* 0x000fc40000000812 */
[-C--:B------:R-:W-:Y:S01]  /*0cc0*/  FFMA.SAT R26, R21, R12.reuse, 0.5 ;  /* 0x3f000000151a7423 */ /* 0x080fe2000000200c */
[----:B------:R-:W-:Y:S01]  /*0cd0*/  FADD R24, R14, -12583039 ;  /* 0xcb40007f0e187421 */ /* 0x000fe20000000000 */
[----:B------:R-:W-:Y:S01]  /*0ce0*/  FFMA R22, R23, 1.925963033500011079e-08, R18 ;  /* 0x32a5706017167823 */ /* 0x000fe20000000012 */
[----:B------:R-:W-:Y:S01]  /*0cf0*/  FADD R23, R19, -R0 ;  /* 0x8000000013177221 */ /* 0x000fe20000000000 */
[-C--:B------:R-:W-:Y:S01]  /*0d00*/  FFMA.RM R18, R26, R13.reuse, 12582913 ;  /* 0x4b4000011a127423 */ /* 0x080fe2000000400d */
[----:B------:R-:W-:Y:S01]  /*0d10*/  FFMA R24, R25, 1.4426950216293334961, -R24 ;  /* 0x3fb8aa3b19187823 */ /* 0x000fe20000000818 */
[----:B------:R-:W1:Y:S01]  /*0d20*/  MUFU.EX2 R11, R16 ;  /* 0x00000010000b7308 */ /* 0x000e620000000800 */
[-C--:B------:R-:W-:Y:S01]  /*0d30*/  FFMA.SAT R28, R23, R12.reuse, 0.5 ;  /* 0x3f000000171c7423 */ /* 0x080fe2000000200c */
[----:B------:R-:W-:Y:S01]  /*0d40*/  FADD R26, R18, -12583039 ;  /* 0xcb40007f121a7421 */ /* 0x000fe20000000000 */
[----:B------:R-:W-:Y:S01]  /*0d50*/  FFMA R24, R25, 1.925963033500011079e-08, R24 ;  /* 0x32a5706019187823 */ /* 0x000fe20000000018 */
[----:B------:R-:W-:Y:S01]  /*0d60*/  FADD R25, R17, -R0 ;  /* 0x8000000011197221 */ /* 0x000fe20000000000 */
[-C--:B------:R-:W-:Y:S01]  /*0d70*/  FFMA.RM R19, R28, R13.reuse, 12582913 ;  /* 0x4b4000011c137423 */ /* 0x080fe2000000400d */
[----:B------:R-:W-:Y:S01]  /*0d80*/  FFMA R26, R21, 1.4426950216293334961, -R26 ;  /* 0x3fb8aa3b151a7823 */ /* 0x000fe2000000081a */
[----:B------:R-:W-:Y:S01]  /*0d90*/  SHF.L.U32 R14, R14, 0x17, RZ ;  /* 0x000000170e0e7819 */ /* 0x000fe200000006ff */
[----:B------:R-:W-:Y:S01]  /*0da0*/  FFMA.SAT R28, R25, R12, 0.5 ;  /* 0x3f000000191c7423 */ /* 0x000fe2000000200c */
[----:B------:R2:W3:Y:S01]  /*0db0*/  MUFU.EX2 R15, R20 ;  /* 0x00000014000f7308 */ /* 0x0004e20000000800 */
[----:B------:R-:W-:Y:S01]  /*0dc0*/  FFMA R12, R21, 1.925963033500011079e-08, R26 ;  /* 0x32a57060150c7823 */ /* 0x000fe2000000001a */
[----:B------:R-:W-:Y:S01]  /*0dd0*/  SHF.L.U32 R21, R9, 0x17, RZ ;  /* 0x0000001709157819 */ /* 0x000fe200000006ff */
[----:B------:R-:W-:-:S04]  /*0de0*/  FFMA.RM R13, R28, R13, 12582913 ;  /* 0x4b4000011c0d7423 */ /* 0x000fc8000000400d */
[----:B0-----:R-:W-:Y:S01]  /*0df0*/  FMUL R8, R21, R8 ;  /* 0x0000000815087220 */ /* 0x001fe20000400000 */
[----:B------:R0:W4:Y:S01]  /*0e00*/  MUFU.EX2 R16, R22 ;  /* 0x0000001600107308 */ /* 0x0001220000000800 */
[----:B--2---:R-:W-:Y:S01]  /*0e10*/  FADD R20, R19, -12583039 ;  /* 0xcb40007f13147421 */ /* 0x004fe20000000000 */
[----:B-1----:R-:W-:Y:S01]  /*0e20*/  FMUL R11, R6, R11 ;  /* 0x0000000b060b7220 */ /* 0x002fe20000400000 */
[----:B------:R-:W-:Y:S01]  /*0e30*/  FADD R6, R8, R3 ;  /* 0x0000000308067221 */ /* 0x000fe20000000000 */
[----:B------:R-:W-:Y:S01]  /*0e40*/  SHF.L.U32 R21, R18, 0x17, RZ ;  /* 0x0000001712157819 */ /* 0x000fe200000006ff */
[----:B------:R-:W-:Y:S01]  /*0e50*/  FFMA R20, R23, 1.4426950216293334961, -R20 ;  /* 0x3fb8aa3b17147823 */ /* 0x000fe20000000814 */
[C---:B------:R-:W-:Y:S01]  /*0e60*/  SHF.L.U32 R18, R13.reuse, 0x17, RZ ;  /* 0x000000170d127819 */ /* 0x040fe200000006ff */
[----:B------:R-:W-:Y:S01]  /*0e70*/  FADD R6, R6, R11 ;  /* 0x0000000b06067221 */ /* 0x000fe20000000000 */
[----:B------:R-:W1:Y:S01]  /*0e80*/  MUFU.EX2 R17, R24 ;  /* 0x0000001800117308 */ /* 0x000e620000000800 */
[----:B0-----:R-:W-:Y:S01]  /*0e90*/  FADD R22, R13, -12583039 ;  /* 0xcb40007f0d167421 */ /* 0x001fe20000000000 */
[----:B------:R-:W-:Y:S01]  /*0ea0*/  FFMA R23, R23, 1.925963033500011079e-08, R20 ;  /* 0x32a5706017177823 */ /* 0x000fe20000000014 */
[----:B------:R-:W-:Y:S01]  /*0eb0*/  SHF.L.U32 R20, R7, 0x17, RZ ;  /* 0x0000001707147819 */ /* 0x000fe200000006ff */
[----:B------:R-:W-:Y:S01]  /*0ec0*/  STG.E desc[UR10][R4.64+-0xc], R11 ;  /* 0xfffff40b04007986 */ /* 0x000fe2000c10190a */
[----:B------:R-:W-:Y:S01]  /*0ed0*/  FFMA R22, R25, 1.4426950216293334961, -R22 ;  /* 0x3fb8aa3b19167823 */ /* 0x000fe20000000816 */
[----:B------:R-:W-:-:S02]  /*0ee0*/  SHF.L.U32 R7, R10, 0x17, RZ ;  /* 0x000000170a077819 */ /* 0x000fc400000006ff */
[----:B------:R-:W0:Y:S01]  /*0ef0*/  MUFU.EX2 R12, R12 ;  /* 0x0000000c000c7308 */ /* 0x000e220000000800 */
[----:B------:R-:W-:Y:S01]  /*0f00*/  FFMA R22, R25, 1.925963033500011079e-08, R22 ;  /* 0x32a5706019167823 */ /* 0x000fe20000000016 */
[----:B------:R-:W-:Y:S01]  /*0f10*/  SHF.L.U32 R10, R19, 0x17, RZ ;  /* 0x00000017130a7819 */ /* 0x000fe200000006ff */
[----:B---3--:R-:W-:Y:S01]  /*0f20*/  FMUL R15, R20, R15 ;  /* 0x0000000f140f7220 */ /* 0x008fe20000400000 */
[----:B----4-:R-:W-:Y:S01]  /*0f30*/  FMUL R7, R7, R16 ;  /* 0x0000001007077220 */ /* 0x010fe20000400000 */
[----:B------:R2:W-:Y:S02]  /*0f40*/  STG.E desc[UR10][R4.64+-0x10], R8 ;  /* 0xfffff00804007986 */ /* 0x0005e4000c10190a */
[----:B------:R-:W-:Y:S01]  /*0f50*/  FADD R6, R6, R15 ;  /* 0x0000000f06067221 */ /* 0x000fe20000000000 */
[----:B------:R-:W3:Y:S01]  /*0f60*/  MUFU.EX2 R9, R23 ;  /* 0x0000001700097308 */ /* 0x000ee20000000800 */
[----:B-1----:R-:W-:Y:S01]  /*0f70*/  FMUL R17, R14, R17 ;  /* 0x000000110e117220 */ /* 0x002fe20000400000 */
[----:B------:R-:W-:Y:S01]  /*0f80*/  STG.E desc[UR10][R4.64+-0x8], R15 ;  /* 0xfffff80f04007986 */ /* 0x000fe2000c10190a */
[----:B------:R-:W-:-:S03]  /*0f90*/  FADD R6, R6, R7 ;  /* 0x0000000706067221 */ /* 0x000fc60000000000 */
[----:B------:R-:W-:Y:S01]  /*0fa0*/  STG.E desc[UR10][R4.64], R17 ;  /* 0x0000001104007986 */ /* 0x000fe2000c10190a */
[----:B------:R-:W-:Y:S01]  /*0fb0*/  FADD R6, R6, R17 ;  /* 0x0000001106067221 */ /* 0x000fe20000000000 */
[----:B------:R-:W1:Y:S01]  /*0fc0*/  MUFU.EX2 R3, R22 ;  /* 0x0000001600037308 */ /* 0x000e620000000800 */
[----:B0-----:R-:W-:Y:S01]  /*0fd0*/  FMUL R21, R21, R12 ;  /* 0x0000000c15157220 */ /* 0x001fe20000400000 */
[----:B--2---:R-:W-:Y:S01]  /*0fe0*/  IADD3 R8, P0, PT, R4, 0x20, RZ ;  /* 0x0000002004087810 */ /* 0x004fe20007f1e0ff */
[----:B------:R0:W-:Y:S02]  /*0ff0*/  STG.E desc[UR10][R4.64+-0x4], R7 ;  /* 0xfffffc0704007986 */ /* 0x0001e4000c10190a */
[----:B------:R-:W-:Y:S02]  /*1000*/  FADD R6, R6, R21 ;  /* 0x0000001506067221 */ /* 0x000fe40000000000 */
[----:B------:R2:W-:Y:S01]  /*1010*/  STG.E desc[UR10][R4.64+0x4], R21 ;  /* 0x0000041504007986 */ /* 0x0005e2000c10190a */
[----:B---3--:R-:W-:-:S04]  /*1020*/  FMUL R9, R10, R9 ;  /* 0x000000090a097220 */ /* 0x008fc80000400000 */
[----:B------:R-:W-:Y:S01]  /*1030*/  FADD R6, R6, R9 ;  /* 0x0000000906067221 */ /* 0x000fe20000000000 */
[----:B------:R2:W-:Y:S01]  /*1040*/  STG.E desc[UR10][R4.64+0x8], R9 ;  /* 0x0000080904007986 */ /* 0x0005e2000c10190a */
[----:B0-----:R-:W-:Y:S01]  /*1050*/  IADD3.X R7, PT, PT, RZ, R5, RZ, P0, !PT ;  /* 0x00000005ff077210 */ /* 0x001fe200007fe4ff */
[----:B-1----:R-:W-:-:S04]  /*1060*/  FMUL R11, R18, R3 ;  /* 0x00000003120b7220 */ /* 0x002fc80000400000 */
[----:B------:R-:W-:Y:S01]  /*1070*/  FADD R3, R6, R11 ;  /* 0x0000000b06037221 */ /* 0x000fe20000000000 */
[----:B------:R2:W-:Y:S01]  /*1080*/  STG.E desc[UR10][R4.64+0xc], R11 ;  /* 0x00000c0b04007986 */ /* 0x0005e2000c10190a */
[----:B------:R-:W-:Y:S05]  /*1090*/  BRA.U UP1, `(.L_x_377) ;  /* 0xfffffff9015c7547 */ /* 0x000fea000b83ffff */
.L_x_376:
[----:B------:R-:W-:Y:S05]  /*10a0*/  BRA.U !UP0, `(.L_x_375) ;  /* 0x0000000508b47547 */ /* 0x000fea000b800000 */
[----:B------:R-:W0:Y:S01]  /*10b0*/  LDCU UR4, c[0x0][0x388] ;  /* 0x00007100ff0477ac */ /* 0x000e220008000800 */
[----:B------:R-:W-:Y:S02]  /*10c0*/  UISETP.GE.U32.AND UP0, UPT, UR8, 0x4, UPT ;  /* 0x000000040800788c */ /* 0x000fe4000bf06070 */
[----:B0-----:R-:W-:-:S04]  /*10d0*/  ULOP3.LUT UR5, UR4, 0x3, URZ, 0xc0, !UPT ;  /* 0x0000000304057892 */ /* 0x001fc8000f8ec0ff */
[----:B------:R-:W-:-:S03]  /*10e0*/  UISETP.NE.AND UP1, UPT, UR5, URZ, UPT ;  /* 0x000000ff0500728c */ /* 0x000fc6000bf25270 */
[----:B------:R-:W-:Y:S08]  /*10f0*/  BRA.U !UP0, `(.L_x_378) ;  /* 0x0000000108d47547 */ /* 0x000ff0000b800000 */
[----:B--2---:R-:W0:Y:S02]  /*1100*/  LDC.64 R4, c[0x0][0x380] ;  /* 0x0000e000ff047b82 */ /* 0x004e240000000a00 */
[----:B0-----:R-:W-:-:S05]  /*1110*/  IMAD.WIDE.U32 R4, R2, 0x4, R4 ;  /* 0x0000000402047825 */ /* 0x001fca00078e0004 */
[----:B------:R-:W2:Y:S04]  /*1120*/  LDG.E R7, desc[UR10][R4.64] ;  /* 0x0000000a04077981 */ /* 0x000ea8000c1e1900 */
[----:B------:R-:W3:Y:S04]  /*1130*/  LDG.E R9, desc[UR10][R4.64+0x4] ;  /* 0x0000040a04097981 */ /* 0x000ee8000c1e1900 */
[----:B------:R-:W4:Y:S04]  /*1140*/  LDG.E R13, desc[UR10][R4.64+0x8] ;  /* 0x0000080a040d7981 */ /* 0x000f28000c1e1900 */
[----:B------:R-:W4:Y:S01]  /*1150*/  LDG.E R15, desc[UR10][R4.64+0xc] ;  /* 0x00000c0a040f7981 */ /* 0x000f22000c1e1900 */
[----:B------:R-:W-:Y:S01]  /*1160*/  HFMA2 R14, -RZ, RZ, 0.96630859375, -0.0022525787353515625 ;  /* 0x3bbb989dff0e7431 */ /* 0x000fe200000001ff */
[----:B------:R-:W-:-:S02]  /*1170*/  MOV R16, 0x437c0000 ;  /* 0x437c000000107802 */ /* 0x000fc40000000f00 */
[----:B------:R-:W-:Y:S01]  /*1180*/  IADD3 R2, PT, PT, R2, 0x4, RZ ;  /* 0x0000000402027810 */ /* 0x000fe20007ffe0ff */
[----:B--2--5:R-:W-:-:S04]  /*1190*/  FADD R8, R7, -R0 ;  /* 0x8000000007087221 */ /* 0x024fc80000000000 */
[----:B------:R-:W-:Y:S01]  /*11a0*/  FFMA.SAT R6, R8, R14, 0.5 ;  /* 0x3f00000008067423 */ /* 0x000fe2000000200e */
[----:B---3--:R-:W-:-:S03]  /*11b0*/  FADD R11, R9, -R0 ;  /* 0x80000000090b7221 */ /* 0x008fc60000000000 */
[----:B------:R-:W-:Y:S01]  /*11c0*/  FFMA.RM R6, R6, R16, 12582913 ;  /* 0x4b40000106067423 */ /* 0x000fe20000004010 */
[--C-:B----4-:R-:W-:Y:S01]  /*11d0*/  FADD R10, R13, -R0.reuse ;  /* 0x800000000d0a7221 */ /* 0x110fe20000000000 */
[-C--:B------:R-:W-:Y:S02]  /*11e0*/  FFMA.SAT R7, R11, R14.reuse, 0.5 ;  /* 0x3f0000000b077423 */ /* 0x080fe4000000200e */
[----:B------:R-:W-:Y:S01]  /*11f0*/  FADD R9, R6, -12583039 ;  /* 0xcb40007f06097421 */ /* 0x000fe20000000000 */
[----:B------:R-:W-:Y:S01]  /*1200*/  FADD R15, R15, -R0 ;  /* 0x800000000f0f7221 */ /* 0x000fe20000000000 */
[----:B------:R-:W-:Y:S01]  /*1210*/  FFMA.SAT R13, R10, R14, 0.5 ;  /* 0x3f0000000a0d7423 */ /* 0x000fe2000000200e */
[----:B------:R-:W-:Y:S01]  /*1220*/  FFMA.RM R7, R7, R16, 12582913 ;  /* 0x4b40000107077423 */ /* 0x000fe20000004010 */
[----:B------:R-:W-:Y:S01]  /*1230*/  FFMA R9, R8, 1.4426950216293334961, -R9 ;  /* 0x3fb8aa3b08097823 */ /* 0x000fe20000000809 */
[----:B------:R-:W-:Y:S01]  /*1240*/  FFMA.SAT R14, R15, R14, 0.5 ;  /* 0x3f0000000f0e7423 */ /* 0x000fe2000000200e */
[----:B------:R-:W-:Y:S01]  /*1250*/  SHF.L.U32 R6, R6, 0x17, RZ ;  /* 0x0000001706067819 */ /* 0x000fe200000006ff */
[----:B------:R-:W-:Y:S01]  /*1260*/  FADD R12, R7, -12583039 ;  /* 0xcb40007f070c7421 */ /* 0x000fe20000000000 */
[----:B------:R-:W-:Y:S01]  /*1270*/  FFMA R9, R8, 1.925963033500011079e-08, R9 ;  /* 0x32a5706008097823 */ /* 0x000fe20000000009 */
[-C--:B------:R-:W-:Y:S01]  /*1280*/  FFMA.RM R8, R13, R16.reuse, 12582913 ;  /* 0x4b4000010d087423 */ /* 0x080fe20000004010 */
[----:B------:R-:W-:Y:S01]  /*1290*/  FFMA.RM R14, R14, R16, 12582913 ;  /* 0x4b4000010e0e7423 */ /* 0x000fe20000004010 */
[----:B------:R-:W-:Y:S01]  /*12a0*/  FFMA R12, R11, 1.4426950216293334961, -R12 ;  /* 0x3fb8aa3b0b0c7823 */ /* 0x000fe2000000080c */
[----:B------:R-:W-:Y:S01]  /*12b0*/  SHF.L.U32 R7, R7, 0x17, RZ ;  /* 0x0000001707077819 */ /* 0x000fe200000006ff */
[----:B------:R-:W-:Y:S01]  /*12c0*/  FADD R13, R8, -12583039 ;  /* 0xcb40007f080d7421 */ /* 0x000fe20000000000 */
[----:B------:R-:W-:Y:S01]  /*12d0*/  FADD R16, R14, -12583039 ;  /* 0xcb40007f0e107421 */ /* 0x000fe20000000000 */
[----:B------:R-:W-:Y:S01]  /*12e0*/  FFMA R12, R11, 1.925963033500011079e-08, R12 ;  /* 0x32a570600b0c7823 */ /* 0x000fe2000000000c */
[----:B------:R-:W0:Y:S01]  /*12f0*/  MUFU.EX2 R9, R9 ;  /* 0x0000000900097308 */ /* 0x000e220000000800 */
[----:B------:R-:W-:Y:S01]  /*1300*/  FFMA R13, R10, 1.4426950216293334961, -R13 ;  /* 0x3fb8aa3b0a0d7823 */ /* 0x000fe2000000080d */
[----:B------:R-:W-:Y:S01]  /*1310*/  FFMA R16, R15, 1.4426950216293334961, -R16 ;  /* 0x3fb8aa3b0f107823 */ /* 0x000fe20000000810 */
[----:B------:R-:W-:-:S02]  /*1320*/  SHF.L.U32 R8, R8, 0x17, RZ ;  /* 0x0000001708087819 */ /* 0x000fc400000006ff */
[----:B------:R-:W-:Y:S01]  /*1330*/  FFMA R13, R10, 1.925963033500011079e-08, R13 ;  /* 0x32a570600a0d7823 */ /* 0x000fe2000000000d */
[----:B------:R-:W-:Y:S01]  /*1340*/  FFMA R16, R15, 1.925963033500011079e-08, R16 ;  /* 0x32a570600f107823 */ /* 0x000fe20000000010 */
[----:B------:R-:W-:Y:S01]  /*1350*/  SHF.L.U32 R14, R14, 0x17, RZ ;  /* 0x000000170e0e7819 */ /* 0x000fe200000006ff */
[----:B------:R-:W1:Y:S08]  /*1360*/  MUFU.EX2 R12, R12 ;  /* 0x0000000c000c7308 */ /* 0x000e700000000800 */
[----:B------:R-:W2:Y:S01]  /*1370*/  MUFU.EX2 R13, R13 ;  /* 0x0000000d000d7308 */ /* 0x000ea20000000800 */
[----:B0-----:R-:W-:-:S04]  /*1380*/  FMUL R6, R6, R9 ;  /* 0x0000000906067220 */ /* 0x001fc80000400000 */
[----:B------:R-:W-:Y:S01]  /*1390*/  FADD R3, R3, R6 ;  /* 0x0000000603037221 */ /* 0x000fe20000000000 */
[----:B------:R0:W-:Y:S02]  /*13a0*/  STG.E desc[UR10][R4.64], R6 ;  /* 0x0000000604007986 */ /* 0x0001e4000c10190a */
[----:B------:R-:W3:Y:S01]  /*13b0*/  MUFU.EX2 R11, R16 ;  /* 0x00000010000b7308 */ /* 0x000ee20000000800 */
[----:B-1----:R-:W-:-:S04]  /*13c0*/  FMUL R7, R7, R12 ;  /* 0x0000000c07077220 */ /* 0x002fc80000400000 */
[----:B------:R-:W-:Y:S01]  /*13d0*/  FADD R3, R3, R7 ;  /* 0x0000000703037221 */ /* 0x000fe20000000000 */
[----:B------:R0:W-:Y:S01]  /*13e0*/  STG.E desc[UR10][R4.64+0x4], R7 ;  /* 0x0000040704007986 */ /* 0x0001e2000c10190a */
[----:B--2---:R-:W-:-:S04]  /*13f0*/  FMUL R8, R8, R13 ;  /* 0x0000000d08087220 */ /* 0x004fc80000400000 */
[----:B------:R-:W-:Y:S01]  /*1400*/  FADD R3, R3, R8 ;  /* 0x0000000803037221 */ /* 0x000fe20000000000 */
[----:B------:R0:W-:Y:S01]  /*1410*/  STG.E desc[UR10][R4.64+0x8], R8 ;  /* 0x0000080804007986 */ /* 0x0001e2000c10190a */
[----:B---3--:R-:W-:-:S04]  /*1420*/  FMUL R11, R14, R11 ;  /* 0x0000000b0e0b7220 */ /* 0x008fc80000400000 */
[----:B------:R-:W-:Y:S01]  /*1430*/  FADD R3, R3, R11 ;  /* 0x0000000b03037221 */ /* 0x000fe20000000000 */
[----:B------:R0:W-:Y:S06]  /*1440*/  STG.E desc[UR10][R4.64+0xc], R11 ;  /* 0x00000c0b04007986 */ /* 0x0001ec000c10190a */
.L_x_378:
[----:B------:R-:W-:Y:S05]  /*1450*/  BRA.U !UP1, `(.L_x_375) ;  /* 0x0000000109c87547 */ /* 0x000fea000b800000 */
[----:B------:R-:W-:Y:S02]  /*1460*/  UISETP.NE.AND UP0, UPT, UR5, 0x1, UPT ;  /* 0x000000010500788c */ /* 0x000fe4000bf05270 */
[----:B------:R-:W-:-:S04]  /*1470*/  ULOP3.LUT UR4, UR4, 0x1, URZ, 0xc0, !UPT ;  /* 0x0000000104047892 */ /* 0x000fc8000f8ec0ff */
[----:B------:R-:W-:-:S03]  /*1480*/  UISETP.NE.U32.AND UP1, UPT, UR4, 0x1, UPT ;  /* 0x000000010400788c */ /* 0x000fc6000bf25070 */
[----:B------:R-:W-:Y:S08]  /*1490*/  BRA.U !UP0, `(.L_x_379) ;  /* 0x0000000108747547 */ /* 0x000ff0000b800000 */
[----:B0-2---:R-:W0:Y:S02]  /*14a0*/  LDC.64 R4, c[0x0][0x380] ;  /* 0x0000e000ff047b82 */ /* 0x005e240000000a00 */
[----:B0-----:R-:W-:-:S05]  /*14b0*/  IMAD.WIDE.U32 R4, R2, 0x4, R4 ;  /* 0x0000000402047825 */ /* 0x001fca00078e0004 */
[----:B------:R-:W2:Y:S04]  /*14c0*/  LDG.E R7, desc[UR10][R4.64] ;  /* 0x0000000a04077981 */ /* 0x000ea8000c1e1900 */
[----:B------:R-:W3:Y:S01]  /*14d0*/  LDG.E R9, desc[UR10][R4.64+0x4] ;  /* 0x0000040a04097981 */ /* 0x000ee2000c1e1900 */
[----:B------:R-:W-:Y:S01]  /*14e0*/  HFMA2 R10, -RZ, RZ, 0.96630859375, -0.0022525787353515625 ;  /* 0x3bbb989dff0a7431 */ /* 0x000fe200000001ff */
[----:B------:R-:W-:Y:S02]  /*14f0*/  MOV R11, 0x437c0000 ;  /* 0x437c0000000b7802 */ /* 0x000fe40000000f00 */
[----:B------:R-:W-:Y:S01]  /*1500*/  IADD3 R2, PT, PT, R2, 0x2, RZ ;  /* 0x0000000202027810 */ /* 0x000fe20007ffe0ff */
[--C-:B--2--5:R-:W-:Y:S01]  /*1510*/  FADD R7, R7, -R0.reuse ;  /* 0x8000000007077221 */ /* 0x124fe20000000000 */
[----:B---3--:R-:W-:-:S03]  /*1520*/  FADD R9, R9, -R0 ;  /* 0x8000000009097221 */ /* 0x008fc60000000000 */
[-C--:B------:R-:W-:Y:S01]  /*1530*/  FFMA.SAT R6, R7, R10.reuse, 0.5 ;  /* 0x3f00000007067423 */ /* 0x080fe2000000200a */
[----:B------:R-:W-:-:S03]  /*1540*/  FFMA.SAT R10, R9, R10, 0.5 ;  /* 0x3f000000090a7423 */ /* 0x000fc6000000200a */
[-C--:B------:R-:W-:Y:S01]  /*1550*/  FFMA.RM R6, R6, R11.reuse, 12582913 ;  /* 0x4b40000106067423 */ /* 0x080fe2000000400b */
[----:B------:R-:W-:-:S03]  /*1560*/  FFMA.RM R10, R10, R11, 12582913 ;  /* 0x4b4000010a0a7423 */ /* 0x000fc6000000400b */
[C---:B------:R-:W-:Y:S01]  /*1570*/  FADD R8, R6.reuse, -12583039 ;  /* 0xcb40007f06087421 */ /* 0x040fe20000000000 */
[----:B------:R-:W-:Y:S01]  /*1580*/  SHF.L.U32 R6, R6, 0x17, RZ ;  /* 0x0000001706067819 */ /* 0x000fe200000006ff */
[C---:B------:R-:W-:Y:S02]  /*1590*/  FADD R12, R10.reuse, -12583039 ;  /* 0xcb40007f0a0c7421 */ /* 0x040fe40000000000 */
[----:B------:R-:W-:Y:S01]  /*15a0*/  FFMA R8, R7, 1.4426950216293334961, -R8 ;  /* 0x3fb8aa3b07087823 */ /* 0x000fe20000000808 */
[----:B------:R-:W-:Y:S01]  /*15b0*/  SHF.L.U32 R10, R10, 0x17, RZ ;  /* 0x000000170a0a7819 */ /* 0x000fe200000006ff */
[----:B------:R-:W-:Y:S02]  /*15c0*/  FFMA R12, R9, 1.4426950216293334961, -R12 ;  /* 0x3fb8aa3b090c7823 */ /* 0x000fe4000000080c */
[----:B------:R-:W-:Y:S02]  /*15d0*/  FFMA R8, R7, 1.925963033500011079e-08, R8 ;  /* 0x32a5706007087823 */ /* 0x000fe40000000008 */
[----:B------:R-:W-:-:S02]  /*15e0*/  FFMA R12, R9, 1.925963033500011079e-08, R12 ;  /* 0x32a57060090c7823 */ /* 0x000fc4000000000c */
[----:B------:R-:W0:Y:S08]  /*15f0*/  MUFU.EX2 R7, R8 ;  /* 0x0000000800077308 */ /* 0x000e300000000800 */
[----:B------:R-:W1:Y:S01]  /*1600*/  MUFU.EX2 R9, R12 ;  /* 0x0000000c00097308 */ /* 0x000e620000000800 */
[----:B0-----:R-:W-:-:S04]  /*1610*/  FMUL R6, R6, R7 ;  /* 0x0000000706067220 */ /* 0x001fc80000400000 */
[----:B------:R-:W-:Y:S01]  /*1620*/  FADD R3, R3, R6 ;  /* 0x0000000603037221 */ /* 0x000fe20000000000 */
[----:B------:R3:W-:Y:S01]  /*1630*/  STG.E desc[UR10][R4.64], R6 ;  /* 0x0000000604007986 */ /* 0x0007e2000c10190a */
[----:B-1----:R-:W-:-:S04]  /*1640*/  FMUL R9, R10, R9 ;  /* 0x000000090a097220 */ /* 0x002fc80000400000 */
[----:B------:R-:W-:Y:S01]  /*1650*/  FADD R3, R3, R9 ;  /* 0x0000000903037221 */ /* 0x000fe20000000000 */
[----:B------:R3:W-:Y:S06]  /*1660*/  STG.E desc[UR10][R4.64+0x4], R9 ;  /* 0x0000040904007986 */ /* 0x0007ec000c10190a */
.L_x_379:
[----:B------:R-:W-:Y:S05]  /*1670*/  BRA.U UP1, `(.L_x_375) ;  /* 0x0000000101407547 */ /* 0x000fea000b800000 */
[----:B0-23--:R-:W0:Y:S02]  /*1680*/  LDC.64 R4, c[0x0][0x380] ;  /* 0x0000e000ff047b82 */ /* 0x00de240000000a00 */
[----:B0-----:R-:W-:-:S05]  /*1690*/  IMAD.WIDE.U32 R4, R2, 0x4, R4 ;  /* 0x0000000402047825 */ /* 0x001fca00078e0004 */
[----:B------:R-:W2:Y:S01]  /*16a0*/  LDG.E R7, desc[UR10][R4.64] ;  /* 0x0000000a04077981 */ /* 0x000ea2000c1e1900 */
[----:B------:R-:W-:Y:S01]  /*16b0*/  HFMA2 R2, -RZ, RZ, 0.96630859375, -0.0022525787353515625 ;  /* 0x3bbb989dff027431 */ /* 0x000fe200000001ff */
[----:B------:R-:W-:Y:S01]  /*16c0*/  MOV R9, 0x437c0000 ;  /* 0x437c000000097802 */ /* 0x000fe20000000f00 */
[----:B--2--5:R-:W-:-:S04]  /*16d0*/  FADD R7, R7, -R0 ;  /* 0x8000000007077221 */ /* 0x024fc80000000000 */
[----:B------:R-:W-:-:S04]  /*16e0*/  FFMA.SAT R0, R7, R2, 0.5 ;  /* 0x3f00000007007423 */ /* 0x000fc80000002002 */
[----:B------:R-:W-:-:S04]  /*16f0*/  FFMA.RM R0, R0, R9, 12582913 ;  /* 0x4b40000100007423 */ /* 0x000fc80000004009 */
[C---:B------:R-:W-:Y:S01]  /*1700*/  FADD R2, R0.reuse, -12583039 ;  /* 0xcb40007f00027421 */ /* 0x040fe20000000000 */
[----:B------:R-:W-:-:S03]  /*1710*/  SHF.L.U32 R0, R0, 0x17, RZ ;  /* 0x0000001700007819 */ /* 0x000fc600000006ff */
[----:B------:R-:W-:-:S04]  /*1720*/  FFMA R2, R7, 1.4426950216293334961, -R2 ;  /* 0x3fb8aa3b07027823 */ /* 0x000fc80000000802 */
[----:B------:R-:W-:-:S04]  /*1730*/  FFMA R2, R7, 1.925963033500011079e-08, R2 ;  /* 0x32a5706007027823 */ /* 0x000fc80000000002 */
[----:B------:R-:W0:Y:S02]  /*1740*/  MUFU.EX2 R7, R2 ;  /* 0x0000000200077308 */ /* 0x000e240000000800 */
[----:B0-----:R-:W-:-:S04]  /*1750*/  FMUL R0, R0, R7 ;  /* 0x0000000700007220 */ /* 0x001fc80000400000 */
[----:B------:R-:W-:Y:S01]  /*1760*/  FADD R3, R3, R0 ;  /* 0x0000000003037221 */ /* 0x000fe20000000000 */
[----:B------:R1:W-:Y:S06]  /*1770*/  STG.E desc[UR10][R4.64], R0 ;  /* 0x0000000004007986 */ /* 0x0003ec000c10190a */
.L_x_375:
[----:B-1---5:R-:W1:Y:S02]  /*1780*/  LDC R0, c[0x0][0x388] ;  /* 0x0000e200ff007b82 */ /* 0x022e640000000800 */
[----:B-1----:R-:W-:-:S13]  /*1790*/  ISETP.GE.AND P0, PT, R0, 0x1, PT ;  /* 0x000000010000780c */ /* 0x002fda0003f06270 */
[----:B------:R-:W-:Y:S05]  /*17a0*/  @!P0 EXIT ;  /* 0x000000000000894d */ /* 0x000fea0003800000 */
[C---:B------:R-:W-:Y:S01]  /*17b0*/  ISETP.GE.U32.AND P0, PT, R0.reuse, 0x10, PT ;  /* 0x000000100000780c */ /* 0x040fe20003f06070 */
[----:B------:R-:W-:Y:S01]  /*17c0*/  HFMA2 R2, -RZ, RZ, 0, 0 ;  /* 0x00000000ff027431 */ /* 0x000fe200000001ff */
[----:B------:R-:W-:-:S11]  /*17d0*/  LOP3.LUT R10, R0, 0xf, RZ, 0xc0, !PT ;  /* 0x0000000f000a7812 */ /* 0x000fd600078ec0ff */
[----:B------:R-:W-:Y:S05]  /*17e0*/  @!P0 BRA `(.L_x_380) ;  /* 0x0000000c00948947 */ /* 0x000fea0003800000 */
[----:B------:R-:W1:Y:S01]  /*17f0*/  LDCU.64 UR4, c[0x0][0x380] ;  /* 0x00007000ff0477ac */ /* 0x000e620008000a00 */
[----:B------:R-:W-:-:S04]  /*1800*/  LOP3.LUT R2, R0, 0x7ffffff0, RZ, 0xc0, !PT ;  /* 0x7ffffff000027812 */ /* 0x000fc800078ec0ff */
[----:B0--3--:R-:W-:Y:S01]  /*1810*/  IADD3 R6, PT, PT, -R2, RZ, RZ ;  /* 0x000000ff02067210 */ /* 0x009fe20007ffe1ff */
[----:B-1----:R-:W-:-:S04]  /*1820*/  UIADD3 UR4, UP0, UPT, UR4, 0x20, URZ ;  /* 0x0000002004047890 */ /* 0x002fc8000ff1e0ff */
[----:B------:R-:W-:Y:S02]  /*1830*/  UIADD3.X UR5, UPT, UPT, URZ, UR5, URZ, UP0, !UPT ;  /* 0x00000005ff057290 */ /* 0x000fe400087fe4ff */
[----:B------:R-:W-:-:S04]  /*1840*/  MOV R0, UR4 ;  /* 0x0000000400007c02 */ /* 0x000fc80008000f00 */
[----:B------:R-:W-:-:S07]  /*1850*/  MOV R7, UR5 ;  /* 0x0000000500077c02 */ /* 0x000fce0008000f00 */
.L_x_397:
[----:B-12---:R-:W-:Y:S02]  /*1860*/  MOV R4, R0 ;  /* 0x0000000000047202 */ /* 0x006fe40000000f00 */
[----:B------:R-:W-:-:S05]  /*1870*/  MOV R5, R7 ;  /* 0x0000000700057202 */ /* 0x000fca0000000f00 */
[----:B------:R-:W2:Y:S01]  /*1880*/  LDG.E R0, desc[UR10][R4.64+-0x20] ;  /* 0xffffe00a04007981 */ /* 0x000ea2000c1e1900 */
[----:B------:R-:W0:Y:S01]  /*1890*/  MUFU.RCP R8, R3 ;  /* 0x0000000300087308 */ /* 0x000e220000001000 */
[----:B------:R-:W-:-:S04]  /*18a0*/  IADD3 R6, PT, PT, R6, 0x10, RZ ;  /* 0x0000001006067810 */ /* 0x000fc80007ffe0ff */
[----:B------:R-:W-:Y:S01]  /*18b0*/  ISETP.NE.AND P2, PT, R6, RZ, PT ;  /* 0x000000ff0600720c */ /* 0x000fe20003f45270 */
[----:B0-----:R-:W-:-:S04]  /*18c0*/  FFMA R7, R8, -R3, 1 ;  /* 0x3f80000008077423 */ /* 0x001fc80000000803 */
[----:B------:R-:W-:Y:S01]  /*18d0*/  FFMA R7, R8, R7, R8 ;  /* 0x0000000708077223 */ /* 0x000fe20000000008 */
[----:B--2---:R-:W0:Y:S03]  /*18e0*/  FCHK P0, R0, R3 ;  /* 0x0000000300007302 */ /* 0x004e260000000000 */
[----:B------:R-:W-:-:S04]  /*18f0*/  FFMA R8, R0, R7, RZ ;  /* 0x0000000700087223 */ /* 0x000fc800000000ff */
[----:B------:R-:W-:-:S04]  /*1900*/  FFMA R9, R8, -R3, R0 ;  /* 0x8000000308097223 */ /* 0x000fc80000000000 */
[----:B------:R-:W-:Y:S01]  /*1910*/  FFMA R7, R7, R9, R8 ;  /* 0x0000000907077223 */ /* 0x000fe20000000008 */
[----:B0-----:R-:W-:Y:S06]  /*1920*/  @!P0 BRA `(.L_x_381) ;  /* 0x0000000000088947 */ /* 0x001fec0003800000 */
[----:B------:R-:W-:-:S07]  /*1930*/  MOV R8, 0x1950 ;  /* 0x0000195000087802 */ /* 0x000fce0000000f00 */
[----:B------:R-:W-:Y:S05]  /*1940*/  CALL.REL.NOINC `($__internal_8_$__cuda_sm3x_div_rn_noftz_f32_slowpath) ;  /* 0x00000018006c7944 */ /* 0x000fea0003c00000 */
.L_x_381:
[----:B------:R-:W2:Y:S01]  /*1950*/  LDG.E R11, desc[UR10][R4.64+-0x1c] ;  /* 0xffffe40a040b7981 */ /* 0x000ea2000c1e1900 */
[----:B------:R-:W0:Y:S03]  /*1960*/  MUFU.RCP R0, R3 ;  /* 0x0000000300007308 */ /* 0x000e260000001000 */
[----:B------:R1:W-:Y:S01]  /*1970*/  STG.E desc[UR10][R4.64+-0x20], R7 ;  /* 0xffffe00704007986 */ /* 0x0003e2000c10190a */
[----:B0-----:R-:W-:-:S04]  /*1980*/  FFMA R9, R0, -R3, 1 ;  /* 0x3f80000000097423 */ /* 0x001fc80000000803 */
[----:B------:R-:W-:Y:S01]  /*1990*/  FFMA R0, R0, R9, R0 ;  /* 0x0000000900007223 */ /* 0x000fe20000000000 */
[----:B--2---:R-:W0:Y:S03]  /*19a0*/  FCHK P0, R11, R3 ;  /* 0x000000030b007302 */ /* 0x004e260000000000 */
[----:B------:R-:W-:-:S04]  /*19b0*/  FFMA R8, R0, R11, RZ ;  /* 0x0000000b00087223 */ /* 0x000fc800000000ff */
[----:B------:R-:W-:-:S04]  /*19c0*/  FFMA R9, R8, -R3, R11 ;  /* 0x8000000308097223 */ /* 0x000fc8000000000b */
[----:B------:R-:W-:Y:S01]  /*19d0*/  FFMA R9, R0, R9, R8 ;  /* 0x0000000900097223 */ /* 0x000fe20000000008 */
[----:B01----:R-:W-:Y:S06]  /*19e0*/  @!P0 BRA `(.L_x_382) ;  /* 0x0000000000108947 */ /* 0x003fec0003800000 */
[----:B------:R-:W-:Y:S02]  /*19f0*/  MOV R0, R11 ;  /* 0x0000000b00007202 */ /* 0x000fe40000000f00 */
[----:B------:R-:W-:-:S07]  /*1a00*/  MOV R8, 0x1a20 ;  /* 0x00001a2000087802 */ /* 0x000fce0000000f00 */
[----:B------:R-:W-:Y:S05]  /*1a10*/  CALL.REL.NOINC `($__internal_8_$__cuda_sm3x_div_rn_noftz_f32_slowpath) ;  /* 0x0000001800387944 */ /* 0x000fea0003c00000 */
[----:B------:R-:W-:-:S07]  /*1a20*/  MOV R9, R7 ;  /* 0x0000000700097202 */ /* 0x000fce0000000f00 */
.L_x_382:
        /* <DEDUP_REMOVED lines=13> */
.L_x_383:
        /* <DEDUP_REMOVED lines=14> */
.L_x_384:
        /* <DEDUP_REMOVED lines=13> */
.L_x_385:
        /* <DEDUP_REMOVED lines=14> */
.L_x_386:
        /* <DEDUP_REMOVED lines=13> */
.L_x_387:
        /* <DEDUP_REMOVED lines=14> */
.L_x_388:
        /* <DEDUP_REMOVED lines=13> */
.L_x_389:
        /* <DEDUP_REMOVED lines=14> */
.L_x_390:
        /* <DEDUP_REMOVED lines=13> */
.L_x_391:
        /* <DEDUP_REMOVED lines=14> */
.L_x_392:
        /* <DEDUP_REMOVED lines=13> */
.L_x_393:
        /* <DEDUP_REMOVED lines=14> */
.L_x_394:
        /* <DEDUP_REMOVED lines=13> */
.L_x_395:
        /* <DEDUP_REMOVED lines=14> */
.L_x_396:
[----:B------:R1:W-:Y:S01]  /*2600*/  STG.E desc[UR10][R4.64+0x1c], R9 ;  /* 0x00001c0904007986 */ /* 0x0003e2000c10190a */
[----:B------:R-:W-:-:S04]  /*2610*/  IADD3 R0, P0, PT, R4, 0x40, RZ ;  /* 0x0000004004007810 */ /* 0x000fc80007f1e0ff */
[----:B------:R-:W-:Y:S01]  /*2620*/  IADD3.X R7, PT, PT, RZ, R5, RZ, P0, !PT ;  /* 0x00000005ff077210 */ /* 0x000fe200007fe4ff */
[----:B------:R-:W-:Y:S08]  /*2630*/  @P2 BRA `(.L_x_397) ;  /* 0xfffffff000882947 */ /* 0x000ff0000383ffff */
.L_x_380:
[----:B------:R-:W-:-:S13]  /*2640*/  ISETP.NE.AND P0, PT, R10, RZ, PT ;  /* 0x000000ff0a00720c */ /* 0x000fda0003f05270 */
[----:B------:R-:W-:Y:S05]  /*2650*/  @!P0 EXIT ;  /* 0x000000000000894d */ /* 0x000fea0003800000 */
[----:B------:R-:W4:Y:S01]  /*2660*/  LDCU UR4, c[0x0][0x388] ;  /* 0x00007100ff0477ac */ /* 0x000f220008000800 */
[----:B------:R-:W-:Y:S01]  /*2670*/  ISETP.GE.U32.AND P0, PT, R10, 0x8, PT ;  /* 0x000000080a00780c */ /* 0x000fe20003f06070 */
[----:B----4-:R-:W-:-:S12]  /*2680*/  ULOP3.LUT UR4, UR4, 0x7, URZ, 0xc0, !UPT ;  /* 0x0000000704047892 */ /* 0x010fd8000f8ec0ff */
[----:B------:R-:W-:Y:S05]  /*2690*/  @!P0 BRA `(.L_x_398) ;  /* 0x0000000400bc8947 */ /* 0x000fea0003800000 */
[----:B0123--:R-:W0:Y:S02]  /*26a0*/  LDC.64 R4, c[0x0][0x380] ;  /* 0x0000e000ff047b82 */ /* 0x00fe240000000a00 */
[----:B0-----:R-:W-:-:S05]  /*26b0*/  IMAD.WIDE.U32 R4, R2, 0x4, R4 ;  /* 0x0000000402047825 */ /* 0x001fca00078e0004 */
[----:B------:R-:W2:Y:S01]  /*26c0*/  LDG.E R9, desc[UR10][R4.64] ;  /* 0x0000000a04097981 */ /* 0x000ea2000c1e1900 */
[----:B------:R-:W0:Y:S02]  /*26d0*/  MUFU.RCP R0, R3 ;  /* 0x0000000300007308 */ /* 0x000e240000001000 */
[----:B0-----:R-:W-:-:S04]  /*26e0*/  FFMA R7, R0, -R3, 1 ;  /* 0x3f80000000077423 */ /* 0x001fc80000000803 */
[----:B------:R-:W-:Y:S02]  /*26f0*/  FFMA R0, R0, R7, R0 ;  /* 0x0000000700007223 */ /* 0x000fe40000000000 */
[----:B--2---:R-:W0:Y:S02]  /*2700*/  FCHK P0, R9, R3 ;  /* 0x0000000309007302 */ /* 0x004e240000000000 */
[----:B------:R-:W-:-:S04]  /*2710*/  FFMA R6, R0, R9, RZ ;  /* 0x0000000900067223 */ /* 0x000fc800000000ff */
[----:B------:R-:W-:-:S04]  /*2720*/  FFMA R7, R6, -R3, R9 ;  /* 0x8000000306077223 */ /* 0x000fc80000000009 */
[----:B------:R-:W-:Y:S01]  /*2730*/  FFMA R7, R0, R7, R6 ;  /* 0x0000000700077223 */ /* 0x000fe20000000006 */
[----:B0-----:R-:W-:Y:S06]  /*2740*/  @!P0 BRA `(.L_x_399) ;  /* 0x00000000000c8947 */ /* 0x001fec0003800000 */
[----:B------:R-:W-:Y:S02]  /*2750*/  MOV R0, R9 ;  /* 0x0000000900007202 */ /* 0x000fe40000000f00 */
[----:B------:R-:W-:-:S07]  /*2760*/  MOV R8, 0x2780 ;  /* 0x0000278000087802 */ /* 0x000fce0000000f00 */
[----:B------:R-:W-:Y:S05]  /*2770*/  CALL.REL.NOINC `($__internal_8_$__cuda_sm3x_div_rn_noftz_f32_slowpath) ;  /* 0x0000000800e07944 */ /* 0x000fea0003c00000 */
.L_x_399:
        /* <DEDUP_REMOVED lines=14> */
.L_x_400:
        /* <DEDUP_REMOVED lines=13> */
.L_x_401:
        /* <DEDUP_REMOVED lines=14> */
.L_x_402:
        /* <DEDUP_REMOVED lines=13> */
.L_x_403:
        /* <DEDUP_REMOVED lines=14> */
.L_x_404:
        /* <DEDUP_REMOVED lines=13> */
.L_x_405:
        /* <DEDUP_REMOVED lines=14> */
.L_x_406:
[----:B------:R4:W-:Y:S01]  /*2d70*/  STG.E desc[UR10][R4.64+0x1c], R9 ;  /* 0x00001c0904007986 */ /* 0x0009e2000c10190a */
[----:B------:R-:W-:-:S07]  /*2d80*/  IADD3 R2, PT, PT, R2, 0x8, RZ ;  /* 0x0000000802027810 */ /* 0x000fce0007ffe0ff */
.L_x_398:
[----:B------:R-:W-:-:S13]  /*2d90*/  ISETP.NE.AND P0, PT, RZ, UR4, PT ;  /* 0x00000004ff007c0c */ /* 0x000fda000bf05270 */
[----:B------:R-:W-:Y:S05]  /*2da0*/  @!P0 EXIT ;  /* 0x000000000000894d */ /* 0x000fea0003800000 */
[----:B------:R-:W5:Y:S01]  /*2db0*/  LDCU UR5, c[0x0][0x388] ;  /* 0x00007100ff0577ac */ /* 0x000f620008000800 */
[----:B------:R-:W-:Y:S02]  /*2dc0*/  UISETP.GE.U32.AND UP0, UPT, UR4, 0x4, UPT ;  /* 0x000000040400788c */ /* 0x000fe4000bf06070 */
[----:B-----5:R-:W-:-:S07]  /*2dd0*/  ULOP3.LUT UR5, UR5, 0x3, URZ, 0xc0, !UPT ;  /* 0x0000000305057892 */ /* 0x020fce000f8ec0ff */
[----:B------:R-:W-:Y:S05]  /*2de0*/  BRA.U !UP0, `(.L_x_407) ;  /* 0x0000000108e47547 */ /* 0x000fea000b800000 */
[----:B01234-:R-:W0:Y:S02]  /*2df0*/  LDC.64 R4, c[0x0][0x380] ;  /* 0x0000e000ff047b82 */ /* 0x01fe240000000a00 */
        /* <DEDUP_REMOVED lines=13> */
.L_x_408:
        /* <DEDUP_REMOVED lines=14> */
.L_x_409:
        /* <DEDUP_REMOVED lines=13> */
.L_x_410:
        /* <DEDUP_REMOVED lines=14> */
.L_x_411:
[----:B------:R0:W-:Y:S01]  /*3160*/  STG.E desc[UR10][R4.64+0xc], R9 ;  /* 0x00000c0904007986 */ /* 0x0001e2000c10190a */
[----:B------:R-:W-:-:S07]  /*3170*/  IADD3 R2, PT, PT, R2, 0x4, RZ ;  /* 0x0000000402027810 */ /* 0x000fce0007ffe0ff */
.L_x_407:
[----:B------:R-:W-:-:S13]  /*3180*/  ISETP.NE.AND P0, PT, RZ, UR5, PT ;  /* 0x00000005ff007c0c */ /* 0x000fda000bf05270 */
[----:B------:R-:W-:Y:S05]  /*3190*/  @!P0 EXIT ;  /* 0x000000000000894d */ /* 0x000fea0003800000 */
[----:B01234-:R-:W0:Y:S01]  /*31a0*/  LDC.64 R4, c[0x0][0x380] ;  /* 0x0000e000ff047b82 */ /* 0x01fe220000000a00 */
[----:B------:R-:W-:Y:S01]  /*31b0*/  UIADD3 UR4, UPT, UPT, -UR5, URZ, URZ ;  /* 0x000000ff05047290 */ /* 0x000fe2000fffe1ff */
[----:B0-----:R-:W-:-:S11]  /*31c0*/  IMAD.WIDE.U32 R4, R2, 0x4, R4 ;  /* 0x0000000402047825 */ /* 0x001fd600078e0004 */
.L_x_413:
[----:B------:R-:W2:Y:S01]  /*31d0*/  LDG.E R9, desc[UR10][R4.64] ;  /* 0x0000000a04097981 */ /* 0x000ea2000c1e1900 */
[----:B------:R-:W0:Y:S01]  /*31e0*/  MUFU.RCP R0, R3 ;  /* 0x0000000300007308 */ /* 0x000e220000001000 */
[----:B------:R-:W-:-:S04]  /*31f0*/  UIADD3 UR4, UPT, UPT, UR4, 0x1, URZ ;  /* 0x0000000104047890 */ /* 0x000fc8000fffe0ff */
[----:B------:R-:W-:Y:S01]  /*3200*/  UISETP.NE.AND UP0, UPT, UR4, URZ, UPT ;  /* 0x000000ff0400728c */ /* 0x000fe2000bf05270 */
[----:B0-----:R-:W-:-:S04]  /*3210*/  FFMA R7, R0, -R3, 1 ;  /* 0x3f80000000077423 */ /* 0x001fc80000000803 */
[----:B------:R-:W-:Y:S01]  /*3220*/  FFMA R0, R0, R7, R0 ;  /* 0x0000000700007223 */ /* 0x000fe20000000000 */
[----:B--2---:R-:W0:Y:S03]  /*3230*/  FCHK P0, R9, R3 ;  /* 0x0000000309007302 */ /* 0x004e260000000000 */
[----:B------:R-:W-:-:S04]  /*3240*/  FFMA R2, R0, R9, RZ ;  /* 0x0000000900027223 */ /* 0x000fc800000000ff */
[----:B------:R-:W-:-:S04]  /*3250*/  FFMA R7, R2, -R3, R9 ;  /* 0x8000000302077223 */ /* 0x000fc80000000009 */
[----:B------:R-:W-:Y:S01]  /*3260*/  FFMA R7, R0, R7, R2 ;  /* 0x0000000700077223 */ /* 0x000fe20000000002 */
[----:B0-----:R-:W-:Y:S06]  /*3270*/  @!P0 BRA `(.L_x_412) ;  /* 0x00000000000c8947 */ /* 0x001fec0003800000 */
[----:B------:R-:W-:Y:S02]  /*3280*/  MOV R0, R9 ;  /* 0x0000000900007202 */ /* 0x000fe40000000f00 */
[----:B------:R-:W-:-:S07]  /*3290*/  MOV R8, 0x32b0 ;  /* 0x000032b000087802 */ /* 0x000fce0000000f00 */
[----:B------:R-:W-:Y:S05]  /*32a0*/  CALL.REL.NOINC `($__internal_8_$__cuda_sm3x_div_rn_noftz_f32_slowpath) ;  /* 0x0000000000147944 */ /* 0x000fea0003c00000 */
.L_x_412:
[----:B------:R0:W-:Y:S02]  /*32b0*/  STG.E desc[UR10][R4.64], R7 ;  /* 0x0000000704007986 */ /* 0x0001e4000c10190a */
[----:B0-----:R-:W-:-:S04]  /*32c0*/  IADD3 R4, P0, PT, R4, 0x4, RZ ;  /* 0x0000000404047810 */ /* 0x001fc80007f1e0ff */
[----:B------:R-:W-:Y:S01]  /*32d0*/  IADD3.X R5, PT, PT, RZ, R5, RZ, P0, !PT ;  /* 0x00000005ff057210 */ /* 0x000fe200007fe4ff */
[----:B------:R-:W-:Y:S08]  /*32e0*/  BRA.U UP0, `(.L_x_413) ;  /* 0xfffffffd00b87547 */ /* 0x000ff0000b83ffff */
[----:B------:R-:W-:Y:S05]  /*32f0*/  EXIT ;  /* 0x000000000000794d */ /* 0x000fea0003800000 */
        .weak           $__internal_8_$__cuda_sm3x_div_rn_noftz_f32_slowpath
        .type           $__internal_8_$__cuda_sm3x_div_rn_noftz_f32_slowpath,@function
        .size           $__internal_8_$__cuda_sm3x_div_rn_noftz_f32_slowpath,(.L_x_536 - $__internal_8_$__cuda_sm3x_div_rn_noftz_f32_slowpath)
$__internal_8_$__cuda_sm3x_div_rn_noftz_f32_slowpath:
[----:B------:R-:W-:Y:S02]  /*3300*/  SHF.R.U32.HI R7, RZ, 0x17, R3 ;  /* 0x00000017ff077819 */ /* 0x000fe40000011603 */
[----:B------:R-:W-:Y:S02]  /*3310*/  SHF.R.U32.HI R9, RZ, 0x17, R0 ;  /* 0x00000017ff097819 */ /* 0x000fe40000011600 */
[----:B------:R-:W-:Y:S02]  /*3320*/  LOP3.LUT R7, R7, 0xff, RZ, 0xc0, !PT ;  /* 0x000000ff07077812 */ /* 0x000fe400078ec0ff */
[----:B------:R-:W-:Y:S02]  /*3330*/  LOP3.LUT R13, R9, 0xff, RZ, 0xc0, !PT ;  /* 0x000000ff090d7812 */ /* 0x000fe400078ec0ff */
[----:B------:R-:W-:Y:S02]  /*3340*/  IADD3 R14, PT, PT, R7, -0x1, RZ ;  /* 0xffffffff070e7810 */ /* 0x000fe40007ffe0ff */
[----:B------:R-:W-:-:S02]  /*3350*/  IADD3 R12, PT, PT, R13, -0x1, RZ ;  /* 0xffffffff0d0c7810 */ /* 0x000fc40007ffe0ff */
[----:B------:R-:W-:Y:S02]  /*3360*/  ISETP.GT.U32.AND P0, PT, R14, 0xfd, PT ;  /* 0x000000fd0e00780c */ /* 0x000fe40003f04070 */
[----:B------:R-:W-:Y:S02]  /*3370*/  MOV R11, R3 ;  /* 0x00000003000b7202 */ /* 0x000fe40000000f00 */
[----:B------:R-:W-:-:S13]  /*3380*/  ISETP.GT.U32.OR P0, PT, R12, 0xfd, P0 ;  /* 0x000000fd0c00780c */ /* 0x000fda0000704470 */
[----:B------:R-:W-:Y:S01]  /*3390*/  @!P0 MOV R9, RZ ;  /* 0x000000ff00098202 */ /* 0x000fe20000000f00 */
        /* <DEDUP_REMOVED lines=19> */
[----:B------:R-:W-:Y:S01]  /*34d0*/  @P0 MOV R9, RZ ;  /* 0x000000ff00090202 */ /* 0x000fe20000000f00 */
[----:B------:R-:W-:Y:S01]  /*34e0*/  @!P0 FFMA R0, R0, 1.84467440737095516160e+19, RZ ;  /* 0x5f80000000008823 */ /* 0x000fe200000000ff */
[----:B------:R-:W-:Y:S01]  /*34f0*/  @!P0 MOV R9, 0xffffffc0 ;  /* 0xffffffc000098802 */ /* 0x000fe20000000f00 */
[----:B------:R-:W-:-:S03]  /*3500*/  @!P1 FFMA R11, R3, 1.84467440737095516160e+19, RZ ;  /* 0x5f800000030b9823 */ /* 0x000fc600000000ff */
[----:B------:R-:W-:-:S07]  /*3510*/  @!P1 IADD3 R9, PT, PT, R9, 0x40, RZ ;  /* 0x0000004009099810 */ /* 0x000fce0007ffe0ff */
.L_x_414:
[----:B------:R-:W-:Y:S02]  /*3520*/  LEA R12, R7, 0xc0800000, 0x17 ;  /* 0xc0800000070c7811 */ /* 0x000fe400078eb8ff */
[----:B------:R-:W-:Y:S02]  /*3530*/  IADD3 R13, PT, PT, R13, -0x7f, RZ ;  /* 0xffffff810d0d7810 */ /* 0x000fe40007ffe0ff */
[----:B------:R-:W-:-:S03]  /*3540*/  IADD3 R14, PT, PT, -R12, R11, RZ ;  /* 0x0000000b0c0e7210 */ /* 0x000fc60007ffe1ff */
[C---:B------:R-:W-:Y:S01]  /*3550*/  IMAD R0, R13.reuse, -0x800000, R0 ;  /* 0xff8000000d007824 */ /* 0x040fe200078e0200 */
[----:B------:R0:W1:Y:S01]  /*3560*/  MUFU.RCP R11, R14 ;  /* 0x0000000e000b7308 */ /* 0x0000620000001000 */
[----:B------:R-:W-:Y:S01]  /*3570*/  FADD.FTZ R15, -R14, -RZ ;  /* 0x800000ff0e0f7221 */ /* 0x000fe20000010100 */
        /* <DEDUP_REMOVED lines=10> */
[----:B------:R-:W-:-:S04]  /*3620*/  LOP3.LUT R7, R7, 0xff, RZ, 0xc0, !PT ;  /* 0x000000ff07077812 */ /* 0x000fc800078ec0ff */
[----:B------:R-:W-:-:S04]  /*3630*/  IADD3 R13, PT, PT, R7, R14, RZ ;  /* 0x0000000e070d7210 */ /* 0x000fc80007ffe0ff */
[----:B------:R-:W-:-:S04]  /*3640*/  IADD3 R7, PT, PT, R13, -0x1, RZ ;  /* 0xffffffff0d077810 */ /* 0x000fc80007ffe0ff */
        /* <DEDUP_REMOVED lines=10> */
[C---:B------:R-:W-:Y:S02]  /*36f0*/  IADD3 R14, PT, PT, R13.reuse, 0x20, RZ ;  /* 0x000000200d0e7810 */ /* 0x040fe40007ffe0ff */
[----:B------:R-:W-:Y:S02]  /*3700*/  ISETP.NE.AND P3, PT, R13, RZ, PT ;  /* 0x000000ff0d00720c */ /* 0x000fe40003f65270 */
[----:B------:R-:W-:Y:S01]  /*3710*/  LOP3.LUT R9, R7, 0x7fffff, RZ, 0xc0, !PT ;  /* 0x007fffff07097812 */ /* 0x000fe200078ec0ff */
[CCC-:B------:R-:W-:Y:S01]  /*3720*/  FFMA.RP R7, R11.reuse, R15.reuse, R12.reuse ;  /* 0x0000000f0b077223 */ /* 0x1c0fe2000000800c */
[----:B------:R-:W-:Y:S01]  /*3730*/  FFMA.RM R12, R11, R15, R12 ;  /* 0x0000000f0b0c7223 */ /* 0x000fe2000000400c */
[----:B------:R-:W-:Y:S02]  /*3740*/  ISETP.NE.AND P1, PT, R13, RZ, PT ;  /* 0x000000ff0d00720c */ /* 0x000fe40003f25270 */
[----:B------:R-:W-:-:S02]  /*3750*/  LOP3.LUT R9, R9, 0x800000, RZ, 0xfc, !PT ;  /* 0x0080000009097812 */ /* 0x000fc400078efcff */
[----:B------:R-:W-:Y:S02]  /*3760*/  IADD3 R11, PT, PT, -R13, RZ, RZ ;  /* 0x000000ff0d0b7210 */ /* 0x000fe40007ffe1ff */
[----:B------:R-:W-:Y:S02]  /*3770*/  SHF.L.U32 R14, R9, R14, RZ ;  /* 0x0000000e090e7219 */ /* 0x000fe400000006ff */
[----:B------:R-:W-:Y:S02]  /*3780*/  FSETP.NEU.FTZ.AND P0, PT, R7, R12, PT ;  /* 0x0000000c0700720b */ /* 0x000fe40003f1d000 */
[----:B------:R-:W-:Y:S02]  /*3790*/  SEL R12, R11, RZ, P3 ;  /* 0x000000ff0b0c7207 */ /* 0x000fe40001800000 */
[----:B------:R-:W-:Y:S02]  /*37a0*/  ISETP.NE.AND P1, PT, R14, RZ, P1 ;  /* 0x000000ff0e00720c */ /* 0x000fe40000f25270 */
[----:B------:R-:W-:-:S02]  /*37b0*/  SHF.R.U32.HI R12, RZ, R12, R9 ;  /* 0x0000000cff0c7219 */ /* 0x000fc40000011609 */
[----:B------:R-:W-:Y:S02]  /*37c0*/  PLOP3.LUT P0, PT, P0, P1, PT, 0xf8, 0x8f ;  /* 0x00000000008f781c */ /* 0x000fe40000703f70 */
[----:B------:R-:W-:Y:S02]  /*37d0*/  SHF.R.U32.HI R14, RZ, 0x1, R12 ;  /* 0x00000001ff0e7819 */ /* 0x000fe4000001160c */
[----:B------:R-:W-:-:S04]  /*37e0*/  SEL R7, RZ, 0x1, !P0 ;  /* 0x00000001ff077807 */ /* 0x000fc80004000000 */
[----:B------:R-:W-:-:S04]  /*37f0*/  LOP3.LUT R7, R7, 0x1, R14, 0xf8, !PT ;  /* 0x0000000107077812 */ /* 0x000fc800078ef80e */
[----:B------:R-:W-:-:S04]  /*3800*/  LOP3.LUT R7, R7, R12, RZ, 0xc0, !PT ;  /* 0x0000000c07077212 */ /* 0x000fc800078ec0ff */
[----:B------:R-:W-:-:S04]  /*3810*/  IADD3 R7, PT, PT, R14, R7, RZ ;  /* 0x000000070e077210 */ /* 0x000fc80007ffe0ff */
[----:B------:R-:W-:Y:S01]  /*3820*/  LOP3.LUT R0, R7, R0, RZ, 0xfc, !PT ;  /* 0x0000000007007212 */ /* 0x000fe200078efcff */
[----:B------:R-:W-:Y:S06]  /*3830*/  BRA `(.L_x_421) ;  /* 0x0000000000347947 */ /* 0x000fec0003800000 */
.L_x_420:
[----:B------:R-:W-:-:S04]  /*3840*/  LOP3.LUT R0, R0, 0x80000000, RZ, 0xc0, !PT ;  /* 0x8000000000007812 */ /* 0x000fc800078ec0ff */
[----:B------:R-:W-:Y:S01]  /*3850*/  LOP3.LUT R0, R0, 0x7f800000, RZ, 0xfc, !PT ;  /* 0x7f80000000007812 */ /* 0x000fe200078efcff */
[----:B------:R-:W-:Y:S06]  /*3860*/  BRA `(.L_x_421) ;  /* 0x0000000000287947 */ /* 0x000fec0003800000 */
.L_x_419:
[----:B------:R-:W-:Y:S01]  /*3870*/  LEA R0, R14, R0, 0x17 ;  /* 0x000000000e007211 */ /* 0x000fe200078eb8ff */
[----:B------:R-:W-:Y:S06]  /*3880*/  BRA `(.L_x_421) ;  /* 0x0000000000207947 */ /* 0x000fec0003800000 */
.L_x_418:
[----:B------:R-:W-:-:S04]  /*3890*/  LOP3.LUT R0, R11, 0x80000000, R0, 0x48, !PT ;  /* 0x800000000b007812 */ /* 0x000fc800078e4800 */
[----:B------:R-:W-:Y:S01]  /*38a0*/  LOP3.LUT R0, R0, 0x7f800000, RZ, 0xfc, !PT ;  /* 0x7f80000000007812 */ /* 0x000fe200078efcff */
[----:B------:R-:W-:Y:S06]  /*38b0*/  BRA `(.L_x_421) ;  /* 0x0000000000147947 */ /* 0x000fec0003800000 */
.L_x_417:
[----:B------:R-:W-:Y:S01]  /*38c0*/  LOP3.LUT R0, R11, 0x80000000, R0, 0x48, !PT ;  /* 0x800000000b007812 */ /* 0x000fe200078e4800 */
[----:B------:R-:W-:Y:S06]  /*38d0*/  BRA `(.L_x_421) ;  /* 0x00000000000c7947 */ /* 0x000fec0003800000 */
.L_x_416:
[----:B------:R-:W0:Y:S01]  /*38e0*/  MUFU.RSQ R0, -QNAN ;  /* 0xffc0000000007908 */ /* 0x000e220000001400 */
[----:B------:R-:W-:Y:S05]  /*38f0*/  BRA `(.L_x_421) ;  /* 0x0000000000047947 */ /* 0x000fea0003800000 */
.L_x_415:
[----:B------:R-:W-:-:S07]  /*3900*/  FADD.FTZ R0, R0, R3 ;  /* 0x0000000300007221 */ /* 0x000fce0000010000 */
.L_x_421:
[----:B------:R-:W-:Y:S01]  /*3910*/  HFMA2 R9, -RZ, RZ, 0, 0 ;  /* 0x00000000ff097431 */ /* 0x000fe200000001ff */
[----:B0-----:R-:W-:-:S03]  /*3920*/  MOV R7, R0 ;  /* 0x0000000000077202 */ /* 0x001fc60000000f00 */
[----:B------:R-:W-:Y:S05]  /*3930*/  RET.REL.NODEC R8 `(_Z7softmaxPfi) ;  /* 0xffffffc408b07950 */ /* 0x000fea0003c3ffff */
.L_x_422:
        /* <DEDUP_REMOVED lines=12> */
.L_x_536:


//--------------------- .text._Z7softmaxP6__halfi --------------------------
	.section	.text._Z7softmaxP6__halfi,"ax",@progbits
	.align	128
        .global         _Z7softmaxP6__halfi
        .type           _Z7softmaxP6__halfi,@function
        .size           _Z7softmaxP6__halfi,(.L_x_562 - _Z7softmaxP6__halfi)
        .other          _Z7softmaxP6__halfi,@"STO_CUDA_ENTRY STV_DEFAULT"
_Z7softmaxP6__halfi:
.text._Z7softmaxP6__halfi:
[----:B------:R-:W-:Y:S08]  /*0000*/  LDC R1, c[0x0][0x37c] ;  /* 0x0000df00ff017b82 */ /* 0x000ff00000000800 */
[----:B------:R-:W0:Y:S01]  /*0010*/  LDC.64 R2, c[0x0][0x380] ;  /* 0x0000e000ff027b82 */ /* 0x000e220000000a00 */
[----:B------:R-:W0:Y:S01]  /*0020*/  LDCU.64 UR10, c[0x0][0x358] ;  /* 0x00006b00ff0a77ac */ /* 0x000e220008000a00 */
[----:B------:R-:W1:Y:S01]  /*0030*/  LDCU UR8, c[0x0][0x388] ;  /* 0x00007100ff0877ac */ /* 0x000e620008000800 */
[----:B0-----:R0:W5:Y:S01]  /*0040*/  LDG.E.U16 R0, desc[UR10][R2.64] ;  /* 0x0000000a02007981 */ /* 0x001162000c1e1500 */
[----:B-1----:R-:W-:-:S09]  /*0050*/  UISETP.GE.AND UP0, UPT, UR8, 0x2, UPT ;  /* 0x000000020800788c */ /* 0x002fd2000bf06270 */
[----:B0-----:R-:W-:Y:S05]  /*0060*/  BRA.U !UP0, `(.L_x_423) ;  /* 0x0000000908207547 */ /* 0x001fea000b800000 */
[----:B------:R-:W-:Y:S01]  /*0070*/  UIADD3 UR5, UPT, UPT, UR8, -0x2, URZ ;  /* 0xfffffffe08057890 */ /* 0x000fe2000fffe0ff */
[----:B------:R-:W-:Y:S01]  /*0080*/  HFMA2 R4, -RZ, RZ, 0, 5.9604644775390625e-08 ;  /* 0x00000001ff047431 */ /* 0x000fe200000001ff */
[----:B------:R-:W-:Y:S02]  /*0090*/  UIADD3 UR4, UPT, UPT, UR8, -0x1, URZ ;  /* 0xffffffff08047890 */ /* 0x000fe4000fffe0ff */
[----:B------:R-:W-:Y:S02]  /*00a0*/  UISETP.GE.U32.AND UP0, UPT, UR5, 0xf, UPT ;  /* 0x0000000f0500788c */ /* 0x000fe4000bf06070 */
[----:B------:R-:W-:-:S07]  /*00b0*/  ULOP3.LUT UR9, UR4, 0xf, URZ, 0xc0, !UPT ;  /* 0x0000000f04097892 */ /* 0x000fce000f8ec0ff */
        /* <DEDUP_REMOVED lines=9> */
.L_x_425:
        /* <DEDUP_REMOVED lines=15> */
[----:B------:R0:W4:Y:S01]  /*0240*/  LDG.E.U16 R5, desc[UR10][R2.64+0x10] ;  /* 0x0000100a02057981 */ /* 0x000122000c1e1500 */
[----:B------:R-:W-:Y:S01]  /*0250*/  UIADD3 UR5, UPT, UPT, UR5, 0x10, URZ ;  /* 0x0000001005057890 */ /* 0x000fe2000fffe0ff */
[----:B------:R-:W-:-:S03]  /*0260*/  IADD3 R4, PT, PT, R4, 0x10, RZ ;  /* 0x0000001004047810 */ /* 0x000fc60007ffe0ff */
[----:B------:R-:W-:Y:S01]  /*0270*/  UISETP.NE.AND UP0, UPT, UR5, URZ, UPT ;  /* 0x000000ff0500728c */ /* 0x000fe2000bf05270 */
[----:B0-----:R-:W-:-:S04]  /*0280*/  IADD3 R2, P1, PT, R2, 0x20, RZ ;  /* 0x0000002002027810 */ /* 0x001fc80007f3e0ff */
[----:B------:R-:W-:Y:S02]  /*0290*/  IADD3.X R3, PT, PT, RZ, R3, RZ, P1, !PT ;  /* 0x00000003ff037210 */ /* 0x000fe40000ffe4ff */
        /* <DEDUP_REMOVED lines=32> */
[----:B------:R-:W-:Y:S07]  /*04a0*/  BRA.U UP0, `(.L_x_425) ;  /* 0xfffffffd00287547 */ /* 0x000fee000b83ffff */
[----:B------:R-:W-:-:S07]  /*04b0*/  IADD3 R4, PT, PT, R4, 0x1, RZ ;  /* 0x0000000104047810 */ /* 0x000fce0007ffe0ff */
.L_x_424:
        /* <DEDUP_REMOVED lines=33> */
.L_x_426:
        /* <DEDUP_REMOVED lines=20> */
.L_x_427:
[----:B------:R-:W-:Y:S05]  /*0810*/  BRA.U !UP1, `(.L_x_423) ;  /* 0x0000000109347547 */ /* 0x000fea000b800000 */
[----:B------:R-:W0:Y:S01]  /*0820*/  LDC.64 R2, c[0x0][0x380] ;  /* 0x0000e000ff027b82 */ /* 0x000e220000000a00 */
[----:B------:R-:W-:Y:S01]  /*0830*/  UIADD3 UR4, UPT, UPT, -UR4, URZ, URZ ;  /* 0x000000ff04047290 */ /* 0x000fe2000fffe1ff */
[----:B0-----:R-:W-:-:S11]  /*0840*/  IMAD.WIDE.U32 R4, R4, 0x2, R2 ;  /* 0x0000000204047825 */ /* 0x001fd600078e0002 */
.L_x_428:
[----:B------:R-:W-:Y:S02]  /*0850*/  MOV R3, R5 ;  /* 0x0000000500037202 */ /* 0x000fe40000000f00 */
[----:B------:R-:W-:-:S05]  /*0860*/  MOV R2, R4 ;  /* 0x0000000400027202 */ /* 0x000fca0000000f00 */
[----:B------:R-:W2:Y:S01]  /*0870*/  LDG.E.U16 R3, desc[UR10][R2.64] ;  /* 0x0000000a02037981 */ /* 0x000ea2000c1e1500 */
[----:B------:R-:W-:Y:S01]  /*0880*/  UIADD3 UR4, UPT, UPT, UR4, 0x1, URZ ;  /* 0x0000000104047890 */ /* 0x000fe2000fffe0ff */
[----:B------:R-:W-:-:S03]  /*0890*/  IADD3 R4, P1, PT, R4, 0x2, RZ ;  /* 0x0000000204047810 */ /* 0x000fc60007f3e0ff */
[----:B------:R-:W-:Y:S01]  /*08a0*/  UISETP.NE.AND UP0, UPT, UR4, URZ, UPT ;  /* 0x000000ff0400728c */ /* 0x000fe2000bf05270 */
[----:B------:R-:W-:Y:S02]  /*08b0*/  IADD3.X R5, PT, PT, RZ, R5, RZ, P1, !PT ;  /* 0x00000005ff057210 */ /* 0x000fe40000ffe4ff */
[----:B--2--5:R-:W-:-:S05]  /*08c0*/  HSETP2.GT.AND P0, PT, R3.H0_H0, R0.H0_H0, PT ;  /* 0x2000000003007234 */ /* 0x024fca0003f04800 */
[----:B------:R-:W-:Y:S01]  /*08d0*/  SEL R0, R0, R3, !P0 ;  /* 0x0000000300007207 */ /* 0x000fe20004000000 */
[----:B------:R-:W-:Y:S07]  /*08e0*/  BRA.U UP0, `(.L_x_428) ;  /* 0xfffffffd00d87547 */ /* 0x000fee000b83ffff */
.L_x_423:
[----:B------:R-:W-:Y:S01]  /*08f0*/  UISETP.GE.AND UP0, UPT, UR8, 0x1, UPT ;  /* 0x000000010800788c */ /* 0x000fe2000bf06270 */
[----:B------:R-:W-:-:S08]  /*0900*/  PRMT R5, RZ, 0x7610, R5 ;  /* 0x00007610ff057816 */ /* 0x000fd00000000005 */
[----:B------:R-:W-:Y:S05]  /*0910*/  BRA.U !UP0, `(.L_x_429) ;  /* 0x0000001108207547 */ /* 0x000fea000b800000 */
[----:B------:R-:W-:Y:S01]  /*0920*/  UISETP.GE.U32.AND UP1, UPT, UR8, 0x8, UPT ;  /* 0x000000080800788c */ /* 0x000fe2000bf26070 */
[----:B------:R-:W-:Y:S01]  /*0930*/  HFMA2 R4, -RZ, RZ, 0, 0 ;  /* 0x00000000ff047431 */ /* 0x000fe200000001ff */
[----:B------:R-:W-:Y:S01]  /*0940*/  ULOP3.LUT UR9, UR8, 0x7, URZ, 0xc0, !UPT ;  /* 0x0000000708097892 */ /* 0x000fe2000f8ec0ff */
[----:B------:R-:W-:-:S03]  /*0950*/  PRMT R5, RZ, 0x7610, R5 ;  /* 0x00007610ff057816 */ /* 0x000fc60000000005 */
[----:B------:R-:W-:-:S03]  /*0960*/  UISETP.NE.AND UP0, UPT, UR9, URZ, UPT ;  /* 0x000000ff0900728c */ /* 0x000fc6000bf05270 */
[----:B------:R-:W-:Y:S08]  /*0970*/  BRA.U !UP1, `(.L_x_430) ;  /* 0x0000000909187547 */ /* 0x000ff0000b800000 */
[----:B------:R-:W0:Y:S01]  /*0980*/  LDCU.64 UR6, c[0x0][0x380] ;  /* 0x00007000ff0677ac */ /* 0x000e220008000a00 */
[----:B------:R-:W-:Y:S01]  /*0990*/  PRMT R5, RZ, 0x7610, R5 ;  /* 0x00007610ff057816 */ /* 0x000fe20000000005 */
[----:B------:R-:W-:-:S06]  /*09a0*/  ULOP3.LUT UR4, UR8, 0x7ffffff8, URZ, 0xc0, !UPT ;  /* 0x7ffffff808047892 */ /* 0x000fcc000f8ec0ff */
[----:B------:R-:W-:Y:S01]  /*09b0*/  MOV R4, UR4 ;  /* 0x0000000400047c02 */ /* 0x000fe20008000f00 */
[----:B0-----:R-:W-:-:S04]  /*09c0*/  UIADD3 UR5, UP1, UPT, UR6, 0x8, URZ ;  /* 0x0000000806057890 */ /* 0x001fc8000ff3e0ff */
[----:B------:R-:W-:Y:S02]  /*09d0*/  UIADD3.X UR6, UPT, UPT, URZ, UR7, URZ, UP1, !UPT ;  /* 0x00000007ff067290 */ /* 0x000fe40008ffe4ff */
[----:B------:R-:W-:Y:S01]  /*09e0*/  IMAD.U32 R7, RZ, RZ, UR5 ;  /* 0x00000005ff077e24 */ /* 0x000fe2000f8e00ff */
[----:B------:R-:W-:-:S03]  /*09f0*/  UIADD3 UR7, UPT, UPT, -UR4, URZ, URZ ;  /* 0x000000ff04077290 */ /* 0x000fc6000fffe1ff */
[----:B------:R-:W-:-:S09]  /*0a00*/  MOV R6, UR6 ;  /* 0x0000000600067c02 */ /* 0x000fd20008000f00 */
.L_x_431:
[----:B-1----:R-:W-:Y:S02]  /*0a10*/  MOV R2, R7 ;  /* 0x0000000700027202 */ /* 0x002fe40000000f00 */
[----:B------:R-:W-:-:S05]  /*0a20*/  MOV R3, R6 ;  /* 0x0000000600037202 */ /* 0x000fca0000000f00 */
        /* <DEDUP_REMOVED lines=8> */
[----:B------:R-:W-:Y:S01]  /*0ab0*/  HFMA2 R9, -RZ, RZ, 0.96630859375, -0.0022525787353515625 ;  /* 0x3bbb989dff097431 */ /* 0x000fe200000001ff */
[----:B------:R-:W-:Y:S01]  /*0ac0*/  MOV R10, 0x437c0000 ;  /* 0x437c0000000a7802 */ /* 0x000fe20000000f00 */
[----:B------:R-:W-:-:S04]  /*0ad0*/  UIADD3 UR7, UPT, UPT, UR7, 0x8, URZ ;  /* 0x0000000807077890 */ /* 0x000fc8000fffe0ff */
[----:B------:R-:W-:Y:S01]  /*0ae0*/  UISETP.NE.AND UP1, UPT, UR7, URZ, UPT ;  /* 0x000000ff0700728c */ /* 0x000fe2000bf25270 */
[--C-:B--2--5:R-:W-:Y:S02]  /*0af0*/  HADD2 R7, R7.H0_H0, -R0.reuse.H0_H0 ;  /* 0xa000000007077230 */ /* 0x124fe40000000800 */
[----:B---3--:R-:W-:-:S03]  /*0b00*/  HADD2 R12, R11.H0_H0, -R0.H0_H0 ;  /* 0xa00000000b0c7230 */ /* 0x008fc60000000800 */
[----:B------:R-:W-:Y:S02]  /*0b10*/  HADD2.F32 R6, -RZ, R7.H0_H0 ;  /* 0x20000007ff067230 */ /* 0x000fe40000004100 */
[----:B----4-:R-:W-:Y:S02]  /*0b20*/  HADD2 R14, R21.H0_H0, -R0.H0_H0 ;  /* 0xa0000000150e7230 */ /* 0x010fe40000000800 */
[----:B------:R-:W-:Y:S02]  /*0b30*/  HADD2.F32 R12, -RZ, R12.H0_H0 ;  /* 0x2000000cff0c7230 */ /* 0x000fe40000004100 */
[-C--:B------:R-:W-:Y:S01]  /*0b40*/  FFMA.SAT R11, R6, R9.reuse, 0.5 ;  /* 0x3f000000060b7423 */ /* 0x080fe20000002009 */
[----:B------:R-:W-:Y:S02]  /*0b50*/  HADD2 R18, R23.H0_H0, -R0.H0_H0 ;  /* 0xa000000017127230 */ /* 0x000fe40000000800 */
[----:B------:R-:W-:Y:S02]  /*0b60*/  HADD2.F32 R14, -RZ, R14.H0_H0 ;  /* 0x2000000eff0e7230 */ /* 0x000fe40000004100 */
[----:B------:R-:W-:Y:S01]  /*0b70*/  FFMA.RM R11, R11, R10, 12582913 ;  /* 0x4b4000010b0b7423 */ /* 0x000fe2000000400a */
[----:B------:R-:W-:Y:S01]  /*0b80*/  FFMA.SAT R7, R12, R9, 0.5 ;  /* 0x3f0000000c077423 */ /* 0x000fe20000002009 */
[----:B------:R-:W-:-:S02]  /*0b90*/  HADD2 R20, R19.H0_H0, -R0.H0_H0 ;  /* 0xa000000013147230 */ /* 0x000fc40000000800 */
[----:B------:R-:W-:Y:S02]  /*0ba0*/  HADD2.F32 R18, -RZ, R18.H0_H0 ;  /* 0x20000012ff127230 */ /* 0x000fe40000004100 */
[----:B------:R-:W-:Y:S01]  /*0bb0*/  FADD R21, R11, -12583039 ;  /* 0xcb40007f0b157421 */ /* 0x000fe20000000000 */
[----:B------:R-:W-:Y:S01]  /*0bc0*/  FFMA.RM R7, R7, R10, 12582913 ;  /* 0x4b40000107077423 */ /* 0x000fe2000000400a */
[----:B------:R-:W-:Y:S02]  /*0bd0*/  HADD2 R22, R13.H0_H0, -R0.H0_H0 ;  /* 0xa00000000d167230 */ /* 0x000fe40000000800 */
[----:B------:R-:W-:Y:S02]  /*0be0*/  HADD2.F32 R20, -RZ, R20.H0_H0 ;  /* 0x20000014ff147230 */ /* 0x000fe40000004100 */
[----:B------:R-:W-:Y:S01]  /*0bf0*/  FFMA R21, R6, 1.4426950216293334961, -R21 ;  /* 0x3fb8aa3b06157823 */ /* 0x000fe20000000815 */
[----:B------:R-:W-:Y:S01]  /*0c00*/  FADD R23, R7, -12583039 ;  /* 0xcb40007f07177421 */ /* 0x000fe20000000000 */
[----:B------:R-:W-:-:S02]  /*0c10*/  HADD2 R24, R17.H0_H0, -R0.H0_H0 ;  /* 0xa000000011187230 */ /* 0x000fc40000000800 */
[----:B------:R-:W-:Y:S02]  /*0c20*/  HADD2.F32 R22, -RZ, R22.H0_H0 ;  /* 0x20000016ff167230 */ /* 0x000fe40000004100 */
[----:B------:R-:W-:Y:S01]  /*0c30*/  FFMA R8, R6, 1.925963033500011079e-08, R21 ;  /* 0x32a5706006087823 */ /* 0x000fe20000000015 */
[-C--:B------:R-:W-:Y:S01]  /*0c40*/  FFMA.SAT R21, R14, R9.reuse, 0.5 ;  /* 0x3f0000000e157423 */ /* 0x080fe20000002009 */
[----:B------:R-:W-:Y:S01]  /*0c50*/  FFMA R23, R12, 1.4426950216293334961, -R23 ;  /* 0x3fb8aa3b0c177823 */ /* 0x000fe20000000817 */
[-C--:B------:R-:W-:Y:S01]  /*0c60*/  FFMA.SAT R13, R20, R9.reuse, 0.5 ;  /* 0x3f000000140d7423 */ /* 0x080fe20000002009 */
[----:B------:R-:W-:Y:S02]  /*0c70*/  HADD2.F32 R24, -RZ, R24.H0_H0 ;  /* 0x20000018ff187230 */ /* 0x000fe40000004100 */
[-C--:B------:R-:W-:Y:S01]  /*0c80*/  FFMA.RM R6, R21, R10.reuse, 12582913 ;  /* 0x4b40000115067423 */ /* 0x080fe2000000400a */
[----:B------:R-:W-:Y:S01]  /*0c90*/  FFMA.SAT R21, R18, R9, 0.5 ;  /* 0x3f00000012157423 */ /* 0x000fe20000002009 */
[----:B------:R-:W-:Y:S01]  /*0ca0*/  FFMA R16, R12, 1.925963033500011079e-08, R23 ;  /* 0x32a570600c107823 */ /* 0x000fe20000000017 */
[-C--:B------:R-:W-:Y:S01]  /*0cb0*/  FFMA.RM R13, R13, R10.reuse, 12582913 ;  /* 0x4b4000010d0d7423 */ /* 0x080fe2000000400a */
[----:B------:R-:W-:Y:S01]  /*0cc0*/  FADD R19, R6, -12583039 ;  /* 0xcb40007f06137421 */ /* 0x000fe20000000000 */
[----:B------:R-:W-:Y:S01]  /*0cd0*/  FFMA.RM R12, R21, R10, 12582913 ;  /* 0x4b400001150c7423 */ /* 0x000fe2000000400a */
[----:B------:R-:W0:Y:S01]  /*0ce0*/  MUFU.EX2 R8, R8 ;  /* 0x0000000800087308 */ /* 0x000e220000000800 */
[----:B------:R-:W-:Y:S01]  /*0cf0*/  FADD R25, R13, -12583039 ;  /* 0xcb40007f0d197421 */ /* 0x000fe20000000000 */
[----:B------:R-:W-:Y:S01]  /*0d00*/  FFMA R19, R14, 1.4426950216293334961, -R19 ;  /* 0x3fb8aa3b0e137823 */ /* 0x000fe20000000813 */
[----:B------:R-:W-:Y:S01]  /*0d10*/  FADD R23, R12, -12583039 ;  /* 0xcb40007f0c177421 */ /* 0x000fe20000000000 */
[----:B------:R-:W-:Y:S01]  /*0d20*/  SHF.L.U32 R11, R11, 0x17, RZ ;  /* 0x000000170b0b7819 */ /* 0x000fe200000006ff */
[----:B------:R-:W-:Y:S01]  /*0d30*/  FFMA R25, R20, 1.4426950216293334961, -R25 ;  /* 0x3fb8aa3b14197823 */ /* 0x000fe20000000819 */
[----:B------:R-:W-:Y:S01]  /*0d40*/  FFMA R21, R14, 1.925963033500011079e-08, R19 ;  /* 0x32a570600e157823 */ /* 0x000fe20000000013 */
[----:B------:R-:W-:Y:S01]  /*0d50*/  FFMA R23, R18, 1.4426950216293334961, -R23 ;  /* 0x3fb8aa3b12177823 */ /* 0x000fe20000000817 */
[----:B------:R-:W1:Y:S01]  /*0d60*/  MUFU.EX2 R16, R16 ;  /* 0x0000001000107308 */ /* 0x000e620000000800 */
[----:B------:R-:W-:-:S02]  /*0d70*/  SHF.L.U32 R12, R12, 0x17, RZ ;  /* 0x000000170c0c7819 */ /* 0x000fc400000006ff */
[----:B------:R-:W-:Y:S01]  /*0d80*/  FFMA R19, R18, 1.925963033500011079e-08, R23 ;  /* 0x32a5706012137823 */ /* 0x000fe20000000017 */
[-C--:B------:R-:W-:Y:S01]  /*0d90*/  FFMA.SAT R23, R22, R9.reuse, 0.5 ;  /* 0x3f00000016177423 */ /* 0x080fe20000002009 */
[----:B------:R-:W-:Y:S02]  /*0da0*/  HADD2 R18, R15.H0_H0, -R0.H0_H0 ;  /* 0xa00000000f127230 */ /* 0x000fe40000000800 */
[----:B------:R-:W-:Y:S01]  /*0db0*/  FFMA R15, R20, 1.925963033500011079e-08, R25 ;  /* 0x32a57060140f7823 */ /* 0x000fe20000000019 */
[----:B------:R-:W-:Y:S01]  /*0dc0*/  FFMA.RM R14, R23, R10, 12582913 ;  /* 0x4b400001170e7423 */ /* 0x000fe2000000400a */
[-C--:B------:R-:W-:Y:S01]  /*0dd0*/  FFMA.SAT R23, R24, R9.reuse, 0.5 ;  /* 0x3f00000018177423 */ /* 0x080fe20000002009 */
[----:B------:R-:W-:Y:S02]  /*0de0*/  HADD2.F32 R20, -RZ, R18.H0_H0 ;  /* 0x20000012ff147230 */ /* 0x000fe40000004100 */
[----:B0-----:R-:W-:Y:S01]  /*0df0*/  FMUL R8, R11, R8 ;  /* 0x000000080b087220 */ /* 0x001fe20000400000 */
[----:B------:R0:W2:Y:S01]  /*0e00*/  MUFU.EX2 R17, R21 ;  /* 0x0000001500117308 */ /* 0x0000a20000000800 */
[----:B------:R-:W-:Y:S01]  /*0e10*/  FFMA.RM R18, R23, R10, 12582913 ;  /* 0x4b40000117127423 */ /* 0x000fe2000000400a */
[----:B------:R-:W-:-:S02]  /*0e20*/  FFMA.SAT R23, R20, R9, 0.5 ;  /* 0x3f00000014177423 */ /* 0x000fc40000002009 */
[----:B------:R-:W-:Y:S01]  /*0e30*/  F2FP.F16.F32.PACK_AB R8, RZ, R8 ;  /* 0x00000008ff08723e */ /* 0x000fe200000000ff */
[----:B------:R-:W-:Y:S01]  /*0e40*/  FADD R9, R18, -12583039 ;  /* 0xcb40007f12097421 */ /* 0x000fe20000000000 */
[----:B------:R-:W-:Y:S02]  /*0e50*/  FFMA.RM R10, R23, R10, 12582913 ;  /* 0x4b400001170a7423 */ /* 0x000fe4000000400a */
[----:B------:R-:W3:Y:S01]  /*0e60*/  MUFU.EX2 R19, R19 ;  /* 0x0000001300137308 */ /* 0x000ee20000000800 */
[----:B------:R-:W-:Y:S01]  /*0e70*/  FFMA R23, R24, 1.4426950216293334961, -R9 ;  /* 0x3fb8aa3b18177823 */ /* 0x000fe20000000809 */
[----:B0-----:R-:W-:Y:S01]  /*0e80*/  FADD R21, R14, -12583039 ;  /* 0xcb40007f0e157421 */ /* 0x001fe20000000000 */
[----:B------:R-:W-:Y:S01]  /*0e90*/  FADD R11, R10, -12583039 ;  /* 0xcb40007f0a0b7421 */ /* 0x000fe20000000000 */
[----:B------:R-:W-:Y:S02]  /*0ea0*/  IMAD.SHL.U32 R9, R7, 0x800000, RZ ;  /* 0x0080000007097824 */ /* 0x000fe400078e00ff */
[----:B------:R-:W-:Y:S01]  /*0eb0*/  FFMA R23, R24, 1.925963033500011079e-08, R23 ;  /* 0x32a5706018177823 */ /* 0x000fe20000000017 */
[----:B------:R-:W-:Y:S01]  /*0ec0*/  FFMA R21, R22, 1.4426950216293334961, -R21 ;  /* 0x3fb8aa3b16157823 */ /* 0x000fe20000000815 */
[----:B------:R-:W-:Y:S01]  /*0ed0*/  FFMA R11, R20, 1.4426950216293334961, -R11 ;  /* 0x3fb8aa3b140b7823 */ /* 0x000fe2000000080b */
[----:B-1----:R-:W-:Y:S01]  /*0ee0*/  FMUL R16, R9, R16 ;  /* 0x0000001009107220 */ /* 0x002fe20000400000 */
[----:B------:R-:W-:-:S02]  /*0ef0*/  HADD2 R9, R5.H0_H0, R8.H0_H0 ;  /* 0x2000000805097230 */ /* 0x000fc40000000800 */
[----:B------:R-:W-:Y:S01]  /*0f00*/  FFMA R21, R22, 1.925963033500011079e-08, R21 ;  /* 0x32a5706016157823 */ /* 0x000fe20000000015 */
[----:B------:R-:W-:Y:S01]  /*0f10*/  FFMA R5, R20, 1.925963033500011079e-08, R11 ;  /* 0x32a5706014057823 */ /* 0x000fe2000000000b */
[----:B------:R-:W-:Y:S01]  /*0f20*/  SHF.L.U32 R22, R6, 0x17, RZ ;  /* 0x0000001706167819 */ /* 0x000fe200000006ff */
[----:B------:R-:W0:Y:S01]  /*0f30*/  MUFU.EX2 R15, R15 ;  /* 0x0000000f000f7308 */ /* 0x000e220000000800 */
[----:B------:R-:W-:Y:S02]  /*0f40*/  F2FP.F16.F32.PACK_AB R16, RZ, R16 ;  /* 0x00000010ff10723e */ /* 0x000fe400000000ff */
[----:B------:R-:W-:Y:S01]  /*0f50*/  SHF.L.U32 R14, R14, 0x17, RZ ;  /* 0x000000170e0e7819 */ /* 0x000fe200000006ff */
[----:B--2---:R-:W-:Y:S01]  /*0f60*/  FMUL R17, R22, R17 ;  /* 0x0000001116117220 */ /* 0x004fe20000400000 */
[----:B------:R-:W-:Y:S01]  /*0f70*/  SHF.L.U32 R11, R18, 0x17, RZ ;  /* 0x00000017120b7819 */ /* 0x000fe200000006ff */
[----:B------:R1:W-:Y:S01]  /*0f80*/  STG.E.U16 desc[UR10][R2.64+-0x6], R16 ;  /* 0xfffffa1002007986 */ /* 0x0003e2000c10150a */
[----:B------:R-:W-:Y:S01]  /*0f90*/  SHF.L.U32 R10, R10, 0x17, RZ ;  /* 0x000000170a0a7819 */ /* 0x000fe200000006ff */
[----:B------:R-:W2:Y:S01]  /*0fa0*/  MUFU.EX2 R7, R21 ;  /* 0x0000001500077308 */ /* 0x000ea20000000800 */
[----:B------:R-:W-:Y:S01]  /*0fb0*/  PRMT R20, R8, 0x7610, R20 ;  /* 0x0000761008147816 */ /* 0x000fe20000000014 */
[----:B------:R-:W-:-:S02]  /*0fc0*/  HADD2 R8, R9.H0_H0, R16.H0_H0 ;  /* 0x2000001009087230 */ /* 0x000fc40000000800 */
[----:B---3--:R-:W-:Y:S01]  /*0fd0*/  FMUL R9, R12, R19 ;  /* 0x000000130c097220 */ /* 0x008fe20000400000 */
[----:B------:R-:W-:Y:S02]  /*0fe0*/  SHF.L.U32 R12, R13, 0x17, RZ ;  /* 0x000000170d0c7819 */ /* 0x000fe400000006ff */
[----:B------:R-:W-:Y:S01]  /*0ff0*/  F2FP.F16.F32.PACK_AB R17, RZ, R17 ;  /* 0x00000011ff11723e */ /* 0x000fe200000000ff */
[----:B------:R1:W-:Y:S01]  /*1000*/  STG.E.U16 desc[UR10][R2.64+-0x8], R20 ;  /* 0xfffff81402007986 */ /* 0x0003e2000c10150a */
[----:B------:R-:W3:Y:S01]  /*1010*/  MUFU.EX2 R6, R23 ;  /* 0x0000001700067308 */ /* 0x000ee20000000800 */
[----:B0-----:R-:W-:Y:S01]  /*1020*/  FMUL R12, R12, R15 ;  /* 0x0000000f0c0c7220 */ /* 0x001fe20000400000 */
[----:B------:R-:W-:Y:S01]  /*1030*/  F2FP.F16.F32.PACK_AB R9, RZ, R9 ;  /* 0x00000009ff09723e */ /* 0x000fe200000000ff */
[----:B------:R1:W-:Y:S01]  /*1040*/  STG.E.U16 desc[UR10][R2.64+-0x4], R17 ;  /* 0xfffffc1102007986 */ /* 0x0003e2000c10150a */
[----:B------:R-:W-:Y:S02]  /*1050*/  HADD2 R8, R8.H0_H0, R17.H0_H0 ;  /* 0x2000001108087230 */ /* 0x000fe40000000800 */
[----:B------:R-:W-:Y:S01]  /*1060*/  F2FP.F16.F32.PACK_AB R12, RZ, R12 ;  /* 0x0000000cff0c723e */ /* 0x000fe200000000ff */
[----:B------:R1:W-:Y:S01]  /*1070*/  STG.E.U16 desc[UR10][R2.64+-0x2], R9 ;  /* 0xfffffe0902007986 */ /* 0x0003e2000c10150a */
[----:B------:R-:W0:Y:S01]  /*1080*/  MUFU.EX2 R5, R5 ;  /* 0x0000000500057308 */ /* 0x000e220000000800 */
[----:B--2---:R-:W-:Y:S01]  /*1090*/  FMUL R7, R14, R7 ;  /* 0x000000070e077220 */ /* 0x004fe20000400000 */
[----:B------:R-:W-:Y:S01]  /*10a0*/  HADD2 R8, R8.H0_H0, R9.H0_H0 ;  /* 0x2000000908087230 */ /* 0x000fe20000000800 */
[----:B------:R1:W-:Y:S03]  /*10b0*/  STG.E.U16 desc[UR10][R2.64], R12 ;  /* 0x0000000c02007986 */ /* 0x0003e6000c10150a */
[----:B------:R-:W-:Y:S01]  /*10c0*/  F2FP.F16.F32.PACK_AB R7, RZ, R7 ;  /* 0x00000007ff07723e */ /* 0x000fe200000000ff */
[----:B------:R-:W-:-:S02]  /*10d0*/  HADD2 R8, R8.H0_H0, R12.H0_H0 ;  /* 0x2000000c08087230 */ /* 0x000fc40000000800 */
[----:B---3--:R-:W-:Y:S02]  /*10e0*/  FMUL R6, R11, R6 ;  /* 0x000000060b067220 */ /* 0x008fe40000400000 */
[----:B------:R-:W-:-:S03]  /*10f0*/  HADD2 R8, R8.H0_H0, R7.H0_H0 ;  /* 0x2000000708087230 */ /* 0x000fc60000000800 */
[----:B------:R-:W-:Y:S01]  /*1100*/  F2FP.F16.F32.PACK_AB R6, RZ, R6 ;  /* 0x00000006ff06723e */ /* 0x000fe200000000ff */
[----:B0-----:R-:W-:Y:S01]  /*1110*/  FMUL R5, R10, R5 ;  /* 0x000000050a057220 */ /* 0x001fe20000400000 */
[----:B------:R-:W-:-:S03]  /*1120*/  PRMT R10, R7, 0x7610, R10 ;  /* 0x00007610070a7816 */ /* 0x000fc6000000000a */
[----:B------:R-:W-:Y:S01]  /*1130*/  HADD2 R8, R8.H0_H0, R6.H0_H0 ;  /* 0x2000000608087230 */ /* 0x000fe20000000800 */
[----:B------:R-:W-:Y:S02]  /*1140*/  PRMT R11, R6, 0x7610, R11 ;  /* 0x00007610060b7816 */ /* 0x000fe4000000000b */
[----:B------:R-:W-:Y:S01]  /*1150*/  F2FP.F16.F32.PACK_AB R5, RZ, R5 ;  /* 0x00000005ff05723e */ /* 0x000fe200000000ff */
[----:B------:R1:W-:Y:S01]  /*1160*/  STG.E.U16 desc[UR10][R2.64+0x2], R10 ;  /* 0x0000020a02007986 */ /* 0x0003e2000c10150a */
[----:B------:R-:W-:Y:S02]  /*1170*/  IADD3 R7, P0, PT, R2, 0x10, RZ ;  /* 0x0000001002077810 */ /* 0x000fe40007f1e0ff */
[----:B------:R-:W-:Y:S01]  /*1180*/  PRMT R13, R5, 0x7610, R13 ;  /* 0x00007610050d7816 */ /* 0x000fe2000000000d */
[----:B------:R1:W-:Y:S01]  /*1190*/  STG.E.U16 desc[UR10][R2.64+0x4], R11 ;  /* 0x0000040b02007986 */ /* 0x0003e2000c10150a */
[----:B------:R-:W-:Y:S02]  /*11a0*/  HADD2 R5, R8.H0_H0, R5.H0_H0 ;  /* 0x2000000508057230 */ /* 0x000fe40000000800 */
[----:B------:R-:W-:Y:S01]  /*11b0*/  IMAD.X R6, RZ, RZ, R3, P0 ;  /* 0x000000ffff067224 */ /* 0x000fe200000e0603 */
[----:B------:R1:W-:Y:S01]  /*11c0*/  STG.E.U16 desc[UR10][R2.64+0x6], R13 ;  /* 0x0000060d02007986 */ /* 0x0003e2000c10150a */
[----:B------:R-:W-:Y:S05]  /*11d0*/  BRA.U UP1, `(.L_x_431) ;  /* 0xfffffff9010c7547 */ /* 0x000fea000b83ffff */
.L_x_430:
[----:B------:R-:W-:Y:S05]  /*11e0*/  BRA.U !UP0, `(.L_x_429) ;  /* 0x0000000508ec7547 */ /* 0x000fea000b800000 */
[----:B------:R-:W0:Y:S01]  /*11f0*/  LDCU UR4, c[0x0][0x388] ;  /* 0x00007100ff0477ac */ /* 0x000e220008000800 */
[----:B------:R-:W-:Y:S02]  /*1200*/  UISETP.GE.U32.AND UP0, UPT, UR9, 0x4, UPT ;  /* 0x000000040900788c */ /* 0x000fe4000bf06070 */
[----:B0-----:R-:W-:-:S04]  /*1210*/  ULOP3.LUT UR5, UR4, 0x3, URZ, 0xc0, !UPT ;  /* 0x0000000304057892 */ /* 0x001fc8000f8ec0ff */
[----:B------:R-:W-:-:S03]  /*1220*/  UISETP.NE.AND UP1, UPT, UR5, URZ, UPT ;  /* 0x000000ff0500728c */ /* 0x000fc6000bf25270 */
[----:B------:R-:W-:Y:S08]  /*1230*/  BRA.U !UP0, `(.L_x_432) ;  /* 0x0000000108f47547 */ /* 0x000ff0000b800000 */
[----:B-1----:R-:W0:Y:S02]  /*1240*/  LDC.64 R2, c[0x0][0x380] ;  /* 0x0000e000ff027b82 */ /* 0x002e240000000a00 */
[----:B0-----:R-:W-:-:S05]  /*1250*/  IMAD.WIDE.U32 R2, R4, 0x2, R2 ;  /* 0x0000000204027825 */ /* 0x001fca00078e0002 */
[----:B------:R-:W2:Y:S04]  /*1260*/  LDG.E.U16 R7, desc[UR10][R2.64] ;  /* 0x0000000a02077981 */ /* 0x000ea8000c1e1500 */
[----:B------:R-:W3:Y:S04]  /*1270*/  LDG.E.U16 R9, desc[UR10][R2.64+0x2] ;  /* 0x0000020a02097981 */ /* 0x000ee8000c1e1500 */
[----:B------:R-:W4:Y:S04]  /*1280*/  LDG.E.U16 R11, desc[UR10][R2.64+0x4] ;  /* 0x0000040a020b7981 */ /* 0x000f28000c1e1500 */
[----:B------:R-:W4:Y:S01]  /*1290*/  LDG.E.U16 R13, desc[UR10][R2.64+0x6] ;  /* 0x0000060a020d7981 */ /* 0x000f22000c1e1500 */
[----:B------:R-:W-:-:S02]  /*12a0*/  HFMA2 R16, -RZ, RZ, 0.96630859375, -0.0022525787353515625 ;  /* 0x3bbb989dff107431 */ /* 0x000fc400000001ff */
[----:B------:R-:W-:Y:S02]  /*12b0*/  VIADD R4, R4, 0x4 ;  /* 0x0000000404047836 */ /* 0x000fe40000000000 */
[--C-:B--2--5:R-:W-:Y:S02]  /*12c0*/  HADD2 R7, R7.H0_H0, -R0.reuse.H0_H0 ;  /* 0xa000000007077230 */ /* 0x124fe40000000800 */
[----:B---3--:R-:W-:-:S03]  /*12d0*/  HADD2 R9, R9.H0_H0, -R0.H0_H0 ;  /* 0xa000000009097230 */ /* 0x008fc60000000800 */
[----:B------:R-:W-:Y:S01]  /*12e0*/  HADD2.F32 R10, -RZ, R7.H0_H0 ;  /* 0x20000007ff0a7230 */ /* 0x000fe20000004100 */
[----:B------:R-:W-:Y:S01]  /*12f0*/  MOV R7, 0x437c0000 ;  /* 0x437c000000077802 */ /* 0x000fe20000000f00 */
[----:B------:R-:W-:-:S03]  /*1300*/  HADD2.F32 R12, -RZ, R9.H0_H0 ;  /* 0x20000009ff0c7230 */ /* 0x000fc60000004100 */
[-C--:B------:R-:W-:Y:S01]  /*1310*/  FFMA.SAT R6, R10, R16.reuse, 0.5 ;  /* 0x3f0000000a067423 */ /* 0x080fe20000002010 */
[--C-:B----4-:R-:W-:Y:S02]  /*1320*/  HADD2 R9, R11.H0_H0, -R0.reuse.H0_H0 ;  /* 0xa00000000b097230 */ /* 0x110fe40000000800 */
[----:B------:R-:W-:Y:S02]  /*1330*/  HADD2 R15, R13.H0_H0, -R0.H0_H0 ;  /* 0xa00000000d0f7230 */ /* 0x000fe40000000800 */
[-C--:B------:R-:W-:Y:S01]  /*1340*/  FFMA.RM R6, R6, R7.reuse, 12582913 ;  /* 0x4b40000106067423 */ /* 0x080fe20000004007 */
[----:B------:R-:W-:Y:S01]  /*1350*/  FFMA.SAT R8, R12, R16, 0.5 ;  /* 0x3f0000000c087423 */ /* 0x000fe20000002010 */
[----:B------:R-:W-:Y:S02]  /*1360*/  HADD2.F32 R9, -RZ, R9.H0_H0 ;  /* 0x20000009ff097230 */ /* 0x000fe40000004100 */
[----:B------:R-:W-:Y:S01]  /*1370*/  FADD R11, R6, -12583039 ;  /* 0xcb40007f060b7421 */ /* 0x000fe20000000000 */
[----:B------:R-:W-:Y:S01]  /*1380*/  FFMA.RM R8, R8, R7, 12582913 ;  /* 0x4b40000108087423 */ /* 0x000fe20000004007 */
[----:B------:R-:W-:-:S02]  /*1390*/  HADD2.F32 R15, -RZ, R15.H0_H0 ;  /* 0x2000000fff0f7230 */ /* 0x000fc40000004100 */
[-C--:B------:R-:W-:Y:S01]  /*13a0*/  FFMA.SAT R14, R9, R16.reuse, 0.5 ;  /* 0x3f000000090e7423 */ /* 0x080fe20000002010 */
[----:B------:R-:W-:Y:S01]  /*13b0*/  FFMA R11, R10, 1.4426950216293334961, -R11 ;  /* 0x3fb8aa3b0a0b7823 */ /* 0x000fe2000000080b */
[C---:B------:R-:W-:Y:S01]  /*13c0*/  FADD R13, R8.reuse, -12583039 ;  /* 0xcb40007f080d7421 */ /* 0x040fe20000000000 */
[----:B------:R-:W-:Y:S01]  /*13d0*/  SHF.L.U32 R8, R8, 0x17, RZ ;  /* 0x0000001708087819 */ /* 0x000fe200000006ff */
[----:B------:R-:W-:Y:S01]  /*13e0*/  FFMA.SAT R16, R15, R16, 0.5 ;  /* 0x3f0000000f107423 */ /* 0x000fe20000002010 */
[----:B------:R-:W-:Y:S01]  /*13f0*/  FFMA R10, R10, 1.925963033500011079e-08, R11 ;  /* 0x32a570600a0a7823 */ /* 0x000fe2000000000b */
[-C--:B------:R-:W-:Y:S01]  /*1400*/  FFMA.RM R11, R14, R7.reuse, 12582913 ;  /* 0x4b4000010e0b7423 */ /* 0x080fe20000004007 */
[----:B------:R-:W-:Y:S01]  /*1410*/  FFMA R13, R12, 1.4426950216293334961, -R13 ;  /* 0x3fb8aa3b0c0d7823 */ /* 0x000fe2000000080d */
[----:B------:R-:W-:Y:S01]  /*1420*/  FFMA.RM R16, R16, R7, 12582913 ;  /* 0x4b40000110107423 */ /* 0x000fe20000004007 */
[----:B------:R-:W-:Y:S01]  /*1430*/  SHF.L.U32 R7, R6, 0x17, RZ ;  /* 0x0000001706077819 */ /* 0x000fe200000006ff */
[----:B------:R-:W-:Y:S01]  /*1440*/  FADD R14, R11, -12583039 ;  /* 0xcb40007f0b0e7421 */ /* 0x000fe20000000000 */
[----:B------:R-:W-:Y:S01]  /*1450*/  FFMA R13, R12, 1.925963033500011079e-08, R13 ;  /* 0x32a570600c0d7823 */ /* 0x000fe2000000000d */
[C---:B------:R-:W-:Y:S01]  /*1460*/  FADD R12, R16.reuse, -12583039 ;  /* 0xcb40007f100c7421 */ /* 0x040fe20000000000 */
[----:B------:R-:W0:Y:S01]  /*1470*/  MUFU.EX2 R10, R10 ;  /* 0x0000000a000a7308 */ /* 0x000e220000000800 */
[----:B------:R-:W-:Y:S01]  /*1480*/  FFMA R14, R9, 1.4426950216293334961, -R14 ;  /* 0x3fb8aa3b090e7823 */ /* 0x000fe2000000080e */
[----:B------:R-:W-:Y:S01]  /*1490*/  SHF.L.U32 R11, R11, 0x17, RZ ;  /* 0x000000170b0b7819 */ /* 0x000fe200000006ff */
[----:B------:R-:W-:Y:S01]  /*14a0*/  FFMA R12, R15, 1.4426950216293334961, -R12 ;  /* 0x3fb8aa3b0f0c7823 */ /* 0x000fe2000000080c */
[----:B------:R-:W-:Y:S01]  /*14b0*/  SHF.L.U32 R16, R16, 0x17, RZ ;  /* 0x0000001710107819 */ /* 0x000fe200000006ff */
[----:B------:R-:W-:-:S02]  /*14c0*/  FFMA R14, R9, 1.925963033500011079e-08, R14 ;  /* 0x32a57060090e7823 */ /* 0x000fc4000000000e */
[----:B------:R-:W-:Y:S01]  /*14d0*/  FFMA R12, R15, 1.925963033500011079e-08, R12 ;  /* 0x32a570600f0c7823 */ /* 0x000fe2000000000c */
[----:B------:R-:W1:Y:S08]  /*14e0*/  MUFU.EX2 R13, R13 ;  /* 0x0000000d000d7308 */ /* 0x000e700000000800 */
[----:B------:R-:W2:Y:S01]  /*14f0*/  MUFU.EX2 R14, R14 ;  /* 0x0000000e000e7308 */ /* 0x000ea20000000800 */
[----:B0-----:R-:W-:-:S05]  /*1500*/  FMUL R7, R7, R10 ;  /* 0x0000000a07077220 */ /* 0x001fca0000400000 */
[----:B------:R-:W-:Y:S02]  /*1510*/  F2FP.F16.F32.PACK_AB R7, RZ, R7 ;  /* 0x00000007ff07723e */ /* 0x000fe400000000ff */
[----:B------:R-:W0:Y:S01]  /*1520*/  MUFU.EX2 R9, R12 ;  /* 0x0000000c00097308 */ /* 0x000e220000000800 */
[----:B-1----:R-:W-:Y:S02]  /*1530*/  FMUL R8, R8, R13 ;  /* 0x0000000d08087220 */ /* 0x002fe40000400000 */
[----:B------:R3:W-:Y:S01]  /*1540*/  STG.E.U16 desc[UR10][R2.64], R7 ;  /* 0x0000000702007986 */ /* 0x0007e2000c10150a */
[----:B------:R-:W-:Y:S02]  /*1550*/  HADD2 R5, R5.H0_H0, R7.H0_H0 ;  /* 0x2000000705057230 */ /* 0x000fe40000000800 */
[----:B------:R-:W-:Y:S01]  /*1560*/  F2FP.F16.F32.PACK_AB R8, RZ, R8 ;  /* 0x00000008ff08723e */ /* 0x000fe200000000ff */
[----:B--2---:R-:W-:-:S04]  /*1570*/  FMUL R11, R11, R14 ;  /* 0x0000000e0b0b7220 */ /* 0x004fc80000400000 */
        /* <DEDUP_REMOVED lines=9> */
.L_x_432:
[----:B------:R-:W-:Y:S05]  /*1610*/  BRA.U !UP1, `(.L_x_429) ;  /* 0x0000000109e07547 */ /* 0x000fea000b800000 */
[----:B------:R-:W-:Y:S02]  /*1620*/  UISETP.NE.AND UP0, UPT, UR5, 0x1, UPT ;  /* 0x000000010500788c */ /* 0x000fe4000bf05270 */
[----:B------:R-:W-:-:S04]  /*1630*/  ULOP3.LUT UR4, UR4, 0x1, URZ, 0xc0, !UPT ;  /* 0x0000000104047892 */ /* 0x000fc8000f8ec0ff */
[----:B------:R-:W-:-:S03]  /*1640*/  UISETP.NE.U32.AND UP1, UPT, UR4, 0x1, UPT ;  /* 0x000000010400788c */ /* 0x000fc6000bf25070 */
[----:B------:R-:W-:Y:S08]  /*1650*/  BRA.U !UP0, `(.L_x_433) ;  /* 0x0000000108847547 */ /* 0x000ff0000b800000 */
[----:B-1-3--:R-:W0:Y:S02]  /*1660*/  LDC.64 R2, c[0x0][0x380] ;  /* 0x0000e000ff027b82 */ /* 0x00ae240000000a00 */
[----:B0-----:R-:W-:-:S05]  /*1670*/  IMAD.WIDE.U32 R2, R4, 0x2, R2 ;  /* 0x0000000204027825 */ /* 0x001fca00078e0002 */
[----:B------:R-:W2:Y:S04]  /*1680*/  LDG.E.U16 R7, desc[UR10][R2.64] ;  /* 0x0000000a02077981 */ /* 0x000ea8000c1e1500 */
[----:B------:R-:W3:Y:S01]  /*1690*/  LDG.E.U16 R9, desc[UR10][R2.64+0x2] ;  /* 0x0000020a02097981 */ /* 0x000ee2000c1e1500 */
[----:B------:R-:W-:Y:S01]  /*16a0*/  HFMA2 R10, -RZ, RZ, 0.96630859375, -0.0022525787353515625 ;  /* 0x3bbb989dff0a7431 */ /* 0x000fe200000001ff */
[----:B------:R-:W-:Y:S02]  /*16b0*/  MOV R11, 0x437c0000 ;  /* 0x437c0000000b7802 */ /* 0x000fe40000000f00 */
        /* <DEDUP_REMOVED lines=13> */
[----:B------:R-:W-:Y:S01]  /*1790*/  SHF.L.U32 R10, R10, 0x17, RZ ;  /* 0x000000170a0a7819 */ /* 0x000fe200000006ff */
[----:B------:R-:W-:Y:S02]  /*17a0*/  FFMA R12, R9, 1.4426950216293334961, -R12 ;  /* 0x3fb8aa3b090c7823 */ /* 0x000fe4000000080c */
[----:B------:R-:W-:Y:S02]  /*17b0*/  FFMA R8, R7, 1.925963033500011079e-08, R8 ;  /* 0x32a5706007087823 */ /* 0x000fe40000000008 */
[----:B------:R-:W-:Y:S02]  /*17c0*/  FFMA R12, R9, 1.925963033500011079e-08, R12 ;  /* 0x32a57060090c7823 */ /* 0x000fe4000000000c */
        /* <DEDUP_REMOVED lines=10> */
.L_x_433:
[----:B------:R-:W-:Y:S05]  /*1870*/  BRA.U UP1, `(.L_x_429) ;  /* 0x0000000101487547 */ /* 0x000fea000b800000 */
[----:B01-3--:R-:W0:Y:S02]  /*1880*/  LDC.64 R2, c[0x0][0x380] ;  /* 0x0000e000ff027b82 */ /* 0x00be240000000a00 */
[----:B0-----:R-:W-:-:S05]  /*1890*/  IMAD.WIDE.U32 R2, R4, 0x2, R2 ;  /* 0x0000000204027825 */ /* 0x001fca00078e0002 */
[----:B------:R-:W2:Y:S01]  /*18a0*/  LDG.E.U16 R7, desc[UR10][R2.64] ;  /* 0x0000000a02077981 */ /* 0x000ea2000c1e1500 */
[----:B------:R-:W-:Y:S02]  /*18b0*/  IMAD.MOV.U32 R9, RZ, RZ, 0x437c0000 ;  /* 0x437c0000ff097424 */ /* 0x000fe400078e00ff */
[----:B--2--5:R-:W-:Y:S02]  /*18c0*/  HADD2 R7, R7.H0_H0, -R0.H0_H0 ;  /* 0xa000000007077230 */ /* 0x024fe40000000800 */
[----:B------:R-:W-:-:S03]  /*18d0*/  HFMA2 R0, -RZ, RZ, 0.96630859375, -0.0022525787353515625 ;  /* 0x3bbb989dff007431 */ /* 0x000fc600000001ff */
[----:B------:R-:W-:-:S05]  /*18e0*/  HADD2.F32 R7, -RZ, R7.H0_H0 ;  /* 0x20000007ff077230 */ /* 0x000fca0000004100 */
[----:B------:R-:W-:-:S04]  /*18f0*/  FFMA.SAT R0, R7, R0, 0.5 ;  /* 0x3f00000007007423 */ /* 0x000fc80000002000 */
[----:B------:R-:W-:-:S04]  /*1900*/  FFMA.RM R0, R0, R9, 12582913 ;  /* 0x4b40000100007423 */ /* 0x000fc80000004009 */
[C---:B------:R-:W-:Y:S01]  /*1910*/  FADD R4, R0.reuse, -12583039 ;  /* 0xcb40007f00047421 */ /* 0x040fe20000000000 */
[----:B------:R-:W-:-:S03]  /*1920*/  SHF.L.U32 R0, R0, 0x17, RZ ;  /* 0x0000001700007819 */ /* 0x000fc600000006ff */
[----:B------:R-:W-:-:S04]  /*1930*/  FFMA R4, R7, 1.4426950216293334961, -R4 ;  /* 0x3fb8aa3b07047823 */ /* 0x000fc80000000804 */
[----:B------:R-:W-:-:S04]  /*1940*/  FFMA R4, R7, 1.925963033500011079e-08, R4 ;  /* 0x32a5706007047823 */ /* 0x000fc80000000004 */
[----:B------:R-:W0:Y:S02]  /*1950*/  MUFU.EX2 R7, R4 ;  /* 0x0000000400077308 */ /* 0x000e240000000800 */
[----:B0-----:R-:W-:-:S05]  /*1960*/  FMUL R0, R0, R7 ;  /* 0x0000000700007220 */ /* 0x001fca0000400000 */
[----:B------:R-:W-:-:S05]  /*1970*/  F2FP.F16.F32.PACK_AB R0, RZ, R0 ;  /* 0x00000000ff00723e */ /* 0x000fca00000000ff */
[----:B------:R2:W-:Y:S01]  /*1980*/  STG.E.U16 desc[UR10][R2.64], R0 ;  /* 0x0000000002007986 */ /* 0x0005e2000c10150a */
[----:B------:R-:W-:-:S07]  /*1990*/  HADD2 R5, R5.H0_H0, R0.H0_H0 ;  /* 0x2000000005057230 */ /* 0x000fce0000000800 */
.L_x_429:
[----:B0123--:R-:W0:Y:S02]  /*19a0*/  LDC R2, c[0x0][0x388] ;  /* 0x0000e200ff027b82 */ /* 0x00fe240000000800 */
[----:B0-----:R-:W-:-:S13]  /*19b0*/  ISETP.GE.AND P0, PT, R2, 0x1, PT ;  /* 0x000000010200780c */ /* 0x001fda0003f06270 */
[----:B------:R-:W-:Y:S05]  /*19c0*/  @!P0 EXIT ;  /* 0x000000000000894d */ /* 0x000fea0003800000 */
[----:B------:R-:W-:Y:S01]  /*19d0*/  HADD2.F32 R5, -RZ, R5.H0_H0 ;  /* 0x20000005ff057230 */ /* 0x000fe20000004100 */
[C---:B------:R-:W-:Y:S02]  /*19e0*/  ISETP.GE.U32.AND P0, PT, R2.reuse, 0x4, PT ;  /* 0x000000040200780c */ /* 0x040fe40003f06070 */
[----:B------:R-:W-:Y:S01]  /*19f0*/  LOP3.LUT R4, R2, 0x3, RZ, 0xc0, !PT ;  /* 0x0000000302047812 */ /* 0x000fe200078ec0ff */
[----:B-----5:R0:W1:Y:S01]  /*1a00*/  MUFU.RCP R0, R5 ;  /* 0x0000000500007308 */ /* 0x0200620000001000 */
[----:B------:R-:W-:Y:S02]  /*1a10*/  MOV R6, RZ ;  /* 0x000000ff00067202 */ /* 0x000fe40000000f00 */
[----:B------:R-:W-:-:S07]  /*1a20*/  ISETP.NE.AND P6, PT, R4, RZ, PT ;  /* 0x000000ff0400720c */ /* 0x000fce0003fc5270 */
[----:B0-----:R-:W-:Y:S06]  /*1a30*/  @!P0 BRA `(.L_x_434) ;  /* 0x0000000000f08947 */ /* 0x001fec0003800000 */
[----:B------:R-:W0:Y:S01]  /*1a40*/  LDCU.64 UR4, c[0x0][0x380] ;  /* 0x00007000ff0477ac */ /* 0x000e220008000a00 */
[----:B------:R-:W-:-:S04]  /*1a50*/  LOP3.LUT R6, R2, 0x7ffffffc, RZ, 0xc0, !PT ;  /* 0x7ffffffc02067812 */ /* 0x000fc800078ec0ff */
[----:B------:R-:W-:Y:S01]  /*1a60*/  IADD3 R7, PT, PT, -R6, RZ, RZ ;  /* 0x000000ff06077210 */ /* 0x000fe20007ffe1ff */
[----:B0-----:R-:W-:-:S04]  /*1a70*/  UIADD3 UR4, UP0, UPT, UR4, 0x4, URZ ;  /* 0x0000000404047890 */ /* 0x001fc8000ff1e0ff */
[----:B------:R-:W-:Y:S02]  /*1a80*/  UIADD3.X UR5, UPT, UPT, URZ, UR5, URZ, UP0, !UPT ;  /* 0x00000005ff057290 */ /* 0x000fe400087fe4ff */
[----:B------:R-:W-:-:S04]  /*1a90*/  MOV R8, UR4 ;  /* 0x0000000400087c02 */ /* 0x000fc80008000f00 */
[----:B------:R-:W-:-:S07]  /*1aa0*/  MOV R9, UR5 ;  /* 0x0000000500097c02 */ /* 0x000fce0008000f00 */
.L_x_435:
[----:B0-----:R-:W-:Y:S01]  /*1ab0*/  MOV R2, R8 ;  /* 0x0000000800027202 */ /* 0x001fe20000000f00 */
[----:B------:R-:W-:-:S05]  /*1ac0*/  IMAD.MOV.U32 R3, RZ, RZ, R9 ;  /* 0x000000ffff037224 */ /* 0x000fca00078e0009 */
        /* <DEDUP_REMOVED lines=9> */
[C---:B------:R-:W-:Y:S02]  /*1b60*/  FMUL R16, R0.reuse, R13 ;  /* 0x0000000d00107220 */ /* 0x040fe40000400000 */
[----:B------:R-:W-:Y:S01]  /*1b70*/  F2FP.F16.F32.PACK_AB R9, RZ, R19 ;  /* 0x00000013ff09723e */ /* 0x000fe200000000ff */
[----:B-----5:R-:W-:Y:S02]  /*1b80*/  HADD2.F32 R17, -RZ, R11.H0_H0 ;  /* 0x2000000bff117230 */ /* 0x020fe40000004100 */
        /* <DEDUP_REMOVED lines=18> */
[C---:B------:R-:W-:Y:S02]  /*1cb0*/  @!P4 FFMA R13, -R5.reuse, R16, R13 ;  /* 0x00000010050dc223 */ /* 0x040fe4000000010d */
        /* <DEDUP_REMOVED lines=17> */
[----:B------:R0:W-:Y:S01]  /*1dd0*/  STG.E.U16 desc[UR10][R2.64+0x2], R13 ;  /* 0x0000020d02007986 */ /* 0x0001e2000c10150a */
[----:B------:R-:W-:Y:S01]  /*1de0*/  IADD3.X R9, PT, PT, RZ, R3, RZ, P0, !PT ;  /* 0x00000003ff097210 */ /* 0x000fe200007fe4ff */
[----:B------:R-:W-:Y:S08]  /*1df0*/  @P1 BRA `(.L_x_435) ;  /* 0xfffffffc002c1947 */ /* 0x000ff0000383ffff */
.L_x_434:
[----:B------:R-:W-:Y:S05]  /*1e00*/  @!P6 EXIT ;  /* 0x000000000000e94d */ /* 0x000fea0003800000 */
[----:B0-----:R-:W0:Y:S01]  /*1e10*/  LDC.64 R2, c[0x0][0x380] ;  /* 0x0000e000ff027b82 */ /* 0x001e220000000a00 */
[----:B------:R-:W-:Y:S01]  /*1e20*/  IADD3 R4, PT, PT, -R4, RZ, RZ ;  /* 0x000000ff04047210 */ /* 0x000fe20007ffe1ff */
[----:B0-----:R-:W-:-:S07]  /*1e30*/  IMAD.WIDE.U32 R6, R6, 0x2, R2 ;  /* 0x0000000206067825 */ /* 0x001fce00078e0002 */
.L_x_436:
[----:B0-----:R-:W-:Y:S02]  /*1e40*/  MOV R2, R6 ;  /* 0x0000000600027202 */ /* 0x001fe40000000f00 */
[----:B------:R-:W-:-:S05]  /*1e50*/  MOV R3, R7 ;  /* 0x0000000700037202 */ /* 0x000fca0000000f00 */
[----:B------:R-:W2:Y:S01]  /*1e60*/  LDG.E.U16 R6, desc[UR10][R2.64] ;  /* 0x0000000a02067981 */ /* 0x000ea2000c1e1500 */
[----:B------:R-:W-:Y:S01]  /*1e70*/  IADD3 R4, PT, PT, R4, 0x1, RZ ;  /* 0x0000000104047810 */ /* 0x000fe20007ffe0ff */
[----:B--2---:R-:W-:-:S05]  /*1e80*/  HADD2.F32 R8, -RZ, R6.H0_H0 ;  /* 0x20000006ff087230 */ /* 0x004fca0000004100 */
[----:B-1----:R-:W-:-:S05]  /*1e90*/  FMUL R9, R0, R8 ;  /* 0x0000000800097220 */ /* 0x002fca0000400000 */
        /* <DEDUP_REMOVED lines=10> */
[----:B------:R0:W-:Y:S01]  /*1f40*/  STG.E.U16 desc[UR10][R2.64], R8 ;  /* 0x0000000802007986 */ /* 0x0001e2000c10150a */
[----:B------:R-:W-:Y:S01]  /*1f50*/  IADD3.X R7, PT, PT, RZ, R3, RZ, P0, !PT ;  /* 0x00000003ff077210 */ /* 0x000fe200007fe4ff */
[----:B------:R-:W-:Y:S08]  /*1f60*/  @P1 BRA `(.L_x_436) ;  /* 0xfffffffc00b41947 */ /* 0x000ff0000383ffff */
[----:B------:R-:W-:Y:S05]  /*1f70*/  EXIT ;  /* 0x000000000000794d */ /* 0x000fea0003800000 */
.L_x_437:
        /* <DEDUP_REMOVED lines=16> */
.L_x_562:


//--------------------- .text._Z9rmsnormV3P6__halfS0_PiS0_i --------------------------
	.section	.text._Z9rmsnormV3P6__halfS0_PiS0_i,"ax",@progbits
	.align	128
        .global         _Z9rmsnormV3P6__halfS0_PiS0_i
        .type           _Z9rmsnormV3P6__halfS0_PiS0_i,@function
        .size           _Z9rmsnormV3P6__halfS0_PiS0_i,(.L_x_539 - _Z9rmsnormV3P6__halfS0_PiS0_i)
        .other          _Z9rmsnormV3P6__halfS0_PiS0_i,@"STO_CUDA_ENTRY STV_DEFAULT"
_Z9rmsnormV3P6__halfS0_PiS0_i:
.text._Z9rmsnormV3P6__halfS0_PiS0_i:
[----:B------:R-:W-:Y:S08]  /*0000*/  LDC R1, c[0x0][0x37c] ;  /* 0x0000df00ff017b82 */ /* 0x000ff00000000800 */
[----:B------:R-:W0:Y:S01]  /*0010*/  LDC.64 R2, c[0x0][0x390] ;  /* 0x0000e400ff027b82 */ /* 0x000e220000000a00 */
[----:B------:R-:W0:Y:S01]  /*0020*/  LDCU.64 UR4, c[0x0][0x358] ;  /* 0x00006b00ff0477ac */ /* 0x000e220008000a00 */
[----:B------:R-:W1:Y:S06]  /*0030*/  LDCU UR6, c[0x0][0x3a0] ;  /* 0x00007400ff0677ac */ /* 0x000e6c0008000800 */
[----:B------:R-:W2:Y:S08]  /*0040*/  LDC R0, c[0x0][0x360] ;  /* 0x0000d800ff007b82 */ /* 0x000eb00000000800 */
[----:B------:R-:W3:Y:S01]  /*0050*/  LDC.64 R12, c[0x0][0x388] ;  /* 0x0000e200ff0c7b82 */ /* 0x000ee20000000a00 */
[----:B0-----:R0:W4:Y:S01]  /*0060*/  LDG.E R3, desc[UR4][R2.64] ;  /* 0x0000000402037981 */ /* 0x001122000c1e1900 */
[----:B------:R-:W-:Y:S01]  /*0070*/  HFMA2 R15, -RZ, RZ, 0, 0 ;  /* 0x00000000ff0f7431 */ /* 0x000fe200000001ff */
[----:B--2---:R-:W2:Y:S01]  /*0080*/  I2F.U32.RP R6, R0 ;  /* 0x0000000000067306 */ /* 0x004ea20000209000 */
[----:B------:R-:W-:-:S07]  /*0090*/  ISETP.NE.U32.AND P2, PT, R0, RZ, PT ;  /* 0x000000ff0000720c */ /* 0x000fce0003f45070 */
[----:B--2---:R-:W2:Y:S02]  /*00a0*/  MUFU.RCP R6, R6 ;  /* 0x0000000600067308 */ /* 0x004ea40000001000 */
[----:B--2---:R-:W-:-:S06]  /*00b0*/  IADD3 R4, PT, PT, R6, 0xffffffe, RZ ;  /* 0x0ffffffe06047810 */ /* 0x004fcc0007ffe0ff */
[----:B------:R2:W5:Y:S02]  /*00c0*/  F2I.FTZ.U32.TRUNC.NTZ R5, R4 ;  /* 0x0000000400057305 */ /* 0x000564000021f000 */
[----:B--2---:R-:W-:Y:S01]  /*00d0*/  IMAD.MOV.U32 R4, RZ, RZ, RZ ;  /* 0x000000ffff047224 */ /* 0x004fe200078e00ff */
[----:B-----5:R-:W-:-:S05]  /*00e0*/  IADD3 R7, PT, PT, RZ, -R5, RZ ;  /* 0x80000005ff077210 */ /* 0x020fca0007ffe0ff */
[----:B------:R-:W-:-:S04]  /*00f0*/  IMAD R7, R7, R0, RZ ;  /* 0x0000000007077224 */ /* 0x000fc800078e02ff */
[----:B0-----:R-:W-:-:S06]  /*0100*/  IMAD.HI.U32 R2, R5, R7, R4 ;  /* 0x0000000705027227 */ /* 0x001fcc00078e0004 */
[----:B-1----:R-:W-:-:S05]  /*0110*/  IMAD.HI.U32 R2, R2, UR6, RZ ;  /* 0x0000000602027c27 */ /* 0x002fca000f8e00ff */
[----:B------:R-:W-:-:S05]  /*0120*/  IADD3 R5, PT, PT, -R2, RZ, RZ ;  /* 0x000000ff02057210 */ /* 0x000fca0007ffe1ff */
[----:B------:R-:W-:-:S05]  /*0130*/  IMAD R5, R0, R5, UR6 ;  /* 0x0000000600057e24 */ /* 0x000fca000f8e0205 */
[----:B------:R-:W-:-:S13]  /*0140*/  ISETP.GE.U32.AND P0, PT, R5, R0, PT ;  /* 0x000000000500720c */ /* 0x000fda0003f06070 */
[----:B------:R-:W-:Y:S01]  /*0150*/  @P0 IADD3 R5, PT, PT, R5, -R0, RZ ;  /* 0x8000000005050210 */ /* 0x000fe20007ffe0ff */
[----:B------:R-:W-:-:S03]  /*0160*/  @P0 VIADD R2, R2, 0x1 ;  /* 0x0000000102020836 */ /* 0x000fc60000000000 */
[----:B------:R-:W-:-:S13]  /*0170*/  ISETP.GE.U32.AND P1, PT, R5, R0, PT ;  /* 0x000000000500720c */ /* 0x000fda0003f26070 */
[----:B------:R-:W-:Y:S02]  /*0180*/  @P1 IADD3 R2, PT, PT, R2, 0x1, RZ ;  /* 0x0000000102021810 */ /* 0x000fe40007ffe0ff */
[----:B------:R-:W-:-:S04]  /*0190*/  @!P2 LOP3.LUT R2, RZ, R0, RZ, 0x33, !PT ;  /* 0x00000000ff02a212 */ /* 0x000fc800078e33ff */
[----:B------:R-:W-:Y:S01]  /*01a0*/  ISETP.GE.AND P0, PT, R2, 0x1, PT ;  /* 0x000000010200780c */ /* 0x000fe20003f06270 */
[----:B----4-:R-:W-:-:S04]  /*01b0*/  IMAD R3, R3, UR6, RZ ;  /* 0x0000000603037c24 */ /* 0x010fc8000f8e02ff */
[----:B---3--:R-:W-:-:S08]  /*01c0*/  IMAD.WIDE R12, R3, 0x2, R12 ;  /* 0x00000002030c7825 */ /* 0x008fd000078e020c */
[----:B------:R-:W-:Y:S05]  /*01d0*/  @!P0 BRA `(.L_x_438) ;  /* 0x0000000800c88947 */ /* 0x000fea0003800000 */
[----:B------:R-:W0:Y:S01]  /*01e0*/  S2R R3, SR_TID.X ;  /* 0x0000000000037919 */ /* 0x000e220000002100 */
[C---:B------:R-:W-:Y:S01]  /*01f0*/  ISETP.GE.U32.AND P0, PT, R2.reuse, 0x10, PT ;  /* 0x000000100200780c */ /* 0x040fe20003f06070 */
[----:B------:R-:W-:Y:S01]  /*0200*/  IMAD.MOV.U32 R15, RZ, RZ, RZ ;  /* 0x000000ffff0f7224 */ /* 0x000fe200078e00ff */
[----:B------:R-:W-:Y:S02]  /*0210*/  LOP3.LUT R4, R2, 0xf, RZ, 0xc0, !PT ;  /* 0x0000000f02047812 */ /* 0x000fe400078ec0ff */
[----:B------:R-:W-:Y:S02]  /*0220*/  MOV R5, RZ ;  /* 0x000000ff00057202 */ /* 0x000fe40000000f00 */
[----:B------:R-:W-:Y:S01]  /*0230*/  ISETP.NE.AND P1, PT, R4, RZ, PT ;  /* 0x000000ff0400720c */ /* 0x000fe20003f25270 */
[----:B0-----:R-:W-:-:S06]  /*0240*/  IMAD R6, R2, R3, RZ ;  /* 0x0000000302067224 */ /* 0x001fcc00078e02ff */
[----:B------:R-:W-:Y:S06]  /*0250*/  @!P0 BRA `(.L_x_439) ;  /* 0x00000004005c8947 */ /* 0x000fec0003800000 */
[----:B------:R-:W-:Y:S01]  /*0260*/  LOP3.LUT R5, R2, 0x7ffffff0, RZ, 0xc0, !PT ;  /* 0x7ffffff002057812 */ /* 0x000fe200078ec0ff */
[----:B------:R-:W-:Y:S01]  /*0270*/  IMAD.MOV.U32 R15, RZ, RZ, RZ ;  /* 0x000000ffff0f7224 */ /* 0x000fe200078e00ff */
[----:B------:R-:W-:Y:S02]  /*0280*/  IADD3 R7, PT, PT, R6, 0x7, RZ ;  /* 0x0000000706077810 */ /* 0x000fe40007ffe0ff */
[----:B------:R-:W-:-:S07]  /*0290*/  IADD3 R9, PT, PT, -R5, RZ, RZ ;  /* 0x000000ff05097210 */ /* 0x000fce0007ffe1ff */
.L_x_440:
[----:B------:R-:W-:-:S05]  /*02a0*/  IADD3 R11, PT, PT, R7, -0x7, RZ ;  /* 0xfffffff9070b7810 */ /* 0x000fca0007ffe0ff */
[----:B------:R-:W-:-:S05]  /*02b0*/  IMAD.WIDE.U32 R10, R11, 0x2, R12 ;  /* 0x000000020b0a7825 */ /* 0x000fca00078e000c */
[----:B------:R-:W2:Y:S01]  /*02c0*/  LDG.E.U16 R14, desc[UR4][R10.64] ;  /* 0x000000040a0e7981 */ /* 0x000ea2000c1e1500 */
[C---:B------:R-:W-:Y:S01]  /*02d0*/  VIADD R19, R7.reuse, 0xfffffffa ;  /* 0xfffffffa07137836 */ /* 0x040fe20000000000 */
[----:B------:R-:W-:-:S03]  /*02e0*/  IADD3 R25, PT, PT, R7, -0x5, RZ ;  /* 0xfffffffb07197810 */ /* 0x000fc60007ffe0ff */
[----:B------:R-:W-:Y:S01]  /*02f0*/  IMAD.WIDE.U32 R18, R19, 0x2, R12 ;  /* 0x0000000213127825 */ /* 0x000fe200078e000c */
[----:B------:R-:W-:-:S03]  /*0300*/  IADD3 R23, PT, PT, R7, -0x4, RZ ;  /* 0xfffffffc07177810 */ /* 0x000fc60007ffe0ff */
[--C-:B------:R-:W-:Y:S01]  /*0310*/  IMAD.WIDE.U32 R24, R25, 0x2, R12.reuse ;  /* 0x0000000219187825 */ /* 0x100fe200078e000c */
[----:B------:R-:W3:Y:S03]  /*0320*/  LDG.E.U16 R8, desc[UR4][R18.64] ;  /* 0x0000000412087981 */ /* 0x000ee6000c1e1500 */
[----:B------:R-:W-:Y:S01]  /*0330*/  VIADD R27, R7, 0xfffffffd ;  /* 0xfffffffd071b7836 */ /* 0x000fe20000000000 */
[----:B------:R0:W4:Y:S01]  /*0340*/  LDG.E.U16 R3, desc[UR4][R24.64] ;  /* 0x0000000418037981 */ /* 0x000122000c1e1500 */
[----:B------:R-:W-:Y:S01]  /*0350*/  IMAD.WIDE.U32 R22, R23, 0x2, R12 ;  /* 0x0000000217167825 */ /* 0x000fe200078e000c */
[----:B------:R-:W-:-:S03]  /*0360*/  IADD3 R17, PT, PT, R7, -0x2, RZ ;  /* 0xfffffffe07117810 */ /* 0x000fc60007ffe0ff */
[--C-:B------:R-:W-:Y:S01]  /*0370*/  IMAD.WIDE.U32 R26, R27, 0x2, R12.reuse ;  /* 0x000000021b1a7825 */ /* 0x100fe200078e000c */
[----:B------:R-:W5:Y:S01]  /*0380*/  LDG.E.U16 R10, desc[UR4][R22.64] ;  /* 0x00000004160a7981 */ /* 0x000f62000c1e1500 */
[----:B------:R-:W-:Y:S02]  /*0390*/  IADD3 R21, PT, PT, R7, -0x1, RZ ;  /* 0xffffffff07157810 */ /* 0x000fe40007ffe0ff */
[--C-:B------:R-:W-:Y:S02]  /*03a0*/  IMAD.WIDE.U32 R16, R17, 0x2, R12.reuse ;  /* 0x0000000211107825 */ /* 0x100fe400078e000c */
[----:B------:R-:W5:Y:S02]  /*03b0*/  LDG.E.U16 R26, desc[UR4][R26.64] ;  /* 0x000000041a1a7981 */ /* 0x000f64000c1e1500 */
[--C-:B------:R-:W-:Y:S02]  /*03c0*/  IMAD.WIDE.U32 R20, R21, 0x2, R12.reuse ;  /* 0x0000000215147825 */ /* 0x100fe400078e000c */
[----:B------:R1:W5:Y:S02]  /*03d0*/  LDG.E.U16 R19, desc[UR4][R16.64] ;  /* 0x0000000410137981 */ /* 0x000364000c1e1500 */
[C---:B0-----:R-:W-:Y:S01]  /*03e0*/  VIADD R25, R7.reuse, 0x1 ;  /* 0x0000000107197836 */ /* 0x041fe20000000000 */
[----:B------:R-:W-:Y:S01]  /*03f0*/  IADD3 R29, PT, PT, R7, 0x2, RZ ;  /* 0x00000002071d7810 */ /* 0x000fe20007ffe0ff */
[----:B------:R0:W5:Y:S02]  /*0400*/  LDG.E.U16 R18, desc[UR4][R20.64] ;  /* 0x0000000414127981 */ /* 0x000164000c1e1500 */
[----:B------:R-:W-:-:S04]  /*0410*/  IMAD.WIDE.U32 R24, R25, 0x2, R12 ;  /* 0x0000000219187825 */ /* 0x000fc800078e000c */
[C---:B-1----:R-:W-:Y:S01]  /*0420*/  IMAD.WIDE.U32 R16, R7.reuse, 0x2, R12 ;  /* 0x0000000207107825 */ /* 0x042fe200078e000c */
[C---:B------:R-:W-:Y:S01]  /*0430*/  IADD3 R23, PT, PT, R7.reuse, 0x3, RZ ;  /* 0x0000000307177810 */ /* 0x040fe20007ffe0ff */
[----:B------:R-:W5:Y:S01]  /*0440*/  LDG.E.U16 R27, desc[UR4][R24.64] ;  /* 0x00000004181b7981 */ /* 0x000f62000c1e1500 */
[----:B0-----:R-:W-:-:S03]  /*0450*/  IADD3 R21, PT, PT, R7, 0x4, RZ ;  /* 0x0000000407157810 */ /* 0x001fc60007ffe0ff */
[----:B------:R0:W5:Y:S01]  /*0460*/  LDG.E.U16 R11, desc[UR4][R16.64] ;  /* 0x00000004100b7981 */ /* 0x000162000c1e1500 */
[----:B------:R-:W-:-:S04]  /*0470*/  IMAD.WIDE.U32 R28, R29, 0x2, R12 ;  /* 0x000000021d1c7825 */ /* 0x000fc800078e000c */
[--C-:B------:R-:W-:Y:S02]  /*0480*/  IMAD.WIDE.U32 R20, R21, 0x2, R12.reuse ;  /* 0x0000000215147825 */ /* 0x100fe400078e000c */
[----:B------:R-:W5:Y:S02]  /*0490*/  LDG.E.U16 R28, desc[UR4][R28.64] ;  /* 0x000000041c1c7981 */ /* 0x000f64000c1e1500 */
[--C-:B------:R-:W-:Y:S01]  /*04a0*/  IMAD.WIDE.U32 R22, R23, 0x2, R12.reuse ;  /* 0x0000000217167825 */ /* 0x100fe200078e000c */
[C---:B0-----:R-:W-:Y:S01]  /*04b0*/  IADD3 R16, PT, PT, R7.reuse, 0x6, RZ ;  /* 0x0000000607107810 */ /* 0x041fe20007ffe0ff */
[----:B------:R-:W5:Y:S02]  /*04c0*/  LDG.E.U16 R20, desc[UR4][R20.64] ;  /* 0x0000000414147981 */ /* 0x000f64000c1e1500 */
[C---:B------:R-:W-:Y:S01]  /*04d0*/  VIADD R17, R7.reuse, 0x5 ;  /* 0x0000000507117836 */ /* 0x040fe20000000000 */
[----:B------:R-:W-:Y:S01]  /*04e0*/  IADD3 R25, PT, PT, R7, 0x7, RZ ;  /* 0x0000000707197810 */ /* 0x000fe20007ffe0ff */
[----:B------:R0:W5:Y:S04]  /*04f0*/  LDG.E.U16 R29, desc[UR4][R22.64] ;  /* 0x00000004161d7981 */ /* 0x000168000c1e1500 */
[----:B0-----:R-:W-:Y:S01]  /*0500*/  IMAD.WIDE.U32 R22, R25, 0x2, R12 ;  /* 0x0000000219167825 */ /* 0x001fe200078e000c */
[----:B------:R-:W-:-:S05]  /*0510*/  IADD3 R25, PT, PT, R7, 0x8, RZ ;  /* 0x0000000807197810 */ /* 0x000fca0007ffe0ff */
[----:B------:R-:W-:Y:S01]  /*0520*/  IMAD.WIDE.U32 R24, R25, 0x2, R12 ;  /* 0x0000000219187825 */ /* 0x000fe200078e000c */
[----:B------:R-:W5:Y:S05]  /*0530*/  LDG.E.U16 R22, desc[UR4][R22.64] ;  /* 0x0000000416167981 */ /* 0x000f6a000c1e1500 */
[----:B------:R-:W5:Y:S01]  /*0540*/  LDG.E.U16 R24, desc[UR4][R24.64] ;  /* 0x0000000418187981 */ /* 0x000f62000c1e1500 */
[----:B--2---:R-:W-:-:S05]  /*0550*/  HADD2.F32 R14, -RZ, R14.H0_H0 ;  /* 0x2000000eff0e7230 */ /* 0x004fca0000004100 */
[----:B------:R-:W-:Y:S01]  /*0560*/  FFMA R21, R14, R14, R15 ;  /* 0x0000000e0e157223 */ /* 0x000fe2000000000f */
[----:B------:R-:W-:-:S04]  /*0570*/  IMAD.WIDE.U32 R14, R17, 0x2, R12 ;  /* 0x00000002110e7825 */ /* 0x000fc800078e000c */
[----:B------:R-:W-:Y:S02]  /*0580*/  IMAD.WIDE.U32 R16, R16, 0x2, R12 ;  /* 0x0000000210107825 */ /* 0x000fe400078e000c */
[----:B------:R-:W2:Y:S04]  /*0590*/  LDG.E.U16 R14, desc[UR4][R14.64] ;  /* 0x000000040e0e7981 */ /* 0x000ea8000c1e1500 */
[----:B------:R-:W2:Y:S01]  /*05a0*/  LDG.E.U16 R16, desc[UR4][R16.64] ;  /* 0x0000000410107981 */ /* 0x000ea2000c1e1500 */
[----:B---3--:R-:W-:-:S05]  /*05b0*/  HADD2.F32 R8, -RZ, R8.H0_H0 ;  /* 0x20000008ff087230 */ /* 0x008fca0000004100 */
[----:B------:R-:W-:Y:S01]  /*05c0*/  FFMA R21, R8, R8, R21 ;  /* 0x0000000808157223 */ /* 0x000fe20000000015 */
[----:B----4-:R-:W-:Y:S02]  /*05d0*/  HADD2.F32 R8, -RZ, R3.H0_H0 ;  /* 0x20000003ff087230 */ /* 0x010fe40000004100 */
[----:B-----5:R-:W-:-:S03]  /*05e0*/  HADD2.F32 R10, -RZ, R10.H0_H0 ;  /* 0x2000000aff0a7230 */ /* 0x020fc60000004100 */
[----:B------:R-:W-:Y:S01]  /*05f0*/  FFMA R21, R8, R8, R21 ;  /* 0x0000000808157223 */ /* 0x000fe20000000015 */
[----:B------:R-:W-:-:S03]  /*0600*/  HADD2.F32 R26, -RZ, R26.H0_H0 ;  /* 0x2000001aff1a7230 */ /* 0x000fc60000004100 */
[----:B------:R-:W-:Y:S01]  /*0610*/  FFMA R21, R10, R10, R21 ;  /* 0x0000000a0a157223 */ /* 0x000fe20000000015 */
[----:B------:R-:W-:-:S03]  /*0620*/  HADD2.F32 R8, -RZ, R19.H0_H0 ;  /* 0x20000013ff087230 */ /* 0x000fc60000004100 */
[----:B------:R-:W-:Y:S01]  /*0630*/  FFMA R21, R26, R26, R21 ;  /* 0x0000001a1a157223 */ /* 0x000fe20000000015 */
[----:B------:R-:W-:-:S03]  /*0640*/  HADD2.F32 R18, -RZ, R18.H0_H0 ;  /* 0x20000012ff127230 */ /* 0x000fc60000004100 */
[----:B------:R-:W-:Y:S01]  /*0650*/  FFMA R21, R8, R8, R21 ;  /* 0x0000000808157223 */ /* 0x000fe20000000015 */
[----:B------:R-:W-:-:S03]  /*0660*/  HADD2.F32 R10, -RZ, R27.H0_H0 ;  /* 0x2000001bff0a7230 */ /* 0x000fc60000004100 */
[----:B------:R-:W-:Y:S01]  /*0670*/  FFMA R21, R18, R18, R21 ;  /* 0x0000001212157223 */ /* 0x000fe20000000015 */
[----:B------:R-:W-:-:S05]  /*0680*/  HADD2.F32 R8, -RZ, R11.H0_H0 ;  /* 0x2000000bff087230 */ /* 0x000fca0000004100 */
[----:B------:R-:W-:Y:S01]  /*0690*/  FFMA R21, R8, R8, R21 ;  /* 0x0000000808157223 */ /* 0x000fe20000000015 */
[----:B------:R-:W-:-:S03]  /*06a0*/  HADD2.F32 R28, -RZ, R28.H0_H0 ;  /* 0x2000001cff1c7230 */ /* 0x000fc60000004100 */
[----:B------:R-:W-:-:S04]  /*06b0*/  FFMA R21, R10, R10, R21 ;  /* 0x0000000a0a157223 */ /* 0x000fc80000000015 */
[----:B------:R-:W-:Y:S01]  /*06c0*/  FFMA R21, R28, R28, R21 ;  /* 0x0000001c1c157223 */ /* 0x000fe20000000015 */
[----:B------:R-:W-:Y:S02]  /*06d0*/  HADD2.F32 R8, -RZ, R29.H0_H0 ;  /* 0x2000001dff087230 */ /* 0x000fe40000004100 */
[----:B------:R-:W-:Y:S02]  /*06e0*/  HADD2.F32 R20, -RZ, R20.H0_H0 ;  /* 0x20000014ff147230 */ /* 0x000fe40000004100 */
[----:B------:R-:W-:Y:S02]  /*06f0*/  VIADD R9, R9, 0x10 ;  /* 0x0000001009097836 */ /* 0x000fe40000000000 */
[----:B------:R-:W-:-:S04]  /*0700*/  FFMA R21, R8, R8, R21 ;  /* 0x0000000808157223 */ /* 0x000fc80000000015 */
[----:B------:R-:W-:Y:S01]  /*0710*/  FFMA R21, R20, R20, R21 ;  /* 0x0000001414157223 */ /* 0x000fe20000000015 */
[----:B------:R-:W-:Y:S01]  /*0720*/  ISETP.NE.AND P0, PT, R9, RZ, PT ;  /* 0x000000ff0900720c */ /* 0x000fe20003f05270 */
[----:B------:R-:W-:Y:S02]  /*0730*/  HADD2.F32 R22, -RZ, R22.H0_H0 ;  /* 0x20000016ff167230 */ /* 0x000fe40000004100 */
[----:B------:R-:W-:Y:S01]  /*0740*/  HADD2.F32 R24, -RZ, R24.H0_H0 ;  /* 0x20000018ff187230 */ /* 0x000fe20000004100 */
[----:B------:R-:W-:Y:S01]  /*0750*/  IADD3 R7, PT, PT, R7, 0x10, RZ ;  /* 0x0000001007077810 */ /* 0x000fe20007ffe0ff */
[----:B--2---:R-:W-:Y:S02]  /*0760*/  HADD2.F32 R14, -RZ, R14.H0_H0 ;  /* 0x2000000eff0e7230 */ /* 0x004fe40000004100 */
[----:B------:R-:W-:-:S03]  /*0770*/  HADD2.F32 R16, -RZ, R16.H0_H0 ;  /* 0x20000010ff107230 */ /* 0x000fc60000004100 */
[----:B------:R-:W-:-:S04]  /*0780*/  FFMA R21, R14, R14, R21 ;  /* 0x0000000e0e157223 */ /* 0x000fc80000000015 */
[----:B------:R-:W-:-:S04]  /*0790*/  FFMA R21, R16, R16, R21 ;  /* 0x0000001010157223 */ /* 0x000fc80000000015 */
[----:B------:R-:W-:-:S04]  /*07a0*/  FFMA R21, R22, R22, R21 ;  /* 0x0000001616157223 */ /* 0x000fc80000000015 */
[----:B------:R-:W-:Y:S01]  /*07b0*/  FFMA R15, R24, R24, R21 ;  /* 0x00000018180f7223 */ /* 0x000fe20000000015 */
[----:B------:R-:W-:Y:S06]  /*07c0*/  @P0 BRA `(.L_x_440) ;  /* 0xfffffff800b40947 */ /* 0x000fec000383ffff */
.L_x_439:
[----:B------:R-:W-:Y:S05]  /*07d0*/  @!P1 BRA `(.L_x_438) ;  /* 0x0000000400489947 */ /* 0x000fea0003800000 */
[----:B------:R-:W-:Y:S02]  /*07e0*/  ISETP.GE.U32.AND P0, PT, R4, 0x8, PT ;  /* 0x000000080400780c */ /* 0x000fe40003f06070 */
[----:B------:R-:W-:-:S04]  /*07f0*/  LOP3.LUT R14, R2, 0x7, RZ, 0xc0, !PT ;  /* 0x00000007020e7812 */ /* 0x000fc800078ec0ff */
[----:B------:R-:W-:-:S07]  /*0800*/  ISETP.NE.AND P1, PT, R14, RZ, PT ;  /* 0x000000ff0e00720c */ /* 0x000fce0003f25270 */
[----:B------:R-:W-:Y:S06]  /*0810*/  @!P0 BRA `(.L_x_441) ;  /* 0x0000000000a48947 */ /* 0x000fec0003800000 */
[----:B------:R-:W-:-:S04]  /*0820*/  IADD3 R7, PT, PT, R6, R5, RZ ;  /* 0x0000000506077210 */ /* 0x000fc80007ffe0ff */
[C---:B------:R-:W-:Y:S01]  /*0830*/  IADD3 R11, PT, PT, R7.reuse, 0x1, RZ ;  /* 0x00000001070b7810 */ /* 0x040fe20007ffe0ff */
[C---:B------:R-:W-:Y:S01]  /*0840*/  IMAD.WIDE.U32 R8, R7.reuse, 0x2, R12 ;  /* 0x0000000207087825 */ /* 0x040fe200078e000c */
[----:B------:R-:W-:-:S03]  /*0850*/  IADD3 R23, PT, PT, R7, 0x3, RZ ;  /* 0x0000000307177810 */ /* 0x000fc60007ffe0ff */
[----:B------:R-:W-:Y:S01]  /*0860*/  VIADD R21, R7, 0x2 ;  /* 0x0000000207157836 */ /* 0x000fe20000000000 */
[----:B------:R0:W2:Y:S01]  /*0870*/  LDG.E.U16 R3, desc[UR4][R8.64] ;  /* 0x0000000408037981 */ /* 0x0000a2000c1e1500 */
[----:B------:R-:W-:Y:S01]  /*0880*/  IMAD.WIDE.U32 R10, R11, 0x2, R12 ;  /* 0x000000020b0a7825 */ /* 0x000fe200078e000c */
[----:B------:R-:W-:-:S03]  /*0890*/  IADD3 R17, PT, PT, R7, 0x4, RZ ;  /* 0x0000000407117810 */ /* 0x000fc60007ffe0ff */
[--C-:B------:R-:W-:Y:S01]  /*08a0*/  IMAD.WIDE.U32 R20, R21, 0x2, R12.reuse ;  /* 0x0000000215147825 */ /* 0x100fe200078e000c */
[----:B------:R1:W3:Y:S03]  /*08b0*/  LDG.E.U16 R4, desc[UR4][R10.64] ;  /* 0x000000040a047981 */ /* 0x0002e6000c1e1500 */
[--C-:B------:R-:W-:Y:S01]  /*08c0*/  IMAD.WIDE.U32 R22, R23, 0x2, R12.reuse ;  /* 0x0000000217167825 */ /* 0x100fe200078e000c */
[----:B------:R-:W-:Y:S01]  /*08d0*/  IADD3 R19, PT, PT, R7, 0x5, RZ ;  /* 0x0000000507137810 */ /* 0x000fe20007ffe0ff */
[----:B------:R-:W4:Y:S02]  /*08e0*/  LDG.E.U16 R20, desc[UR4][R20.64] ;  /* 0x0000000414147981 */ /* 0x000f24000c1e1500 */
[----:B------:R-:W-:Y:S02]  /*08f0*/  IMAD.WIDE.U32 R16, R17, 0x2, R12 ;  /* 0x0000000211107825 */ /* 0x000fe400078e000c */
[----:B------:R-:W5:Y:S02]  /*0900*/  LDG.E.U16 R22, desc[UR4][R22.64] ;  /* 0x0000000416167981 */ /* 0x000f64000c1e1500 */
[----:B------:R-:W-:-:S02]  /*0910*/  VIADD R25, R7, 0x6 ;  /* 0x0000000607197836 */ /* 0x000fc40000000000 */
[--C-:B0-----:R-:W-:Y:S01]  /*0920*/  IMAD.WIDE.U32 R8, R19, 0x2, R12.reuse ;  /* 0x0000000213087825 */ /* 0x101fe200078e000c */
[----:B------:R-:W5:Y:S01]  /*0930*/  LDG.E.U16 R16, desc[UR4][R16.64] ;  /* 0x0000000410107981 */ /* 0x000f62000c1e1500 */
[----:B------:R-:W-:Y:S02]  /*0940*/  IADD3 R19, PT, PT, R7, 0x7, RZ ;  /* 0x0000000707137810 */ /* 0x000fe40007ffe0ff */
[--C-:B-1----:R-:W-:Y:S02]  /*0950*/  IMAD.WIDE.U32 R10, R25, 0x2, R12.reuse ;  /* 0x00000002190a7825 */ /* 0x102fe400078e000c */
[----:B------:R-:W5:Y:S02]  /*0960*/  LDG.E.U16 R8, desc[UR4][R8.64] ;  /* 0x0000000408087981 */ /* 0x000f64000c1e1500 */
[----:B------:R-:W-:Y:S02]  /*0970*/  IMAD.WIDE.U32 R18, R19, 0x2, R12 ;  /* 0x0000000213127825 */ /* 0x000fe400078e000c */
[----:B------:R-:W5:Y:S04]  /*0980*/  LDG.E.U16 R10, desc[UR4][R10.64] ;  /* 0x000000040a0a7981 */ /* 0x000f68000c1e1500 */
[----:B------:R-:W5:Y:S01]  /*0990*/  LDG.E.U16 R18, desc[UR4][R18.64] ;  /* 0x0000000412127981 */ /* 0x000f62000c1e1500 */
[----:B------:R-:W-:Y:S01]  /*09a0*/  IADD3 R5, PT, PT, R5, 0x8, RZ ;  /* 0x0000000805057810 */ /* 0x000fe20007ffe0ff */
[----:B--2---:R-:W-:-:S05]  /*09b0*/  HADD2.F32 R24, -RZ, R3.H0_H0 ;  /* 0x20000003ff187230 */ /* 0x004fca0000004100 */
[----:B------:R-:W-:Y:S01]  /*09c0*/  FFMA R15, R24, R24, R15 ;  /* 0x00000018180f7223 */ /* 0x000fe2000000000f */
[----:B---3--:R-:W-:Y:S02]  /*09d0*/  HADD2.F32 R4, -RZ, R4.H0_H0 ;  /* 0x20000004ff047230 */ /* 0x008fe40000004100 */
[----:B----4-:R-:W-:-:S03]  /*09e0*/  HADD2.F32 R20, -RZ, R20.H0_H0 ;  /* 0x20000014ff147230 */ /* 0x010fc60000004100 */
[----:B------:R-:W-:Y:S01]  /*09f0*/  FFMA R15, R4, R4, R15 ;  /* 0x00000004040f7223 */ /* 0x000fe2000000000f */
        /* <DEDUP_REMOVED lines=9> */
[----:B------:R-:W-:-:S04]  /*0a90*/  FFMA R15, R10, R10, R15 ;  /* 0x0000000a0a0f7223 */ /* 0x000fc8000000000f */
[----:B------:R-:W-:-:S07]  /*0aa0*/  FFMA R15, R18, R18, R15 ;  /* 0x00000012120f7223 */ /* 0x000fce000000000f */
.L_x_441:
[----:B------:R-:W-:Y:S05]  /*0ab0*/  @!P1 BRA `(.L_x_438) ;  /* 0x0000000000909947 */ /* 0x000fea0003800000 */
[----:B------:R-:W-:Y:S02]  /*0ac0*/  ISETP.GE.U32.AND P0, PT, R14, 0x4, PT ;  /* 0x000000040e00780c */ /* 0x000fe40003f06070 */
[----:B------:R-:W-:-:S04]  /*0ad0*/  LOP3.LUT R3, R2, 0x3, RZ, 0xc0, !PT ;  /* 0x0000000302037812 */ /* 0x000fc800078ec0ff */
[----:B------:R-:W-:-:S07]  /*0ae0*/  ISETP.NE.AND P1, PT, R3, RZ, PT ;  /* 0x000000ff0300720c */ /* 0x000fce0003f25270 */
[----:B------:R-:W-:Y:S06]  /*0af0*/  @!P0 BRA `(.L_x_442) ;  /* 0x0000000000548947 */ /* 0x000fec0003800000 */
[----:B------:R-:W-:-:S04]  /*0b00*/  IADD3 R7, PT, PT, R6, R5, RZ ;  /* 0x0000000506077210 */ /* 0x000fc80007ffe0ff */
[C---:B------:R-:W-:Y:S01]  /*0b10*/  IADD3 R17, PT, PT, R7.reuse, 0x2, RZ ;  /* 0x0000000207117810 */ /* 0x040fe20007ffe0ff */
[C---:B------:R-:W-:Y:S02]  /*0b20*/  VIADD R11, R7.reuse, 0x1 ;  /* 0x00000001070b7836 */ /* 0x040fe40000000000 */
[C---:B------:R-:W-:Y:S01]  /*0b30*/  IMAD.WIDE.U32 R8, R7.reuse, 0x2, R12 ;  /* 0x0000000207087825 */ /* 0x040fe200078e000c */
[----:B------:R-:W-:-:S03]  /*0b40*/  IADD3 R19, PT, PT, R7, 0x3, RZ ;  /* 0x0000000307137810 */ /* 0x000fc60007ffe0ff */
[--C-:B------:R-:W-:Y:S02]  /*0b50*/  IMAD.WIDE.U32 R10, R11, 0x2, R12.reuse ;  /* 0x000000020b0a7825 */ /* 0x100fe400078e000c */
[----:B------:R-:W2:Y:S02]  /*0b60*/  LDG.E.U16 R8, desc[UR4][R8.64] ;  /* 0x0000000408087981 */ /* 0x000ea4000c1e1500 */
[--C-:B------:R-:W-:Y:S02]  /*0b70*/  IMAD.WIDE.U32 R16, R17, 0x2, R12.reuse ;  /* 0x0000000211107825 */ /* 0x100fe400078e000c */
[----:B------:R-:W3:Y:S02]  /*0b80*/  LDG.E.U16 R10, desc[UR4][R10.64] ;  /* 0x000000040a0a7981 */ /* 0x000ee4000c1e1500 */
[----:B------:R-:W-:Y:S02]  /*0b90*/  IMAD.WIDE.U32 R18, R19, 0x2, R12 ;  /* 0x0000000213127825 */ /* 0x000fe400078e000c */
[----:B------:R-:W4:Y:S04]  /*0ba0*/  LDG.E.U16 R16, desc[UR4][R16.64] ;  /* 0x0000000410107981 */ /* 0x000f28000c1e1500 */
[----:B------:R-:W5:Y:S01]  /*0bb0*/  LDG.E.U16 R18, desc[UR4][R18.64] ;  /* 0x0000000412127981 */ /* 0x000f62000c1e1500 */
[----:B------:R-:W-:Y:S01]  /*0bc0*/  IADD3 R5, PT, PT, R5, 0x4, RZ ;  /* 0x0000000405057810 */ /* 0x000fe20007ffe0ff */
[----:B--2---:R-:W-:-:S02]  /*0bd0*/  HADD2.F32 R4, -RZ, R8.H0_H0 ;  /* 0x20000008ff047230 */ /* 0x004fc40000004100 */
[----:B---3--:R-:W-:-:S03]  /*0be0*/  HADD2.F32 R7, -RZ, R10.H0_H0 ;  /* 0x2000000aff077230 */ /* 0x008fc60000004100 */
[----:B------:R-:W-:Y:S01]  /*0bf0*/  FFMA R4, R4, R4, R15 ;  /* 0x0000000404047223 */ /* 0x000fe2000000000f */
[----:B----4-:R-:W-:-:S03]  /*0c00*/  HADD2.F32 R15, -RZ, R16.H0_H0 ;  /* 0x20000010ff0f7230 */ /* 0x010fc60000004100 */
[----:B------:R-:W-:Y:S01]  /*0c10*/  FFMA R4, R7, R7, R4 ;  /* 0x0000000707047223 */ /* 0x000fe20000000004 */
[----:B-----5:R-:W-:-:S03]  /*0c20*/  HADD2.F32 R7, -RZ, R18.H0_H0 ;  /* 0x20000012ff077230 */ /* 0x020fc60000004100 */
[----:B------:R-:W-:-:S04]  /*0c30*/  FFMA R4, R15, R15, R4 ;  /* 0x0000000f0f047223 */ /* 0x000fc80000000004 */
[----:B------:R-:W-:-:S07]  /*0c40*/  FFMA R15, R7, R7, R4 ;  /* 0x00000007070f7223 */ /* 0x000fce0000000004 */
.L_x_442:
[----:B------:R-:W-:Y:S05]  /*0c50*/  @!P1 BRA `(.L_x_438) ;  /* 0x0000000000289947 */ /* 0x000fea0003800000 */
[----:B------:R-:W-:Y:S01]  /*0c60*/  IMAD.IADD R7, R6, 0x1, R5 ;  /* 0x0000000106077824 */ /* 0x000fe200078e0205 */
[----:B------:R-:W-:-:S07]  /*0c70*/  IADD3 R3, PT, PT, -R3, RZ, RZ ;  /* 0x000000ff03037210 */ /* 0x000fce0007ffe1ff */
.L_x_443:
[----:B------:R-:W-:-:S06]  /*0c80*/  IMAD.WIDE.U32 R4, R7, 0x2, R12 ;  /* 0x0000000207047825 */ /* 0x000fcc00078e000c */
[----:B------:R-:W2:Y:S01]  /*0c90*/  LDG.E.U16 R4, desc[UR4][R4.64] ;  /* 0x0000000404047981 */ /* 0x000ea2000c1e1500 */
[----:B------:R-:W-:Y:S02]  /*0ca0*/  IADD3 R3, PT, PT, R3, 0x1, RZ ;  /* 0x0000000103037810 */ /* 0x000fe40007ffe0ff */
[----:B------:R-:W-:Y:S02]  /*0cb0*/  IADD3 R7, PT, PT, R7, 0x1, RZ ;  /* 0x0000000107077810 */ /* 0x000fe40007ffe0ff */
[----:B------:R-:W-:Y:S01]  /*0cc0*/  ISETP.NE.AND P0, PT, R3, RZ, PT ;  /* 0x000000ff0300720c */ /* 0x000fe20003f05270 */
[----:B--2---:R-:W-:-:S05]  /*0cd0*/  HADD2.F32 R6, -RZ, R4.H0_H0 ;  /* 0x20000004ff067230 */ /* 0x004fca0000004100 */
[----:B------:R-:W-:-:S07]  /*0ce0*/  FFMA R15, R6, R6, R15 ;  /* 0x00000006060f7223 */ /* 0x000fce000000000f */
[----:B------:R-:W-:Y:S05]  /*0cf0*/  @P0 BRA `(.L_x_443) ;  /* 0xfffffffc00e00947 */ /* 0x000fea000383ffff */
.L_x_438:
[----:B------:R-:W-:-:S13]  /*0d00*/  ISETP.GE.U32.AND P0, PT, R0, 0x2, PT ;  /* 0x000000020000780c */ /* 0x000fda0003f06070 */
[----:B------:R-:W-:Y:S05]  /*0d10*/  @!P0 BRA `(.L_x_444) ;  /* 0x0000000000c08947 */ /* 0x000fea0003800000 */
[----:B------:R-:W-:Y:S02]  /*0d20*/  SHF.R.U32.HI R4, RZ, 0x1, R0 ;  /* 0x00000001ff047819 */ /* 0x000fe40000011600 */
[----:B------:R-:W-:-:S04]  /*0d30*/  ISETP.GE.U32.AND P0, PT, R0, 0x4, PT ;  /* 0x000000040000780c */ /* 0x000fc80003f06070 */
[----:B------:R-:W0:Y:S02]  /*0d40*/  SHFL.BFLY PT, R4, R15, R4, 0x1f ;  /* 0x0c001f040f047589 */ /* 0x000e2400000e0000 */
[----:B0-----:R-:W-:-:S07]  /*0d50*/  FADD R15, R15, R4 ;  /* 0x000000040f0f7221 */ /* 0x001fce0000000000 */
        /* <DEDUP_REMOVED lines=41> */
[----:B------:R-:W-:-:S06]  /*0ff0*/  SHF.R.U32.HI R0, RZ, 0xa, R0 ;  /* 0x0000000aff007819 */ /* 0x000fcc0000011600 */
[----:B------:R-:W0:Y:S02]  /*1000*/  SHFL.BFLY PT, R0, R15, R0, 0x1f ;  /* 0x0c001f000f007589 */ /* 0x000e2400000e0000 */
[----:B0-----:R-:W-:-:S07]  /*1010*/  FADD R15, R15, R0 ;  /* 0x000000000f0f7221 */ /* 0x001fce0000000000 */
.L_x_444:
[----:B------:R-:W0:Y:S01]  /*1020*/  LDCU UR6, c[0x0][0x3a0] ;  /* 0x00007400ff0677ac */ /* 0x000e220008000800 */
[----:B------:R-:W-:Y:S01]  /*1030*/  BSSY.RECONVERGENT B0, `(.L_x_445) ;  /* 0x000000d000007945 */ /* 0x000fe20003800200 */
[----:B------:R-:W-:Y:S02]  /*1040*/  ISETP.GE.AND P2, PT, R2, 0x1, PT ;  /* 0x000000010200780c */ /* 0x000fe40003f46270 */
[----:B0-----:R-:W-:-:S04]  /*1050*/  I2FP.F32.S32 R6, UR6 ;  /* 0x0000000600067c45 */ /* 0x001fc80008201400 */
[----:B------:R-:W0:Y:S08]  /*1060*/  MUFU.RCP R3, R6 ;  /* 0x0000000600037308 */ /* 0x000e300000001000 */
[----:B------:R-:W1:Y:S01]  /*1070*/  FCHK P0, R15, R6 ;  /* 0x000000060f007302 */ /* 0x000e620000000000 */
[----:B0-----:R-:W-:-:S04]  /*1080*/  FFMA R0, -R6, R3, 1 ;  /* 0x3f80000006007423 */ /* 0x001fc80000000103 */
[----:B------:R-:W-:-:S04]  /*1090*/  FFMA R0, R3, R0, R3 ;  /* 0x0000000003007223 */ /* 0x000fc80000000003 */
[----:B------:R-:W-:-:S04]  /*10a0*/  FFMA R3, R0, R15, RZ ;  /* 0x0000000f00037223 */ /* 0x000fc800000000ff */
[----:B------:R-:W-:-:S04]  /*10b0*/  FFMA R4, -R6, R3, R15 ;  /* 0x0000000306047223 */ /* 0x000fc8000000010f */
[----:B------:R-:W-:Y:S01]  /*10c0*/  FFMA R0, R0, R4, R3 ;  /* 0x0000000400007223 */ /* 0x000fe20000000003 */
[----:B-1----:R-:W-:Y:S06]  /*10d0*/  @!P0 BRA `(.L_x_446) ;  /* 0x0000000000088947 */ /* 0x002fec0003800000 */
[----:B------:R-:W-:-:S07]  /*10e0*/  MOV R4, 0x1100 ;  /* 0x0000110000047802 */ /* 0x000fce0000000f00 */
[----:B------:R-:W-:Y:S05]  /*10f0*/  CALL.REL.NOINC `($__internal_11_$__cuda_sm3x_div_rn_noftz_f32_slowpath) ;  /* 0x0000000800c87944 */ /* 0x000fea0003c00000 */
.L_x_446:
[----:B------:R-:W-:Y:S05]  /*1100*/  BSYNC.RECONVERGENT B0 ;  /* 0x0000000000007941 */ /* 0x000fea0003800200 */
.L_x_445:
[----:B------:R-:W-:Y:S05]  /*1110*/  @!P2 EXIT ;  /* 0x000000000000a94d */ /* 0x000fea0003800000 */
[----:B------:R-:W-:Y:S01]  /*1120*/  FADD R3, R0, 9.9999997473787516356e-06 ;  /* 0x3727c5ac00037421 */ /* 0x000fe20000000000 */
[----:B------:R-:W-:Y:S03]  /*1130*/  BSSY.RECONVERGENT B0, `(.L_x_447) ;  /* 0x000000d000007945 */ /* 0x000fe60003800200 */
[----:B------:R-:W-:Y:S01]  /*1140*/  VIADD R0, R3, 0xf3000000 ;  /* 0xf300000003007836 */ /* 0x000fe20000000000 */
[----:B------:R0:W1:Y:S04]  /*1150*/  MUFU.RSQ R4, R3 ;  /* 0x0000000300047308 */ /* 0x0000680000001400 */
[----:B------:R-:W-:-:S13]  /*1160*/  ISETP.GT.U32.AND P0, PT, R0, 0x727fffff, PT ;  /* 0x727fffff0000780c */ /* 0x000fda0003f04070 */
[----:B01----:R-:W-:Y:S05]  /*1170*/  @!P0 BRA `(.L_x_448) ;  /* 0x0000000000108947 */ /* 0x003fea0003800000 */
[----:B------:R-:W-:-:S07]  /*1180*/  MOV R8, 0x11a0 ;  /* 0x000011a000087802 */ /* 0x000fce0000000f00 */
[----:B------:R-:W-:Y:S05]  /*1190*/  CALL.REL.NOINC `($__internal_10_$__cuda_sm20_sqrt_rn_f32_slowpath) ;  /* 0x0000000800487944 */ /* 0x000fea0003c00000 */
[----:B------:R-:W-:Y:S01]  /*11a0*/  MOV R0, R3 ;  /* 0x0000000300007202 */ /* 0x000fe20000000f00 */
[----:B------:R-:W-:Y:S06]  /*11b0*/  BRA `(.L_x_449) ;  /* 0x0000000000107947 */ /* 0x000fec0003800000 */
.L_x_448:
[----:B------:R-:W-:Y:S01]  /*11c0*/  FMUL.FTZ R0, R3, R4 ;  /* 0x0000000403007220 */ /* 0x000fe20000410000 */
[----:B------:R-:W-:-:S03]  /*11d0*/  FMUL.FTZ R4, R4, 0.5 ;  /* 0x3f00000004047820 */ /* 0x000fc60000410000 */
[----:B------:R-:W-:-:S04]  /*11e0*/  FFMA R3, -R0, R0, R3 ;  /* 0x0000000000037223 */ /* 0x000fc80000000103 */
[----:B------:R-:W-:-:S07]  /*11f0*/  FFMA R0, R3, R4, R0 ;  /* 0x0000000403007223 */ /* 0x000fce0000000000 */
.L_x_449:
[----:B------:R-:W-:Y:S05]  /*1200*/  BSYNC.RECONVERGENT B0 ;  /* 0x0000000000007941 */ /* 0x000fea0003800200 */
.L_x_447:
[----:B------:R-:W-:Y:S01]  /*1210*/  IADD3 R3, PT, PT, R0, 0x1800000, RZ ;  /* 0x0180000000037810 */ /* 0x000fe20007ffe0ff */
[----:B------:R-:W-:Y:S03]  /*1220*/  BSSY.RECONVERGENT B0, `(.L_x_450) ;  /* 0x000000b000007945 */ /* 0x000fe60003800200 */
[----:B------:R-:W-:-:S04]  /*1230*/  LOP3.LUT R3, R3, 0x7f800000, RZ, 0xc0, !PT ;  /* 0x7f80000003037812 */ /* 0x000fc800078ec0ff */
[----:B------:R-:W-:-:S13]  /*1240*/  ISETP.GT.U32.AND P0, PT, R3, 0x1ffffff, PT ;  /* 0x01ffffff0300780c */ /* 0x000fda0003f04070 */
[----:B------:R-:W-:Y:S05]  /*1250*/  @P0 BRA `(.L_x_451) ;  /* 0x00000000000c0947 */ /* 0x000fea0003800000 */
[----:B------:R-:W-:-:S07]  /*1260*/  MOV R4, 0x1280 ;  /* 0x0000128000047802 */ /* 0x000fce0000000f00 */
[----:B------:R-:W-:Y:S05]  /*1270*/  CALL.REL.NOINC `($__internal_9_$__cuda_sm20_rcp_rn_f32_slowpath) ;  /* 0x00000004003c7944 */ /* 0x000fea0003c00000 */
[----:B------:R-:W-:Y:S05]  /*1280*/  BRA `(.L_x_452) ;  /* 0x0000000000107947 */ /* 0x000fea0003800000 */
.L_x_451:
[----:B------:R-:W0:Y:S02]  /*1290*/  MUFU.RCP R3, R0 ;  /* 0x0000000000037308 */ /* 0x000e240000001000 */
[----:B0-----:R-:W-:-:S04]  /*12a0*/  FFMA R4, R3, R0, -1 ;  /* 0xbf80000003047423 */ /* 0x001fc80000000000 */
[----:B------:R-:W-:-:S04]  /*12b0*/  FADD.FTZ R4, -R4, -RZ ;  /* 0x800000ff04047221 */ /* 0x000fc80000010100 */
[----:B------:R-:W-:-:S07]  /*12c0*/  FFMA R3, R3, R4, R3 ;  /* 0x0000000403037223 */ /* 0x000fce0000000003 */
.L_x_452:
[----:B------:R-:W-:Y:S05]  /*12d0*/  BSYNC.RECONVERGENT B0 ;  /* 0x0000000000007941 */ /* 0x000fea0003800200 */
.L_x_450:
[----:B------:R-:W0:Y:S01]  /*12e0*/  S2R R9, SR_TID.X ;  /* 0x0000000000097919 */ /* 0x000e220000002100 */
[C---:B------:R-:W-:Y:S01]  /*12f0*/  ISETP.GE.U32.AND P0, PT, R2.reuse, 0x4, PT ;  /* 0x000000040200780c */ /* 0x040fe20003f06070 */
[----:B------:R-:W-:Y:S01]  /*1300*/  HFMA2 R8, -RZ, RZ, 0, 0 ;  /* 0x00000000ff087431 */ /* 0x000fe200000001ff */
[----:B------:R-:W-:Y:S02]  /*1310*/  LOP3.LUT R0, R2, 0x3, RZ, 0xc0, !PT ;  /* 0x0000000302007812 */ /* 0x000fe400078ec0ff */
[----:B------:R-:W-:Y:S02]  /*1320*/  F2FP.F16.F32.PACK_AB R3, RZ, R3 ;  /* 0x00000003ff03723e */ /* 0x000fe400000000ff */
[----:B------:R-:W-:Y:S01]  /*1330*/  ISETP.NE.AND P1, PT, R0, RZ, PT ;  /* 0x000000ff0000720c */ /* 0x000fe20003f25270 */
[----:B0-----:R-:W-:-:S06]  /*1340*/  IMAD R9, R2, R9, RZ ;  /* 0x0000000902097224 */ /* 0x001fcc00078e02ff */
[----:B------:R-:W-:Y:S06]  /*1350*/  @!P0 BRA `(.L_x_453) ;  /* 0x0000000000bc8947 */ /* 0x000fec0003800000 */
[----:B------:R-:W0:Y:S01]  /*1360*/  LDC.64 R4, c[0x0][0x398] ;  /* 0x0000e600ff047b82 */ /* 0x000e220000000a00 */
[----:B------:R-:W-:Y:S01]  /*1370*/  LOP3.LUT R8, R2, 0x7ffffffc, RZ, 0xc0, !PT ;  /* 0x7ffffffc02087812 */ /* 0x000fe200078ec0ff */
[----:B------:R-:W-:-:S03]  /*1380*/  VIADD R11, R9, 0x3 ;  /* 0x00000003090b7836 */ /* 0x000fc60000000000 */
[----:B------:R-:W-:-:S03]  /*1390*/  IADD3 R2, PT, PT, -R8, RZ, RZ ;  /* 0x000000ff08027210 */ /* 0x000fc60007ffe1ff */
[----:B------:R-:W1:Y:S04]  /*13a0*/  LDC.64 R6, c[0x0][0x380] ;  /* 0x0000e000ff067b82 */ /* 0x000e680000000a00 */
.L_x_454:
[----:B------:R-:W-:-:S05]  /*13b0*/  IADD3 R15, PT, PT, R11, -0x3, RZ ;  /* 0xfffffffd0b0f7810 */ /* 0x000fca0007ffe0ff */
[----:B------:R-:W-:-:S04]  /*13c0*/  IMAD.WIDE.U32 R20, R15, 0x2, R12 ;  /* 0x000000020f147825 */ /* 0x000fc800078e000c */
[----:B0-2---:R-:W-:Y:S02]  /*13d0*/  IMAD.WIDE.U32 R18, R15, 0x2, R4 ;  /* 0x000000020f127825 */ /* 0x005fe400078e0004 */
[----:B------:R-:W2:Y:S04]  /*13e0*/  LDG.E.U16 R20, desc[UR4][R20.64] ;  /* 0x0000000414147981 */ /* 0x000ea8000c1e1500 */
[----:B------:R-:W3:Y:S01]  /*13f0*/  LDG.E.U16 R19, desc[UR4][R18.64] ;  /* 0x0000000412137981 */ /* 0x000ee2000c1e1500 */
[----:B------:R-:W-:Y:S01]  /*1400*/  IADD3 R25, PT, PT, R11, -0x2, RZ ;  /* 0xfffffffe0b197810 */ /* 0x000fe20007ffe0ff */
[----:B-1----:R-:W-:-:S04]  /*1410*/  IMAD.WIDE.U32 R14, R15, 0x2, R6 ;  /* 0x000000020f0e7825 */ /* 0x002fc800078e0006 */
[----:B------:R-:W-:-:S04]  /*1420*/  IMAD.WIDE.U32 R22, R25, 0x2, R12 ;  /* 0x0000000219167825 */ /* 0x000fc800078e000c */
[----:B------:R-:W-:-:S04]  /*1430*/  IMAD.WIDE.U32 R16, R25, 0x2, R4 ;  /* 0x0000000219107825 */ /* 0x000fc800078e0004 */
[----:B--2---:R-:W-:-:S04]  /*1440*/  HMUL2 R10, R3.H0_H0, R20.H0_H0 ;  /* 0x20000014030a7232 */ /* 0x004fc80000000800 */
[----:B---3--:R-:W-:-:S05]  /*1450*/  HMUL2 R10, R19.H0_H0, R10.H0_H0 ;  /* 0x2000000a130a7232 */ /* 0x008fca0000000800 */
[----:B------:R-:W-:-:S05]  /*1460*/  PRMT R19, R10, 0x7610, R19 ;  /* 0x000076100a137816 */ /* 0x000fca0000000013 */
[----:B------:R0:W-:Y:S04]  /*1470*/  STG.E.U16 desc[UR4][R14.64], R19 ;  /* 0x000000130e007986 */ /* 0x0001e8000c101504 */
[----:B------:R-:W2:Y:S04]  /*1480*/  LDG.E.U16 R22, desc[UR4][R22.64] ;  /* 0x0000000416167981 */ /* 0x000ea8000c1e1500 */
[----:B------:R-:W3:Y:S01]  /*1490*/  LDG.E.U16 R17, desc[UR4][R16.64] ;  /* 0x0000000410117981 */ /* 0x000ee2000c1e1500 */
[----:B------:R-:W-:Y:S02]  /*14a0*/  VIADD R27, R11, 0xffffffff ;  /* 0xffffffff0b1b7836 */ /* 0x000fe40000000000 */
[----:B0-----:R-:W-:-:S04]  /*14b0*/  IMAD.WIDE.U32 R18, R25, 0x2, R6 ;  /* 0x0000000219127825 */ /* 0x001fc800078e0006 */
        /* <DEDUP_REMOVED lines=8> */
[----:B------:R-:W-:-:S04]  /*1540*/  IMAD.WIDE.U32 R22, R11, 0x2, R12 ;  /* 0x000000020b167825 */ /* 0x000fc800078e000c */
[----:B0-----:R-:W-:-:S04]  /*1550*/  IMAD.WIDE.U32 R14, R27, 0x2, R6 ;  /* 0x000000021b0e7825 */ /* 0x001fc800078e0006 */
[----:B------:R-:W-:-:S04]  /*1560*/  IMAD.WIDE.U32 R16, R11, 0x2, R4 ;  /* 0x000000020b107825 */ /* 0x000fc800078e0004 */
[----:B--2---:R-:W-:-:S04]  /*1570*/  HMUL2 R10, R3.H0_H0, R24.H0_H0 ;  /* 0x20000018030a7232 */ /* 0x004fc80000000800 */
[----:B---3--:R-:W-:-:S05]  /*1580*/  HMUL2 R10, R21.H0_H0, R10.H0_H0 ;  /* 0x2000000a150a7232 */ /* 0x008fca0000000800 */
[----:B------:R-:W-:-:S05]  /*1590*/  PRMT R19, R10, 0x7610, R19 ;  /* 0x000076100a137816 */ /* 0x000fca0000000013 */
[----:B------:R0:W-:Y:S04]  /*15a0*/  STG.E.U16 desc[UR4][R14.64], R19 ;  /* 0x000000130e007986 */ /* 0x0001e8000c101504 */
[----:B------:R-:W2:Y:S04]  /*15b0*/  LDG.E.U16 R22, desc[UR4][R22.64] ;  /* 0x0000000416167981 */ /* 0x000ea8000c1e1500 */
[----:B------:R-:W3:Y:S01]  /*15c0*/  LDG.E.U16 R17, desc[UR4][R16.64] ;  /* 0x0000000410117981 */ /* 0x000ee2000c1e1500 */
[----:B------:R-:W-:Y:S01]  /*15d0*/  IADD3 R2, PT, PT, R2, 0x4, RZ ;  /* 0x0000000402027810 */ /* 0x000fe20007ffe0ff */
[----:B0-----:R-:W-:-:S03]  /*15e0*/  IMAD.WIDE.U32 R18, R11, 0x2, R6 ;  /* 0x000000020b127825 */ /* 0x001fc600078e0006 */
[----:B------:R-:W-:Y:S02]  /*15f0*/  ISETP.NE.AND P0, PT, R2, RZ, PT ;  /* 0x000000ff0200720c */ /* 0x000fe40003f05270 */
[----:B------:R-:W-:Y:S01]  /*1600*/  IADD3 R11, PT, PT, R11, 0x4, RZ ;  /* 0x000000040b0b7810 */ /* 0x000fe20007ffe0ff */
[----:B--2---:R-:W-:-:S04]  /*1610*/  HMUL2 R10, R3.H0_H0, R22.H0_H0 ;  /* 0x20000016030a7232 */ /* 0x004fc80000000800 */
[----:B---3--:R-:W-:-:S05]  /*1620*/  HMUL2 R10, R17.H0_H0, R10.H0_H0 ;  /* 0x2000000a110a7232 */ /* 0x008fca0000000800 */
[----:B------:R2:W-:Y:S01]  /*1630*/  STG.E.U16 desc[UR4][R18.64], R10 ;  /* 0x0000000a12007986 */ /* 0x0005e2000c101504 */
[----:B------:R-:W-:Y:S05]  /*1640*/  @P0 BRA `(.L_x_454) ;  /* 0xfffffffc00580947 */ /* 0x000fea000383ffff */
.L_x_453:
[----:B------:R-:W-:Y:S05]  /*1650*/  @!P1 EXIT ;  /* 0x000000000000994d */ /* 0x000fea0003800000 */
[----:B------:R-:W0:Y:S01]  /*1660*/  LDC.64 R4, c[0x0][0x398] ;  /* 0x0000e600ff047b82 */ /* 0x000e220000000a00 */
[----:B------:R-:W-:Y:S01]  /*1670*/  IADD3 R17, PT, PT, R9, R8, RZ ;  /* 0x0000000809117210 */ /* 0x000fe20007ffe0ff */
[----:B------:R-:W-:-:S06]  /*1680*/  IMAD.MOV R0, RZ, RZ, -R0 ;  /* 0x000000ffff007224 */ /* 0x000fcc00078e0a00 */
[----:B------:R-:W1:Y:S02]  /*1690*/  LDC.64 R6, c[0x0][0x380] ;  /* 0x0000e000ff067b82 */ /* 0x000e640000000a00 */
.L_x_455:
[----:B--2---:R-:W-:-:S04]  /*16a0*/  IMAD.WIDE.U32 R10, R17, 0x2, R12 ;  /* 0x00000002110a7825 */ /* 0x004fc800078e000c */
[C---:B0-----:R-:W-:Y:S02]  /*16b0*/  IMAD.WIDE.U32 R8, R17.reuse, 0x2, R4 ;  /* 0x0000000211087825 */ /* 0x041fe400078e0004 */
[----:B------:R-:W2:Y:S04]  /*16c0*/  LDG.E.U16 R10, desc[UR4][R10.64] ;  /* 0x000000040a0a7981 */ /* 0x000ea8000c1e1500 */
[----:B---3--:R-:W3:Y:S01]  /*16d0*/  LDG.E.U16 R9, desc[UR4][R8.64] ;  /* 0x0000000408097981 */ /* 0x008ee2000c1e1500 */
[C---:B-1----:R-:W-:Y:S01]  /*16e0*/  IMAD.WIDE.U32 R14, R17.reuse, 0x2, R6 ;  /* 0x00000002110e7825 */ /* 0x042fe200078e0006 */
[----:B------:R-:W-:Y:S02]  /*16f0*/  IADD3 R0, PT, PT, R0, 0x1, RZ ;  /* 0x0000000100007810 */ /* 0x000fe40007ffe0ff */
[----:B------:R-:W-:-:S02]  /*1700*/  IADD3 R17, PT, PT, R17, 0x1, RZ ;  /* 0x0000000111117810 */ /* 0x000fc40007ffe0ff */
[----:B------:R-:W-:Y:S01]  /*1710*/  ISETP.NE.AND P0, PT, R0, RZ, PT ;  /* 0x000000ff0000720c */ /* 0x000fe20003f05270 */
[----:B--2---:R-:W-:-:S04]  /*1720*/  HMUL2 R2, R3.H0_H0, R10.H0_H0 ;  /* 0x2000000a03027232 */ /* 0x004fc80000000800 */
[----:B---3--:R-:W-:-:S05]  /*1730*/  HMUL2 R2, R9.H0_H0, R2.H0_H0 ;  /* 0x2000000209027232 */ /* 0x008fca0000000800 */
[----:B------:R3:W-:Y:S03]  /*1740*/  STG.E.U16 desc[UR4][R14.64], R2 ;  /* 0x000000020e007986 */ /* 0x0007e6000c101504 */
[----:B------:R-:W-:Y:S05]  /*1750*/  @P0 BRA `(.L_x_455) ;  /* 0xfffffffc00d00947 */ /* 0x000fea000383ffff */
[----:B------:R-:W-:Y:S05]  /*1760*/  EXIT ;  /* 0x000000000000794d */ /* 0x000fea0003800000 */
        .weak           $__internal_9_$__cuda_sm20_rcp_rn_f32_slowpath
        .type           $__internal_9_$__cuda_sm20_rcp_rn_f32_slowpath,@function
        .size           $__internal_9_$__cuda_sm20_rcp_rn_f32_slowpath,($__internal_10_$__cuda_sm20_sqrt_rn_f32_slowpath - $__internal_9_$__cuda_sm20_rcp_rn_f32_slowpath)
$__internal_9_$__cuda_sm20_rcp_rn_f32_slowpath:
        /* <DEDUP_REMOVED lines=15> */
.L_x_457:
        /* <DEDUP_REMOVED lines=26> */
[----:B------:R-:W-:-:S03]  /*1a00*/  SHF.R.U32.HI R5, RZ, R6, R5 ;  /* 0x00000006ff057219 */ /* 0x000fc60000011605 */
[----:B------:R-:W-:-:S05]  /*1a10*/  IMAD.MOV R3, RZ, RZ, -R3 ;  /* 0x000000ffff037224 */ /* 0x000fca00078e0a03 */
[----:B------:R-:W-:-:S13]  /*1a20*/  ISETP.GE.AND P0, PT, R3, RZ, PT ;  /* 0x000000ff0300720c */ /* 0x000fda0003f06270 */
[----:B------:R-:W-:-:S04]  /*1a30*/  @!P0 IADD3 R5, PT, PT, R5, 0x1, RZ ;  /* 0x0000000105058810 */ /* 0x000fc80007ffe0ff */
[----:B------:R-:W-:-:S04]  /*1a40*/  @!P1 SHF.L.U32 R5, R5, 0x1, RZ ;  /* 0x0000000105059819 */ /* 0x000fc800000006ff */
[----:B------:R-:W-:Y:S01]  /*1a50*/  LOP3.LUT R5, R5, 0x80000000, R0, 0xf8, !PT ;  /* 0x8000000005057812 */ /* 0x000fe200078ef800 */
[----:B------:R-:W-:Y:S06]  /*1a60*/  BRA `(.L_x_458) ;  /* 0x0000000000047947 */ /* 0x000fec0003800000 */
.L_x_459:
[----:B------:R0:W1:Y:S02]  /*1a70*/  MUFU.RCP R5, R0 ;  /* 0x0000000000057308 */ /* 0x0000640000001000 */
.L_x_458:
[----:B------:R-:W-:Y:S05]  /*1a80*/  BSYNC.RECONVERGENT B1 ;  /* 0x0000000000017941 */ /* 0x000fea0003800200 */
.L_x_456:
[----:B-1----:R-:W-:Y:S02]  /*1a90*/  IMAD.MOV.U32 R3, RZ, RZ, R5 ;  /* 0x000000ffff037224 */ /* 0x002fe400078e0005 */
[----:B------:R-:W-:-:S04]  /*1aa0*/  HFMA2 R5, -RZ, RZ, 0, 0 ;  /* 0x00000000ff057431 */ /* 0x000fc800000001ff */
[----:B0-----:R-:W-:Y:S05]  /*1ab0*/  RET.REL.NODEC R4 `(_Z9rmsnormV3P6__halfS0_PiS0_i) ;  /* 0xffffffe404507950 */ /* 0x001fea0003c3ffff */
        .weak           $__internal_10_$__cuda_sm20_sqrt_rn_f32_slowpath
        .type           $__internal_10_$__cuda_sm20_sqrt_rn_f32_slowpath,@function
        .size           $__internal_10_$__cuda_sm20_sqrt_rn_f32_slowpath,($__internal_11_$__cuda_sm3x_div_rn_noftz_f32_slowpath - $__internal_10_$__cuda_sm20_sqrt_rn_f32_slowpath)
$__internal_10_$__cuda_sm20_sqrt_rn_f32_slowpath:
[----:B------:R-:W-:-:S13]  /*1ac0*/  LOP3.LUT P0, RZ, R3, 0x7fffffff, RZ, 0xc0, !PT ;  /* 0x7fffffff03ff7812 */ /* 0x000fda000780c0ff */
[----:B------:R-:W-:Y:S05]  /*1ad0*/  @!P0 BRA `(.L_x_460) ;  /* 0x0000000000448947 */ /* 0x000fea0003800000 */
[----:B------:R-:W-:Y:S02]  /*1ae0*/  FSETP.GEU.FTZ.AND P0, PT, R3, RZ, PT ;  /* 0x000000ff0300720b */ /* 0x000fe40003f1e000 */
[----:B------:R-:W-:-:S11]  /*1af0*/  MOV R0, R3 ;  /* 0x0000000300007202 */ /* 0x000fd60000000f00 */
[----:B------:R-:W-:Y:S01]  /*1b00*/  @!P0 MOV R3, 0x7fffffff ;  /* 0x7fffffff00038802 */ /* 0x000fe20000000f00 */
[----:B------:R-:W-:Y:S06]  /*1b10*/  @!P0 BRA `(.L_x_460) ;  /* 0x0000000000348947 */ /* 0x000fec0003800000 */
[----:B------:R-:W-:-:S13]  /*1b20*/  FSETP.GTU.FTZ.AND P0, PT, |R0|, +INF , PT ;  /* 0x7f8000000000780b */ /* 0x000fda0003f1c200 */
[----:B------:R-:W-:Y:S01]  /*1b30*/  @P0 FADD.FTZ R3, R0, 1 ;  /* 0x3f80000000030421 */ /* 0x000fe20000010000 */
[----:B------:R-:W-:Y:S06]  /*1b40*/  @P0 BRA `(.L_x_460) ;  /* 0x0000000000280947 */ /* 0x000fec0003800000 */
[----:B------:R-:W-:-:S13]  /*1b50*/  FSETP.NEU.FTZ.AND P0, PT, |R0|, +INF , PT ;  /* 0x7f8000000000780b */ /* 0x000fda0003f1d200 */
[----:B------:R-:W-:-:S04]  /*1b60*/  @P0 FFMA R4, R0, 1.84467440737095516160e+19, RZ ;  /* 0x5f80000000040823 */ /* 0x000fc800000000ff */
[----:B------:R-:W0:Y:S02]  /*1b70*/  @P0 MUFU.RSQ R3, R4 ;  /* 0x0000000400030308 */ /* 0x000e240000001400 */
[----:B0-----:R-:W-:Y:S01]  /*1b80*/  @P0 FMUL.FTZ R5, R4, R3 ;  /* 0x0000000304050220 */ /* 0x001fe20000410000 */
[----:B------:R-:W-:Y:S01]  /*1b90*/  @P0 FMUL.FTZ R7, R3, 0.5 ;  /* 0x3f00000003070820 */ /* 0x000fe20000410000 */
[----:B------:R-:W-:Y:S02]  /*1ba0*/  @!P0 IMAD.MOV.U32 R3, RZ, RZ, R0 ;  /* 0x000000ffff038224 */ /* 0x000fe400078e0000 */
[----:B------:R-:W-:-:S04]  /*1bb0*/  @P0 FADD.FTZ R6, -R5, -RZ ;  /* 0x800000ff05060221 */ /* 0x000fc80000010100 */
[----:B------:R-:W-:-:S04]  /*1bc0*/  @P0 FFMA R6, R5, R6, R4 ;  /* 0x0000000605060223 */ /* 0x000fc80000000004 */
[----:B------:R-:W-:-:S04]  /*1bd0*/  @P0 FFMA R6, R6, R7, R5 ;  /* 0x0000000706060223 */ /* 0x000fc80000000005 */
[----:B------:R-:W-:-:S07]  /*1be0*/  @P0 FMUL.FTZ R3, R6, 2.3283064365386962891e-10 ;  /* 0x2f80000006030820 */ /* 0x000fce0000410000 */
.L_x_460:
[----:B------:R-:W-:Y:S01]  /*1bf0*/  HFMA2 R5, -RZ, RZ, 0, 0 ;  /* 0x00000000ff057431 */ /* 0x000fe200000001ff */
[----:B------:R-:W-:-:S04]  /*1c00*/  MOV R4, R8 ;  /* 0x0000000800047202 */ /* 0x000fc80000000f00 */
[----:B------:R-:W-:Y:S05]  /*1c10*/  RET.REL.NODEC R4 `(_Z9rmsnormV3P6__halfS0_PiS0_i) ;  /* 0xffffffe004f87950 */ /* 0x000fea0003c3ffff */
        .weak           $__internal_11_$__cuda_sm3x_div_rn_noftz_f32_slowpath
        .type           $__internal_11_$__cuda_sm3x_div_rn_noftz_f32_slowpath,@function
        .size           $__internal_11_$__cuda_sm3x_div_rn_noftz_f32_slowpath,(.L_x_539 - $__internal_11_$__cuda_sm3x_div_rn_noftz_f32_slowpath)
$__internal_11_$__cuda_sm3x_div_rn_noftz_f32_slowpath:
[----:B------:R-:W-:Y:S01]  /*1c20*/  SHF.R.U32.HI R3, RZ, 0x17, R6 ;  /* 0x00000017ff037819 */ /* 0x000fe20000011606 */
[----:B------:R-:W-:Y:S01]  /*1c30*/  BSSY.RECONVERGENT B1, `(.L_x_461) ;  /* 0x0000063000017945 */ /* 0x000fe20003800200 */
[----:B------:R-:W-:Y:S02]  /*1c40*/  SHF.R.U32.HI R0, RZ, 0x17, R15 ;  /* 0x00000017ff007819 */ /* 0x000fe4000001160f */
[----:B------:R-:W-:Y:S02]  /*1c50*/  LOP3.LUT R3, R3, 0xff, RZ, 0xc0, !PT ;  /* 0x000000ff03037812 */ /* 0x000fe400078ec0ff */
[----:B------:R-:W-:Y:S02]  /*1c60*/  LOP3.LUT R10, R0, 0xff, RZ, 0xc0, !PT ;  /* 0x000000ff000a7812 */ /* 0x000fe400078ec0ff */
[----:B------:R-:W-:-:S03]  /*1c70*/  IADD3 R7, PT, PT, R3, -0x1, RZ ;  /* 0xffffffff03077810 */ /* 0x000fc60007ffe0ff */
[----:B------:R-:W-:Y:S01]  /*1c80*/  VIADD R8, R10, 0xffffffff ;  /* 0xffffffff0a087836 */ /* 0x000fe20000000000 */
[----:B------:R-:W-:-:S04]  /*1c90*/  ISETP.GT.U32.AND P0, PT, R7, 0xfd, PT ;  /* 0x000000fd0700780c */ /* 0x000fc80003f04070 */
[----:B------:R-:W-:-:S13]  /*1ca0*/  ISETP.GT.U32.OR P0, PT, R8, 0xfd, P0 ;  /* 0x000000fd0800780c */ /* 0x000fda0000704470 */
[----:B------:R-:W-:Y:S01]  /*1cb0*/  @!P0 MOV R5, RZ ;  /* 0x000000ff00058202 */ /* 0x000fe20000000f00 */
[----:B------:R-:W-:Y:S06]  /*1cc0*/  @!P0 BRA `(.L_x_462) ;  /* 0x0000000000608947 */ /* 0x000fec0003800000 */
[----:B------:R-:W-:Y:S02]  /*1cd0*/  FSETP.GTU.FTZ.AND P0, PT, |R15|, +INF , PT ;  /* 0x7f8000000f00780b */ /* 0x000fe40003f1c200 */
[----:B------:R-:W-:Y:S02]  /*1ce0*/  FSETP.GTU.FTZ.AND P1, PT, |R6|, +INF , PT ;  /* 0x7f8000000600780b */ /* 0x000fe40003f3c200 */
[----:B------:R-:W-:Y:S02]  /*1cf0*/  MOV R0, R6 ;  /* 0x0000000600007202 */ /* 0x000fe40000000f00 */
        /* <DEDUP_REMOVED lines=17> */
[----:B------:R-:W-:Y:S02]  /*1e10*/  @!P0 IMAD.MOV.U32 R5, RZ, RZ, -0x40 ;  /* 0xffffffc0ff058424 */ /* 0x000fe400078e00ff */
[----:B------:R-:W-:Y:S01]  /*1e20*/  @!P0 FFMA R15, R15, 1.84467440737095516160e+19, RZ ;  /* 0x5f8000000f0f8823 */ /* 0x000fe200000000ff */
[----:B------:R-:W-:Y:S02]  /*1e30*/  @!P1 FFMA R6, R0, 1.84467440737095516160e+19, RZ ;  /* 0x5f80000000069823 */ /* 0x000fe400000000ff */
[----:B------:R-:W-:-:S07]  /*1e40*/  @!P1 IADD3 R5, PT, PT, R5, 0x40, RZ ;  /* 0x0000004005059810 */ /* 0x000fce0007ffe0ff */
.L_x_462:
[----:B------:R-:W-:Y:S01]  /*1e50*/  LEA R7, R3, 0xc0800000, 0x17 ;  /* 0xc080000003077811 */ /* 0x000fe200078eb8ff */
[----:B------:R-:W-:Y:S03]  /*1e60*/  BSSY.RECONVERGENT B2, `(.L_x_467) ;  /* 0x0000036000027945 */ /* 0x000fe60003800200 */
[----:B------:R-:W-:Y:S02]  /*1e70*/  IADD3 R7, PT, PT, -R7, R6, RZ ;  /* 0x0000000607077210 */ /* 0x000fe40007ffe1ff */
[----:B------:R-:W-:Y:S02]  /*1e80*/  IADD3 R6, PT, PT, R10, -0x7f, RZ ;  /* 0xffffff810a067810 */ /* 0x000fe40007ffe0ff */
[----:B------:R-:W0:Y:S01]  /*1e90*/  MUFU.RCP R8, R7 ;  /* 0x0000000700087308 */ /* 0x000e220000001000 */
[----:B------:R-:W-:Y:S02]  /*1ea0*/  FADD.FTZ R9, -R7, -RZ ;  /* 0x800000ff07097221 */ /* 0x000fe40000010100 */
[C---:B------:R-:W-:Y:S01]  /*1eb0*/  IMAD R0, R6.reuse, -0x800000, R15 ;  /* 0xff80000006007824 */ /* 0x040fe200078e020f */
[----:B------:R-:W-:-:S05]  /*1ec0*/  IADD3 R6, PT, PT, R6, 0x7f, -R3 ;  /* 0x0000007f06067810 */ /* 0x000fca0007ffe803 */
[----:B------:R-:W-:Y:S02]  /*1ed0*/  IMAD.IADD R6, R6, 0x1, R5 ;  /* 0x0000000106067824 */ /* 0x000fe400078e0205 */
[----:B0-----:R-:W-:-:S04]  /*1ee0*/  FFMA R11, R8, R9, 1 ;  /* 0x3f800000080b7423 */ /* 0x001fc80000000009 */
        /* <DEDUP_REMOVED lines=19> */
[CCC-:B------:R-:W-:Y:S01]  /*2020*/  FFMA.RZ R3, R15.reuse, R9.reuse, R8.reuse ;  /* 0x000000090f037223 */ /* 0x1c0fe2000000c008 */
[-CC-:B------:R-:W-:Y:S01]  /*2030*/  FFMA.RM R6, R15, R9.reuse, R8.reuse ;  /* 0x000000090f067223 */ /* 0x180fe20000004008 */
[C---:B------:R-:W-:Y:S02]  /*2040*/  ISETP.NE.AND P3, PT, R7.reuse, RZ, PT ;  /* 0x000000ff0700720c */ /* 0x040fe40003f65270 */
[----:B------:R-:W-:Y:S02]  /*2050*/  ISETP.NE.AND P1, PT, R7, RZ, PT ;  /* 0x000000ff0700720c */ /* 0x000fe40003f25270 */
[----:B------:R-:W-:Y:S01]  /*2060*/  LOP3.LUT R5, R3, 0x7fffff, RZ, 0xc0, !PT ;  /* 0x007fffff03057812 */ /* 0x000fe200078ec0ff */
[----:B------:R-:W-:Y:S01]  /*2070*/  FFMA.RP R3, R15, R9, R8 ;  /* 0x000000090f037223 */ /* 0x000fe20000008008 */
[----:B------:R-:W-:Y:S01]  /*2080*/  IADD3 R8, PT, PT, R7, 0x20, RZ ;  /* 0x0000002007087810 */ /* 0x000fe20007ffe0ff */
[----:B------:R-:W-:Y:S01]  /*2090*/  IMAD.MOV R7, RZ, RZ, -R7 ;  /* 0x000000ffff077224 */ /* 0x000fe200078e0a07 */
        /* <DEDUP_REMOVED lines=10> */
[----:B------:R-:W-:-:S04]  /*2140*/  LOP3.LUT R3, R3, R6, RZ, 0xc0, !PT ;  /* 0x0000000603037212 */ /* 0x000fc800078ec0ff */
[----:B------:R-:W-:-:S04]  /*2150*/  IADD3 R3, PT, PT, R8, R3, RZ ;  /* 0x0000000308037210 */ /* 0x000fc80007ffe0ff */
[----:B------:R-:W-:Y:S01]  /*2160*/  LOP3.LUT R0, R3, R0, RZ, 0xfc, !PT ;  /* 0x0000000003007212 */ /* 0x000fe200078efcff */
[----:B------:R-:W-:Y:S06]  /*2170*/  BRA `(.L_x_470) ;  /* 0x0000000000107947 */ /* 0x000fec0003800000 */
.L_x_469:
[----:B------:R-:W-:-:S04]  /*2180*/  LOP3.LUT R0, R0, 0x80000000, RZ, 0xc0, !PT ;  /* 0x8000000000007812 */ /* 0x000fc800078ec0ff */
[----:B------:R-:W-:Y:S01]  /*2190*/  LOP3.LUT R0, R0, 0x7f800000, RZ, 0xfc, !PT ;  /* 0x7f80000000007812 */ /* 0x000fe200078efcff */
[----:B------:R-:W-:Y:S06]  /*21a0*/  BRA `(.L_x_470) ;  /* 0x0000000000047947 */ /* 0x000fec0003800000 */
.L_x_468:
[----:B------:R-:W-:-:S07]  /*21b0*/  LEA R0, R6, R0, 0x17 ;  /* 0x0000000006007211 */ /* 0x000fce00078eb8ff */
.L_x_470:
[----:B------:R-:W-:Y:S05]  /*21c0*/  BSYNC.RECONVERGENT B2 ;  /* 0x0000000000027941 */ /* 0x000fea0003800200 */
.L_x_467:
[----:B------:R-:W-:Y:S05]  /*21d0*/  BRA `(.L_x_471) ;  /* 0x0000000000207947 */ /* 0x000fea0003800000 */
.L_x_466:
[----:B------:R-:W-:-:S04]  /*21e0*/  LOP3.LUT R0, R6, 0x80000000, R15, 0x48, !PT ;  /* 0x8000000006007812 */ /* 0x000fc800078e480f */
[----:B------:R-:W-:Y:S01]  /*21f0*/  LOP3.LUT R0, R0, 0x7f800000, RZ, 0xfc, !PT ;  /* 0x7f80000000007812 */ /* 0x000fe200078efcff */
[----:B------:R-:W-:Y:S06]  /*2200*/  BRA `(.L_x_471) ;  /* 0x0000000000147947 */ /* 0x000fec0003800000 */
.L_x_465:
[----:B------:R-:W-:Y:S01]  /*2210*/  LOP3.LUT R0, R6, 0x80000000, R15, 0x48, !PT ;  /* 0x8000000006007812 */ /* 0x000fe200078e480f */
[----:B------:R-:W-:Y:S06]  /*2220*/  BRA `(.L_x_471) ;  /* 0x00000000000c7947 */ /* 0x000fec0003800000 */
.L_x_464:
[----:B------:R-:W0:Y:S01]  /*2230*/  MUFU.RSQ R0, -QNAN ;  /* 0xffc0000000007908 */ /* 0x000e220000001400 */
[----:B------:R-:W-:Y:S05]  /*2240*/  BRA `(.L_x_471) ;  /* 0x0000000000047947 */ /* 0x000fea0003800000 */
.L_x_463:
[----:B------:R-:W-:-:S07]  /*2250*/  FADD.FTZ R0, R15, R0 ;  /* 0x000000000f007221 */ /* 0x000fce0000010000 */
.L_x_471:
[----:B------:R-:W-:Y:S05]  /*2260*/  BSYNC.RECONVERGENT B1 ;  /* 0x0000000000017941 */ /* 0x000fea0003800200 */
.L_x_461:
[----:B------:R-:W-:-:S04]  /*2270*/  HFMA2 R5, -RZ, RZ, 0, 0 ;  /* 0x00000000ff057431 */ /* 0x000fc800000001ff */
[----:B0-----:R-:W-:Y:S05]  /*2280*/  RET.REL.NODEC R4 `(_Z9rmsnormV3P6__halfS0_PiS0_i) ;  /* 0xffffffdc045c7950 */ /* 0x001fea0003c3ffff */
.L_x_472:
        /* <DEDUP_REMOVED lines=15> */
.L_x_539:


//--------------------- .text._Z9rmsnormV2P6__halfS0_S0_i --------------------------
	.section	.text._Z9rmsnormV2P6__halfS0_S0_i,"ax",@progbits
	.align	128
        .global         _Z9rmsnormV2P6__halfS0_S0_i
        .type           _Z9rmsnormV2P6__halfS0_S0_i,@function
        .size           _Z9rmsnormV2P6__halfS0_S0_i,(.L_x_542 - _Z9rmsnormV2P6__halfS0_S0_i)
        .other          _Z9rmsnormV2P6__halfS0_S0_i,@"STO_CUDA_ENTRY STV_DEFAULT"
_Z9rmsnormV2P6__halfS0_S0_i:
.text._Z9rmsnormV2P6__halfS0_S0_i:
[----:B------:R-:W-:Y:S08]  /*0000*/  LDC R1, c[0x0][0x37c] ;  /* 0x0000df00ff017b82 */ /* 0x000ff00000000800 */
[----:B------:R-:W0:Y:S01]  /*0010*/  LDC R0, c[0x0][0x360] ;  /* 0x0000d800ff007b82 */ /* 0x000e220000000800 */
[----:B------:R-:W1:Y:S01]  /*0020*/  LDCU UR4, c[0x0][0x398] ;  /* 0x00007300ff0477ac */ /* 0x000e620008000800 */
[----:B------:R-:W-:-:S02]  /*0030*/  IMAD.MOV.U32 R2, RZ, RZ, RZ ;  /* 0x000000ffff027224 */ /* 0x000fc400078e00ff */
[----:B------:R-:W-:Y:S01]  /*0040*/  HFMA2 R15, -RZ, RZ, 0, 0 ;  /* 0x00000000ff0f7431 */ /* 0x000fe200000001ff */
[----:B0-----:R-:W0:Y:S01]  /*0050*/  I2F.U32.RP R4, R0 ;  /* 0x0000000000047306 */ /* 0x001e220000209000 */
[----:B------:R-:W-:-:S07]  /*0060*/  ISETP.NE.U32.AND P2, PT, R0, RZ, PT ;  /* 0x000000ff0000720c */ /* 0x000fce0003f45070 */
[----:B0-----:R-:W0:Y:S02]  /*0070*/  MUFU.RCP R4, R4 ;  /* 0x0000000400047308 */ /* 0x001e240000001000 */
[----:B0-----:R-:W-:-:S06]  /*0080*/  IADD3 R3, PT, PT, R4, 0xffffffe, RZ ;  /* 0x0ffffffe04037810 */ /* 0x001fcc0007ffe0ff */
[----:B------:R-:W0:Y:S02]  /*0090*/  F2I.FTZ.U32.TRUNC.NTZ R3, R3 ;  /* 0x0000000300037305 */ /* 0x000e24000021f000 */
[----:B0-----:R-:W-:-:S05]  /*00a0*/  IADD3 R5, PT, PT, RZ, -R3, RZ ;  /* 0x80000003ff057210 */ /* 0x001fca0007ffe0ff */
[----:B------:R-:W-:-:S04]  /*00b0*/  IMAD R5, R5, R0, RZ ;  /* 0x0000000005057224 */ /* 0x000fc800078e02ff */
[----:B------:R-:W-:-:S06]  /*00c0*/  IMAD.HI.U32 R2, R3, R5, R2 ;  /* 0x0000000503027227 */ /* 0x000fcc00078e0002 */
[----:B-1----:R-:W-:-:S05]  /*00d0*/  IMAD.HI.U32 R2, R2, UR4, RZ ;  /* 0x0000000402027c27 */ /* 0x002fca000f8e00ff */
[----:B------:R-:W-:-:S05]  /*00e0*/  IADD3 R5, PT, PT, -R2, RZ, RZ ;  /* 0x000000ff02057210 */ /* 0x000fca0007ffe1ff */
[----:B------:R-:W-:Y:S01]  /*00f0*/  IMAD R5, R0, R5, UR4 ;  /* 0x0000000400057e24 */ /* 0x000fe2000f8e0205 */
[----:B------:R-:W0:Y:S04]  /*0100*/  LDCU.64 UR4, c[0x0][0x358] ;  /* 0x00006b00ff0477ac */ /* 0x000e280008000a00 */
[----:B------:R-:W-:-:S13]  /*0110*/  ISETP.GE.U32.AND P0, PT, R5, R0, PT ;  /* 0x000000000500720c */ /* 0x000fda0003f06070 */
[----:B------:R-:W-:Y:S01]  /*0120*/  @P0 IADD3 R5, PT, PT, R5, -R0, RZ ;  /* 0x8000000005050210 */ /* 0x000fe20007ffe0ff */
[----:B------:R-:W-:-:S03]  /*0130*/  @P0 VIADD R2, R2, 0x1 ;  /* 0x0000000102020836 */ /* 0x000fc60000000000 */
[----:B------:R-:W-:-:S13]  /*0140*/  ISETP.GE.U32.AND P1, PT, R5, R0, PT ;  /* 0x000000000500720c */ /* 0x000fda0003f26070 */
[----:B------:R-:W-:Y:S02]  /*0150*/  @P1 IADD3 R2, PT, PT, R2, 0x1, RZ ;  /* 0x0000000102021810 */ /* 0x000fe40007ffe0ff */
[----:B------:R-:W-:-:S04]  /*0160*/  @!P2 LOP3.LUT R2, RZ, R0, RZ, 0x33, !PT ;  /* 0x00000000ff02a212 */ /* 0x000fc800078e33ff */
[----:B------:R-:W-:-:S13]  /*0170*/  ISETP.GE.AND P0, PT, R2, 0x1, PT ;  /* 0x000000010200780c */ /* 0x000fda0003f06270 */
[----:B0-----:R-:W-:Y:S05]  /*0180*/  @!P0 BRA `(.L_x_473) ;  /* 0x0000000800d88947 */ /* 0x001fea0003800000 */
        /* <DEDUP_REMOVED lines=8> */
[----:B------:R-:W0:Y:S01]  /*0210*/  LDC.64 R12, c[0x0][0x388] ;  /* 0x0000e200ff0c7b82 */ /* 0x000e220000000a00 */
[----:B------:R-:W-:Y:S01]  /*0220*/  LOP3.LUT R5, R2, 0x7ffffff0, RZ, 0xc0, !PT ;  /* 0x7ffffff002057812 */ /* 0x000fe200078ec0ff */
[----:B------:R-:W-:Y:S01]  /*0230*/  IMAD.MOV.U32 R15, RZ, RZ, RZ ;  /* 0x000000ffff0f7224 */ /* 0x000fe200078e00ff */
[----:B------:R-:W-:Y:S02]  /*0240*/  IADD3 R7, PT, PT, R6, 0x7, RZ ;  /* 0x0000000706077810 */ /* 0x000fe40007ffe0ff */
[----:B------:R-:W-:-:S07]  /*0250*/  IADD3 R9, PT, PT, -R5, RZ, RZ ;  /* 0x000000ff05097210 */ /* 0x000fce0007ffe1ff */
.L_x_475:
[----:B------:R-:W-:-:S05]  /*0260*/  IADD3 R11, PT, PT, R7, -0x7, RZ ;  /* 0xfffffff9070b7810 */ /* 0x000fca0007ffe0ff */
[----:B0-----:R-:W-:-:S05]  /*0270*/  IMAD.WIDE.U32 R10, R11, 0x2, R12 ;  /* 0x000000020b0a7825 */ /* 0x001fca00078e000c */
        /* <DEDUP_REMOVED lines=22> */
[C-C-:B-1----:R-:W-:Y:S01]  /*03e0*/  IMAD.WIDE.U32 R16, R7.reuse, 0x2, R12.reuse ;  /* 0x0000000207107825 */ /* 0x142fe200078e000c */
[----:B------:R-:W-:Y:S01]  /*03f0*/  IADD3 R23, PT, PT, R7, 0x3, RZ ;  /* 0x0000000307177810 */ /* 0x000fe20007ffe0ff */
[----:B------:R-:W5:Y:S02]  /*0400*/  LDG.E.U16 R27, desc[UR4][R24.64] ;  /* 0x00000004181b7981 */ /* 0x000f64000c1e1500 */
[--C-:B------:R-:W-:Y:S02]  /*0410*/  IMAD.WIDE.U32 R28, R29, 0x2, R12.reuse ;  /* 0x000000021d1c7825 */ /* 0x100fe400078e000c */
[----:B------:R1:W5:Y:S02]  /*0420*/  LDG.E.U16 R11, desc[UR4][R16.64] ;  /* 0x00000004100b7981 */ /* 0x000364000c1e1500 */
[----:B0-----:R-:W-:Y:S02]  /*0430*/  VIADD R21, R7, 0x4 ;  /* 0x0000000407157836 */ /* 0x001fe40000000000 */
[--C-:B------:R-:W-:Y:S01]  /*0440*/  IMAD.WIDE.U32 R22, R23, 0x2, R12.reuse ;  /* 0x0000000217167825 */ /* 0x100fe200078e000c */
[----:B------:R-:W5:Y:S03]  /*0450*/  LDG.E.U16 R28, desc[UR4][R28.64] ;  /* 0x000000041c1c7981 */ /* 0x000f66000c1e1500 */
[----:B------:R-:W-:Y:S01]  /*0460*/  IMAD.WIDE.U32 R20, R21, 0x2, R12 ;  /* 0x0000000215147825 */ /* 0x000fe200078e000c */
[----:B-1----:R-:W-:-:S02]  /*0470*/  IADD3 R17, PT, PT, R7, 0x5, RZ ;  /* 0x0000000507117810 */ /* 0x002fc40007ffe0ff */
[----:B------:R-:W-:-:S03]  /*0480*/  IADD3 R16, PT, PT, R7, 0x6, RZ ;  /* 0x0000000607107810 */ /* 0x000fc60007ffe0ff */
[----:B------:R-:W5:Y:S04]  /*0490*/  LDG.E.U16 R20, desc[UR4][R20.64] ;  /* 0x0000000414147981 */ /* 0x000f68000c1e1500 */
[----:B------:R0:W5:Y:S01]  /*04a0*/  LDG.E.U16 R29, desc[UR4][R22.64] ;  /* 0x00000004161d7981 */ /* 0x000162000c1e1500 */
[----:B------:R-:W-:-:S04]  /*04b0*/  VIADD R25, R7, 0x7 ;  /* 0x0000000707197836 */ /* 0x000fc80000000000 */
        /* <DEDUP_REMOVED lines=30> */
[----:B------:R-:W-:Y:S01]  /*06a0*/  HADD2.F32 R8, -RZ, R29.H0_H0 ;  /* 0x2000001dff087230 */ /* 0x000fe20000004100 */
[----:B------:R-:W-:-:S04]  /*06b0*/  IADD3 R9, PT, PT, R9, 0x10, RZ ;  /* 0x0000001009097810 */ /* 0x000fc80007ffe0ff */
[----:B------:R-:W-:Y:S01]  /*06c0*/  FFMA R21, R8, R8, R21 ;  /* 0x0000000808157223 */ /* 0x000fe20000000015 */
[----:B------:R-:W-:-:S03]  /*06d0*/  ISETP.NE.AND P0, PT, R9, RZ, PT ;  /* 0x000000ff0900720c */ /* 0x000fc60003f05270 */
[----:B------:R-:W-:Y:S01]  /*06e0*/  FFMA R21, R20, R20, R21 ;  /* 0x0000001414157223 */ /* 0x000fe20000000015 */
[----:B------:R-:W-:Y:S02]  /*06f0*/  HADD2.F32 R22, -RZ, R22.H0_H0 ;  /* 0x20000016ff167230 */ /* 0x000fe40000004100 */
[----:B------:R-:W-:Y:S02]  /*0700*/  HADD2.F32 R24, -RZ, R24.H0_H0 ;  /* 0x20000018ff187230 */ /* 0x000fe40000004100 */
[----:B------:R-:W-:Y:S02]  /*0710*/  VIADD R7, R7, 0x10 ;  /* 0x0000001007077836 */ /* 0x000fe40000000000 */
[----:B--2---:R-:W-:Y:S02]  /*0720*/  HADD2.F32 R14, -RZ, R14.H0_H0 ;  /* 0x2000000eff0e7230 */ /* 0x004fe40000004100 */
[----:B------:R-:W-:-:S03]  /*0730*/  HADD2.F32 R16, -RZ, R16.H0_H0 ;  /* 0x20000010ff107230 */ /* 0x000fc60000004100 */
[----:B------:R-:W-:-:S04]  /*0740*/  FFMA R21, R14, R14, R21 ;  /* 0x0000000e0e157223 */ /* 0x000fc80000000015 */
[----:B------:R-:W-:-:S04]  /*0750*/  FFMA R21, R16, R16, R21 ;  /* 0x0000001010157223 */ /* 0x000fc80000000015 */
[----:B------:R-:W-:-:S04]  /*0760*/  FFMA R21, R22, R22, R21 ;  /* 0x0000001616157223 */ /* 0x000fc80000000015 */
[----:B------:R-:W-:Y:S01]  /*0770*/  FFMA R15, R24, R24, R21 ;  /* 0x00000018180f7223 */ /* 0x000fe20000000015 */
[----:B------:R-:W-:Y:S06]  /*0780*/  @P0 BRA `(.L_x_475) ;  /* 0xfffffff800b40947 */ /* 0x000fec000383ffff */
.L_x_474:
[----:B------:R-:W-:Y:S05]  /*0790*/  @!P1 BRA `(.L_x_473) ;  /* 0x0000000400549947 */ /* 0x000fea0003800000 */
[----:B------:R-:W-:Y:S02]  /*07a0*/  ISETP.GE.U32.AND P0, PT, R4, 0x8, PT ;  /* 0x000000080400780c */ /* 0x000fe40003f06070 */
[----:B------:R-:W-:-:S04]  /*07b0*/  LOP3.LUT R14, R2, 0x7, RZ, 0xc0, !PT ;  /* 0x00000007020e7812 */ /* 0x000fc800078ec0ff */
[----:B------:R-:W-:-:S07]  /*07c0*/  ISETP.NE.AND P1, PT, R14, RZ, PT ;  /* 0x000000ff0e00720c */ /* 0x000fce0003f25270 */
[----:B------:R-:W-:Y:S06]  /*07d0*/  @!P0 BRA `(.L_x_476) ;  /* 0x0000000000a88947 */ /* 0x000fec0003800000 */
[----:B------:R-:W0:Y:S01]  /*07e0*/  LDC.64 R8, c[0x0][0x388] ;  /* 0x0000e200ff087b82 */ /* 0x000e220000000a00 */
[----:B------:R-:W-:-:S04]  /*07f0*/  IADD3 R7, PT, PT, R6, R5, RZ ;  /* 0x0000000506077210 */ /* 0x000fc80007ffe0ff */
[C---:B------:R-:W-:Y:S01]  /*0800*/  IADD3 R13, PT, PT, R7.reuse, 0x1, RZ ;  /* 0x00000001070d7810 */ /* 0x040fe20007ffe0ff */
[C---:B------:R-:W-:Y:S01]  /*0810*/  VIADD R19, R7.reuse, 0x2 ;  /* 0x0000000207137836 */ /* 0x040fe20000000000 */
[C---:B------:R-:W-:Y:S02]  /*0820*/  IADD3 R21, PT, PT, R7.reuse, 0x3, RZ ;  /* 0x0000000307157810 */ /* 0x040fe40007ffe0ff */
[C---:B------:R-:W-:Y:S01]  /*0830*/  IADD3 R17, PT, PT, R7.reuse, 0x4, RZ ;  /* 0x0000000407117810 */ /* 0x040fe20007ffe0ff */
[----:B0-----:R-:W-:-:S04]  /*0840*/  IMAD.WIDE.U32 R10, R7, 0x2, R8 ;  /* 0x00000002070a7825 */ /* 0x001fc800078e0008 */
[--C-:B------:R-:W-:Y:S01]  /*0850*/  IMAD.WIDE.U32 R12, R13, 0x2, R8.reuse ;  /* 0x000000020d0c7825 */ /* 0x100fe200078e0008 */
[----:B------:R0:W2:Y:S03]  /*0860*/  LDG.E.U16 R3, desc[UR4][R10.64] ;  /* 0x000000040a037981 */ /* 0x0000a6000c1e1500 */
[--C-:B------:R-:W-:Y:S01]  /*0870*/  IMAD.WIDE.U32 R18, R19, 0x2, R8.reuse ;  /* 0x0000000213127825 */ /* 0x100fe200078e0008 */
[----:B------:R1:W3:Y:S03]  /*0880*/  LDG.E.U16 R4, desc[UR4][R12.64] ;  /* 0x000000040c047981 */ /* 0x0002e6000c1e1500 */
[--C-:B------:R-:W-:Y:S01]  /*0890*/  IMAD.WIDE.U32 R20, R21, 0x2, R8.reuse ;  /* 0x0000000215147825 */ /* 0x100fe200078e0008 */
[----:B------:R-:W-:Y:S01]  /*08a0*/  IADD3 R23, PT, PT, R7, 0x5, RZ ;  /* 0x0000000507177810 */ /* 0x000fe20007ffe0ff */
[----:B------:R-:W4:Y:S02]  /*08b0*/  LDG.E.U16 R18, desc[UR4][R18.64] ;  /* 0x0000000412127981 */ /* 0x000f24000c1e1500 */
[----:B------:R-:W-:-:S02]  /*08c0*/  IMAD.WIDE.U32 R16, R17, 0x2, R8 ;  /* 0x0000000211107825 */ /* 0x000fc400078e0008 */
[----:B------:R-:W5:Y:S02]  /*08d0*/  LDG.E.U16 R20, desc[UR4][R20.64] ;  /* 0x0000000414147981 */ /* 0x000f64000c1e1500 */
[----:B------:R-:W-:Y:S02]  /*08e0*/  VIADD R25, R7, 0x6 ;  /* 0x0000000607197836 */ /* 0x000fe40000000000 */
[--C-:B0-----:R-:W-:Y:S01]  /*08f0*/  IMAD.WIDE.U32 R10, R23, 0x2, R8.reuse ;  /* 0x00000002170a7825 */ /* 0x101fe200078e0008 */
[----:B------:R-:W5:Y:S01]  /*0900*/  LDG.E.U16 R16, desc[UR4][R16.64] ;  /* 0x0000000410107981 */ /* 0x000f62000c1e1500 */
[----:B------:R-:W-:Y:S02]  /*0910*/  IADD3 R7, PT, PT, R7, 0x7, RZ ;  /* 0x0000000707077810 */ /* 0x000fe40007ffe0ff */
[--C-:B-1----:R-:W-:Y:S02]  /*0920*/  IMAD.WIDE.U32 R12, R25, 0x2, R8.reuse ;  /* 0x00000002190c7825 */ /* 0x102fe400078e0008 */
[----:B------:R-:W5:Y:S02]  /*0930*/  LDG.E.U16 R10, desc[UR4][R10.64] ;  /* 0x000000040a0a7981 */ /* 0x000f64000c1e1500 */
[----:B------:R-:W-:-:S02]  /*0940*/  IMAD.WIDE.U32 R8, R7, 0x2, R8 ;  /* 0x0000000207087825 */ /* 0x000fc400078e0008 */
[----:B------:R-:W5:Y:S04]  /*0950*/  LDG.E.U16 R12, desc[UR4][R12.64] ;  /* 0x000000040c0c7981 */ /* 0x000f68000c1e1500 */
[----:B------:R-:W5:Y:S01]  /*0960*/  LDG.E.U16 R8, desc[UR4][R8.64] ;  /* 0x0000000408087981 */ /* 0x000f62000c1e1500 */
[----:B------:R-:W-:Y:S01]  /*0970*/  IADD3 R5, PT, PT, R5, 0x8, RZ ;  /* 0x0000000805057810 */ /* 0x000fe20007ffe0ff */
[----:B--2---:R-:W-:Y:S02]  /*0980*/  HADD2.F32 R22, -RZ, R3.H0_H0 ;  /* 0x20000003ff167230 */ /* 0x004fe40000004100 */
[----:B---3--:R-:W-:-:S03]  /*0990*/  HADD2.F32 R4, -RZ, R4.H0_H0 ;  /* 0x20000004ff047230 */ /* 0x008fc60000004100 */
[----:B------:R-:W-:Y:S01]  /*09a0*/  FFMA R15, R22, R22, R15 ;  /* 0x00000016160f7223 */ /* 0x000fe2000000000f */
        /* <DEDUP_REMOVED lines=13> */
.L_x_476:
        /* <DEDUP_REMOVED lines=8> */
[C---:B------:R-:W-:Y:S02]  /*0b00*/  VIADD R13, R7.reuse, 0x1 ;  /* 0x00000001070d7836 */ /* 0x040fe40000000000 */
[C---:B0-----:R-:W-:Y:S01]  /*0b10*/  IMAD.WIDE.U32 R10, R7.reuse, 0x2, R8 ;  /* 0x00000002070a7825 */ /* 0x041fe200078e0008 */
        /* <DEDUP_REMOVED lines=17> */
.L_x_477:
[----:B------:R-:W-:Y:S05]  /*0c30*/  @!P1 BRA `(.L_x_473) ;  /* 0x00000000002c9947 */ /* 0x000fea0003800000 */
[----:B------:R-:W0:Y:S01]  /*0c40*/  LDC.64 R8, c[0x0][0x388] ;  /* 0x0000e200ff087b82 */ /* 0x000e220000000a00 */
[----:B------:R-:W-:Y:S01]  /*0c50*/  IMAD.IADD R7, R6, 0x1, R5 ;  /* 0x0000000106077824 */ /* 0x000fe200078e0205 */
[----:B------:R-:W-:-:S07]  /*0c60*/  IADD3 R3, PT, PT, -R3, RZ, RZ ;  /* 0x000000ff03037210 */ /* 0x000fce0007ffe1ff */
.L_x_478:
[----:B0-----:R-:W-:-:S06]  /*0c70*/  IMAD.WIDE.U32 R4, R7, 0x2, R8 ;  /* 0x0000000207047825 */ /* 0x001fcc00078e0008 */
[----:B------:R-:W2:Y:S01]  /*0c80*/  LDG.E.U16 R4, desc[UR4][R4.64] ;  /* 0x0000000404047981 */ /* 0x000ea2000c1e1500 */
[----:B------:R-:W-:Y:S02]  /*0c90*/  IADD3 R3, PT, PT, R3, 0x1, RZ ;  /* 0x0000000103037810 */ /* 0x000fe40007ffe0ff */
[----:B------:R-:W-:Y:S02]  /*0ca0*/  IADD3 R7, PT, PT, R7, 0x1, RZ ;  /* 0x0000000107077810 */ /* 0x000fe40007ffe0ff */
[----:B------:R-:W-:Y:S01]  /*0cb0*/  ISETP.NE.AND P0, PT, R3, RZ, PT ;  /* 0x000000ff0300720c */ /* 0x000fe20003f05270 */
[----:B--2---:R-:W-:-:S05]  /*0cc0*/  HADD2.F32 R6, -RZ, R4.H0_H0 ;  /* 0x20000004ff067230 */ /* 0x004fca0000004100 */
[----:B------:R-:W-:-:S07]  /*0cd0*/  FFMA R15, R6, R6, R15 ;  /* 0x00000006060f7223 */ /* 0x000fce000000000f */
[----:B------:R-:W-:Y:S05]  /*0ce0*/  @P0 BRA `(.L_x_478) ;  /* 0xfffffffc00e00947 */ /* 0x000fea000383ffff */
.L_x_473:
        /* <DEDUP_REMOVED lines=50> */
.L_x_479:
        /* <DEDUP_REMOVED lines=13> */
[----:B------:R-:W-:Y:S05]  /*10e0*/  CALL.REL.NOINC `($__internal_14_$__cuda_sm3x_div_rn_noftz_f32_slowpath) ;  /* 0x0000000800d07944 */ /* 0x000fea0003c00000 */
.L_x_481:
[----:B------:R-:W-:Y:S05]  /*10f0*/  BSYNC.RECONVERGENT B0 ;  /* 0x0000000000007941 */ /* 0x000fea0003800200 */
.L_x_480:
        /* <DEDUP_REMOVED lines=8> */
[----:B------:R-:W-:Y:S05]  /*1180*/  CALL.REL.NOINC `($__internal_13_$__cuda_sm20_sqrt_rn_f32_slowpath) ;  /* 0x0000000800507944 */ /* 0x000fea0003c00000 */
[----:B------:R-:W-:Y:S05]  /*1190*/  BRA `(.L_x_484) ;  /* 0x0000000000107947 */ /* 0x000fea0003800000 */
.L_x_483:
[----:B------:R-:W-:Y:S01]  /*11a0*/  FMUL.FTZ R3, R0, R5 ;  /* 0x0000000500037220 */ /* 0x000fe20000410000 */
[----:B------:R-:W-:-:S03]  /*11b0*/  FMUL.FTZ R4, R5, 0.5 ;  /* 0x3f00000005047820 */ /* 0x000fc60000410000 */
[----:B------:R-:W-:-:S04]  /*11c0*/  FFMA R0, -R3, R3, R0 ;  /* 0x0000000303007223 */ /* 0x000fc80000000100 */
[----:B------:R-:W-:-:S07]  /*11d0*/  FFMA R3, R0, R4, R3 ;  /* 0x0000000400037223 */ /* 0x000fce0000000003 */
.L_x_484:
[----:B------:R-:W-:Y:S05]  /*11e0*/  BSYNC.RECONVERGENT B0 ;  /* 0x0000000000007941 */ /* 0x000fea0003800200 */
.L_x_482:
[----:B------:R-:W-:Y:S01]  /*11f0*/  IADD3 R0, PT, PT, R3, 0x1800000, RZ ;  /* 0x0180000003007810 */ /* 0x000fe20007ffe0ff */
[----:B------:R-:W-:Y:S03]  /*1200*/  BSSY.RECONVERGENT B0, `(.L_x_485) ;  /* 0x000000c000007945 */ /* 0x000fe60003800200 */
[----:B------:R-:W-:-:S04]  /*1210*/  LOP3.LUT R0, R0, 0x7f800000, RZ, 0xc0, !PT ;  /* 0x7f80000000007812 */ /* 0x000fc800078ec0ff */
[----:B------:R-:W-:-:S13]  /*1220*/  ISETP.GT.U32.AND P0, PT, R0, 0x1ffffff, PT ;  /* 0x01ffffff0000780c */ /* 0x000fda0003f04070 */
[----:B------:R-:W-:Y:S05]  /*1230*/  @P0 BRA `(.L_x_486) ;  /* 0x0000000000100947 */ /* 0x000fea0003800000 */
[----:B------:R-:W-:-:S07]  /*1240*/  MOV R4, 0x1260 ;  /* 0x0000126000047802 */ /* 0x000fce0000000f00 */
[----:B------:R-:W-:Y:S05]  /*1250*/  CALL.REL.NOINC `($__internal_12_$__cuda_sm20_rcp_rn_f32_slowpath) ;  /* 0x0000000400487944 */ /* 0x000fea0003c00000 */
[----:B------:R-:W-:Y:S01]  /*1260*/  MOV R4, R0 ;  /* 0x0000000000047202 */ /* 0x000fe20000000f00 */
[----:B------:R-:W-:Y:S06]  /*1270*/  BRA `(.L_x_487) ;  /* 0x0000000000107947 */ /* 0x000fec0003800000 */
.L_x_486:
[----:B------:R-:W0:Y:S02]  /*1280*/  MUFU.RCP R4, R3 ;  /* 0x0000000300047308 */ /* 0x000e240000001000 */
[----:B0-----:R-:W-:-:S04]  /*1290*/  FFMA R0, R4, R3, -1 ;  /* 0xbf80000004007423 */ /* 0x001fc80000000003 */
[----:B------:R-:W-:-:S04]  /*12a0*/  FADD.FTZ R5, -R0, -RZ ;  /* 0x800000ff00057221 */ /* 0x000fc80000010100 */
[----:B------:R-:W-:-:S07]  /*12b0*/  FFMA R4, R4, R5, R4 ;  /* 0x0000000504047223 */ /* 0x000fce0000000004 */
.L_x_487:
[----:B------:R-:W-:Y:S05]  /*12c0*/  BSYNC.RECONVERGENT B0 ;  /* 0x0000000000007941 */ /* 0x000fea0003800200 */
.L_x_485:
        /* <DEDUP_REMOVED lines=12> */
[----:B------:R-:W1:Y:S08]  /*1390*/  LDC.64 R6, c[0x0][0x380] ;  /* 0x0000e000ff067b82 */ /* 0x000e700000000a00 */
[----:B------:R-:W2:Y:S02]  /*13a0*/  LDC.64 R8, c[0x0][0x388] ;  /* 0x0000e200ff087b82 */ /* 0x000ea40000000a00 */
.L_x_489:
[----:B------:R-:W-:-:S05]  /*13b0*/  IADD3 R15, PT, PT, R13, -0x3, RZ ;  /* 0xfffffffd0d0f7810 */ /* 0x000fca0007ffe0ff */
[----:B--2---:R-:W-:-:S04]  /*13c0*/  IMAD.WIDE.U32 R20, R15, 0x2, R8 ;  /* 0x000000020f147825 */ /* 0x004fc800078e0008 */
[----:B0--3--:R-:W-:Y:S02]  /*13d0*/  IMAD.WIDE.U32 R18, R15, 0x2, R4 ;  /* 0x000000020f127825 */ /* 0x009fe400078e0004 */
        /* <DEDUP_REMOVED lines=39> */
.L_x_488:
[----:B------:R-:W-:Y:S05]  /*1650*/  @!P1 EXIT ;  /* 0x000000000000994d */ /* 0x000fea0003800000 */
[----:B------:R-:W0:Y:S01]  /*1660*/  LDC.64 R4, c[0x0][0x390] ;  /* 0x0000e400ff047b82 */ /* 0x000e220000000a00 */
[----:B------:R-:W-:Y:S01]  /*1670*/  IADD3 R17, PT, PT, R11, R10, RZ ;  /* 0x0000000a0b117210 */ /* 0x000fe20007ffe0ff */
[----:B------:R-:W-:-:S06]  /*1680*/  IMAD.MOV R0, RZ, RZ, -R0 ;  /* 0x000000ffff007224 */ /* 0x000fcc00078e0a00 */
[----:B------:R-:W1:Y:S08]  /*1690*/  LDC.64 R6, c[0x0][0x380] ;  /* 0x0000e000ff067b82 */ /* 0x000e700000000a00 */
[----:B------:R-:W2:Y:S02]  /*16a0*/  LDC.64 R8, c[0x0][0x388] ;  /* 0x0000e200ff087b82 */ /* 0x000ea40000000a00 */
.L_x_490:
[----:B--23--:R-:W-:-:S04]  /*16b0*/  IMAD.WIDE.U32 R12, R17, 0x2, R8 ;  /* 0x00000002110c7825 */ /* 0x00cfc800078e0008 */
[C---:B0-----:R-:W-:Y:S02]  /*16c0*/  IMAD.WIDE.U32 R10, R17.reuse, 0x2, R4 ;  /* 0x00000002110a7825 */ /* 0x041fe400078e0004 */
[----:B------:R-:W2:Y:S04]  /*16d0*/  LDG.E.U16 R12, desc[UR4][R12.64] ;  /* 0x000000040c0c7981 */ /* 0x000ea8000c1e1500 */
[----:B------:R-:W3:Y:S01]  /*16e0*/  LDG.E.U16 R11, desc[UR4][R10.64] ;  /* 0x000000040a0b7981 */ /* 0x000ee2000c1e1500 */
[C---:B-1--4-:R-:W-:Y:S01]  /*16f0*/  IMAD.WIDE.U32 R14, R17.reuse, 0x2, R6 ;  /* 0x00000002110e7825 */ /* 0x052fe200078e0006 */
        /* <DEDUP_REMOVED lines=8> */
        .weak           $__internal_12_$__cuda_sm20_rcp_rn_f32_slowpath
        .type           $__internal_12_$__cuda_sm20_rcp_rn_f32_slowpath,@function
        .size           $__internal_12_$__cuda_sm20_rcp_rn_f32_slowpath,($__internal_13_$__cuda_sm20_sqrt_rn_f32_slowpath - $__internal_12_$__cuda_sm20_rcp_rn_f32_slowpath)
$__internal_12_$__cuda_sm20_rcp_rn_f32_slowpath:
        /* <DEDUP_REMOVED lines=15> */
.L_x_492:
        /* <DEDUP_REMOVED lines=29> */
[----:B------:R-:W-:-:S04]  /*1a40*/  @!P0 IADD3 R0, PT, PT, R0, 0x1, RZ ;  /* 0x0000000100008810 */ /* 0x000fc80007ffe0ff */
[----:B------:R-:W-:-:S04]  /*1a50*/  @!P1 SHF.L.U32 R0, R0, 0x1, RZ ;  /* 0x0000000100009819 */ /* 0x000fc800000006ff */
[----:B------:R-:W-:Y:S01]  /*1a60*/  LOP3.LUT R5, R0, 0x80000000, R3, 0xf8, !PT ;  /* 0x8000000000057812 */ /* 0x000fe200078ef803 */
[----:B------:R-:W-:Y:S06]  /*1a70*/  BRA `(.L_x_493) ;  /* 0x0000000000047947 */ /* 0x000fec0003800000 */
.L_x_494:
[----:B------:R0:W1:Y:S02]  /*1a80*/  MUFU.RCP R5, R3 ;  /* 0x0000000300057308 */ /* 0x0000640000001000 */
.L_x_493:
[----:B------:R-:W-:Y:S05]  /*1a90*/  BSYNC.RECONVERGENT B1 ;  /* 0x0000000000017941 */ /* 0x000fea0003800200 */
.L_x_491:
[----:B-1----:R-:W-:Y:S02]  /*1aa0*/  IMAD.MOV.U32 R0, RZ, RZ, R5 ;  /* 0x000000ffff007224 */ /* 0x002fe400078e0005 */
[----:B------:R-:W-:-:S04]  /*1ab0*/  HFMA2 R5, -RZ, RZ, 0, 0 ;  /* 0x00000000ff057431 */ /* 0x000fc800000001ff */
[----:B0-----:R-:W-:Y:S05]  /*1ac0*/  RET.REL.NODEC R4 `(_Z9rmsnormV2P6__halfS0_S0_i) ;  /* 0xffffffe4044c7950 */ /* 0x001fea0003c3ffff */
        .weak           $__internal_13_$__cuda_sm20_sqrt_rn_f32_slowpath
        .type           $__internal_13_$__cuda_sm20_sqrt_rn_f32_slowpath,@function
        .size           $__internal_13_$__cuda_sm20_sqrt_rn_f32_slowpath,($__internal_14_$__cuda_sm3x_div_rn_noftz_f32_slowpath - $__internal_13_$__cuda_sm20_sqrt_rn_f32_slowpath)
$__internal_13_$__cuda_sm20_sqrt_rn_f32_slowpath:
[----:B------:R-:W-:-:S13]  /*1ad0*/  LOP3.LUT P0, RZ, R0, 0x7fffffff, RZ, 0xc0, !PT ;  /* 0x7fffffff00ff7812 */ /* 0x000fda000780c0ff */
[----:B------:R-:W-:Y:S01]  /*1ae0*/  @!P0 MOV R3, R0 ;  /* 0x0000000000038202 */ /* 0x000fe20000000f00 */
        /* <DEDUP_REMOVED lines=17> */
.L_x_495:
[----:B------:R-:W-:Y:S01]  /*1c00*/  HFMA2 R5, -RZ, RZ, 0, 0 ;  /* 0x00000000ff057431 */ /* 0x000fe200000001ff */
[----:B------:R-:W-:-:S04]  /*1c10*/  MOV R4, R8 ;  /* 0x0000000800047202 */ /* 0x000fc80000000f00 */
[----:B------:R-:W-:Y:S05]  /*1c20*/  RET.REL.NODEC R4 `(_Z9rmsnormV2P6__halfS0_S0_i) ;  /* 0xffffffe004f47950 */ /* 0x000fea0003c3ffff */
        .weak           $__internal_14_$__cuda_sm3x_div_rn_noftz_f32_slowpath
        .type           $__internal_14_$__cuda_sm3x_div_rn_noftz_f32_slowpath,@function
        .size           $__internal_14_$__cuda_sm3x_div_rn_noftz_f32_slowpath,(.L_x_542 - $__internal_14_$__cuda_sm3x_div_rn_noftz_f32_slowpath)
$__internal_14_$__cuda_sm3x_div_rn_noftz_f32_slowpath:
        /* <DEDUP_REMOVED lines=35> */
.L_x_497:
        /* <DEDUP_REMOVED lines=51> */
.L_x_504:
[----:B------:R-:W-:-:S04]  /*2190*/  LOP3.LUT R0, R0, 0x80000000, RZ, 0xc0, !PT ;  /* 0x8000000000007812 */ /* 0x000fc800078ec0ff */
[----:B------:R-:W-:Y:S01]  /*21a0*/  LOP3.LUT R0, R0, 0x7f800000, RZ, 0xfc, !PT ;  /* 0x7f80000000007812 */ /* 0x000fe200078efcff */
[----:B------:R-:W-:Y:S06]  /*21b0*/  BRA `(.L_x_505) ;  /* 0x0000000000047947 */ /* 0x000fec0003800000 */
.L_x_503:
[----:B------:R-:W-:-:S07]  /*21c0*/  LEA R0, R6, R0, 0x17 ;  /* 0x0000000006007211 */ /* 0x000fce00078eb8ff */
.L_x_505:
[----:B------:R-:W-:Y:S05]  /*21d0*/  BSYNC.RECONVERGENT B2 ;  /* 0x0000000000027941 */ /* 0x000fea0003800200 */
.L_x_502:
[----:B------:R-:W-:Y:S05]  /*21e0*/  BRA `(.L_x_506) ;  /* 0x0000000000207947 */ /* 0x000fea0003800000 */
.L_x_501:
[----:B------:R-:W-:-:S04]  /*21f0*/  LOP3.LUT R0, R6, 0x80000000, R15, 0x48, !PT ;  /* 0x8000000006007812 */ /* 0x000fc800078e480f */
[----:B------:R-:W-:Y:S01]  /*2200*/  LOP3.LUT R0, R0, 0x7f800000, RZ, 0xfc, !PT ;  /* 0x7f80000000007812 */ /* 0x000fe200078efcff */
[----:B------:R-:W-:Y:S06]  /*2210*/  BRA `(.L_x_506) ;  /* 0x0000000000147947 */ /* 0x000fec0003800000 */
.L_x_500:
[----:B------:R-:W-:Y:S01]  /*2220*/  LOP3.LUT R0, R6, 0x80000000, R15, 0x48, !PT ;  /* 0x8000000006007812 */ /* 0x000fe200078e480f */
[----:B------:R-:W-:Y:S06]  /*2230*/  BRA `(.L_x_506) ;  /* 0x00000000000c7947 */ /* 0x000fec0003800000 */
.L_x_499:
[----:B------:R-:W0:Y:S01]  /*2240*/  MUFU.RSQ R0, -QNAN ;  /* 0xffc0000000007908 */ /* 0x000e220000001400 */
[----:B------:R-:W-:Y:S05]  /*2250*/  BRA `(.L_x_506) ;  /* 0x0000000000047947 */ /* 0x000fea0003800000 */
.L_x_498:
[----:B------:R-:W-:-:S07]  /*2260*/  FADD.FTZ R0, R15, R0 ;  /* 0x000000000f007221 */ /* 0x000fce0000010000 */
.L_x_506:
[----:B------:R-:W-:Y:S05]  /*2270*/  BSYNC.RECONVERGENT B1 ;  /* 0x0000000000017941 */ /* 0x000fea0003800200 */
.L_x_496:
[----:B------:R-:W-:-:S04]  /*2280*/  HFMA2 R5, -RZ, RZ, 0, 0 ;  /* 0x00000000ff057431 */ /* 0x000fc800000001ff */
[----:B0-----:R-:W-:Y:S05]  /*2290*/  RET.REL.NODEC R4 `(_Z9rmsnormV2P6__halfS0_S0_i) ;  /* 0xffffffdc04587950 */ /* 0x001fea0003c3ffff */
.L_x_507:
        /* <DEDUP_REMOVED lines=14> */
.L_x_542:


//--------------------- .text._Z7rmsnormP6__halfS0_S0_i --------------------------
	.section	.text._Z7rmsnormP6__halfS0_S0_i,"ax",@progbits
	.align	128
        .global         _Z7rmsnormP6__halfS0_S0_i
        .type           _Z7rmsnormP6__halfS0_S0_i,@function
        .size           _Z7rmsnormP6__halfS0_S0_i,(.L_x_544 - _Z7rmsnormP6__halfS0_S0_i)
        .other          _Z7rmsnormP6__halfS0_S0_i,@"STO_CUDA_ENTRY STV_DEFAULT"
_Z7rmsnormP6__halfS0_S0_i:
.text._Z7rmsnormP6__halfS0_S0_i:
[----:B------:R-:W-:Y:S08]  /*0000*/  LDC R1, c[0x0][0x37c] ;  /* 0x0000df00ff017b82 */ /* 0x000ff00000000800 */
[----:B------:R-:W0:Y:S01]  /*0010*/  LDC R0, c[0x0][0x398] ;  /* 0x0000e600ff007b82 */ /* 0x000e220000000800 */
[----:B------:R-:W1:Y:S01]  /*0020*/  LDCU.64 UR14, c[0x0][0x358] ;  /* 0x00006b00ff0e77ac */ /* 0x000e620008000a00 */
[----:B------:R-:W-:-:S02]  /*0030*/  PRMT R4, RZ, 0x7610, R4 ;  /* 0x00007610ff047816 */ /* 0x000fc40000000004 */
[----:B0-----:R-:W-:-:S13]  /*0040*/  ISETP.GE.AND P2, PT, R0, 0x1, PT ;  /* 0x000000010000780c */ /* 0x001fda0003f46270 */
[----:B-1----:R-:W-:Y:S05]  /*0050*/  @!P2 BRA `(.L_x_508) ;  /* 0x0000000400a0a947 */ /* 0x002fea0003800000 */
[C---:B------:R-:W-:Y:S01]  /*0060*/  ISETP.GE.U32.AND P1, PT, R0.reuse, 0x10, PT ;  /* 0x000000100000780c */ /* 0x040fe20003f26070 */
[----:B------:R-:W-:Y:S01]  /*0070*/  HFMA2 R5, -RZ, RZ, 0, 0 ;  /* 0x00000000ff057431 */ /* 0x000fe200000001ff */
[----:B------:R-:W-:Y:S02]  /*0080*/  LOP3.LUT R14, R0, 0xf, RZ, 0xc0, !PT ;  /* 0x0000000f000e7812 */ /* 0x000fe400078ec0ff */
[----:B------:R-:W-:Y:S02]  /*0090*/  PRMT R4, RZ, 0x7610, R4 ;  /* 0x00007610ff047816 */ /* 0x000fe40000000004 */
[----:B------:R-:W-:-:S07]  /*00a0*/  ISETP.NE.AND P0, PT, R14, RZ, PT ;  /* 0x000000ff0e00720c */ /* 0x000fce0003f05270 */
[----:B------:R-:W-:Y:S06]  /*00b0*/  @!P1 BRA `(.L_x_509) ;  /* 0x0000000000b49947 */ /* 0x000fec0003800000 */
[----:B------:R-:W0:Y:S01]  /*00c0*/  LDCU.64 UR4, c[0x0][0x388] ;  /* 0x00007100ff0477ac */ /* 0x000e220008000a00 */
[----:B------:R-:W-:Y:S02]  /*00d0*/  LOP3.LUT R5, R0, 0x7ffffff0, RZ, 0xc0, !PT ;  /* 0x7ffffff000057812 */ /* 0x000fe400078ec0ff */
[----:B------:R-:W-:Y:S02]  /*00e0*/  PRMT R4, RZ, 0x7610, R4 ;  /* 0x00007610ff047816 */ /* 0x000fe40000000004 */
[----:B------:R-:W-:Y:S01]  /*00f0*/  IADD3 R16, PT, PT, -R5, RZ, RZ ;  /* 0x000000ff05107210 */ /* 0x000fe20007ffe1ff */
[----:B0-----:R-:W-:-:S04]  /*0100*/  UIADD3 UR4, UP0, UPT, UR4, 0x10, URZ ;  /* 0x0000001004047890 */ /* 0x001fc8000ff1e0ff */
[----:B------:R-:W-:Y:S02]  /*0110*/  UIADD3.X UR5, UPT, UPT, URZ, UR5, URZ, UP0, !UPT ;  /* 0x00000005ff057290 */ /* 0x000fe400087fe4ff */
[----:B------:R-:W-:-:S04]  /*0120*/  MOV R2, UR4 ;  /* 0x0000000400027c02 */ /* 0x000fc80008000f00 */
[----:B------:R-:W-:-:S07]  /*0130*/  MOV R3, UR5 ;  /* 0x0000000500037c02 */ /* 0x000fce0008000f00 */
.L_x_510:
[----:B------:R-:W2:Y:S04]  /*0140*/  LDG.E.U16 R25, desc[UR14][R2.64+-0x10] ;  /* 0xfffff00e02197981 */ /* 0x000ea8000c1e1500 */
[----:B------:R-:W3:Y:S04]  /*0150*/  LDG.E.U16 R27, desc[UR14][R2.64+-0xe] ;  /* 0xfffff20e021b7981 */ /* 0x000ee8000c1e1500 */
[----:B------:R-:W4:Y:S04]  /*0160*/  LDG.E.U16 R29, desc[UR14][R2.64+-0xc] ;  /* 0xfffff40e021d7981 */ /* 0x000f28000c1e1500 */
[----:B------:R-:W5:Y:S04]  /*0170*/  LDG.E.U16 R6, desc[UR14][R2.64+-0xa] ;  /* 0xfffff60e02067981 */ /* 0x000f68000c1e1500 */
        /* <DEDUP_REMOVED lines=11> */
[----:B------:R0:W5:Y:S01]  /*0230*/  LDG.E.U16 R9, desc[UR14][R2.64+0xe] ;  /* 0x00000e0e02097981 */ /* 0x000162000c1e1500 */
[----:B------:R-:W-:-:S05]  /*0240*/  VIADD R16, R16, 0x10 ;  /* 0x0000001010107836 */ /* 0x000fca0000000000 */
[----:B------:R-:W-:Y:S02]  /*0250*/  ISETP.NE.AND P1, PT, R16, RZ, PT ;  /* 0x000000ff1000720c */ /* 0x000fe40003f25270 */
[----:B0-----:R-:W-:-:S04]  /*0260*/  IADD3 R2, P3, PT, R2, 0x20, RZ ;  /* 0x0000002002027810 */ /* 0x001fc80007f7e0ff */
[----:B------:R-:W-:Y:S01]  /*0270*/  IADD3.X R3, PT, PT, RZ, R3, RZ, P3, !PT ;  /* 0x00000003ff037210 */ /* 0x000fe20001ffe4ff */
[----:B--2---:R-:W-:-:S04]  /*0280*/  HFMA2 R4, R25.H0_H0, R25.H0_H0, R4.H0_H0 ;  /* 0x2000001919047231 */ /* 0x004fc80000040804 */
[----:B---3--:R-:W-:-:S04]  /*0290*/  HFMA2 R4, R27.H0_H0, R27.H0_H0, R4.H0_H0 ;  /* 0x2000001b1b047231 */ /* 0x008fc80000040804 */
[----:B----4-:R-:W-:-:S04]  /*02a0*/  HFMA2 R4, R29.H0_H0, R29.H0_H0, R4.H0_H0 ;  /* 0x2000001d1d047231 */ /* 0x010fc80000040804 */
[----:B-----5:R-:W-:-:S04]  /*02b0*/  HFMA2 R4, R6.H0_H0, R6.H0_H0, R4.H0_H0 ;  /* 0x2000000606047231 */ /* 0x020fc80000040804 */
[----:B------:R-:W-:-:S04]  /*02c0*/  HFMA2 R4, R8.H0_H0, R8.H0_H0, R4.H0_H0 ;  /* 0x2000000808047231 */ /* 0x000fc80000040804 */
        /* <DEDUP_REMOVED lines=10> */
[----:B------:R-:W-:Y:S01]  /*0370*/  HFMA2 R4, R9.H0_H0, R9.H0_H0, R4.H0_H0 ;  /* 0x2000000909047231 */ /* 0x000fe20000040804 */
[----:B------:R-:W-:Y:S06]  /*0380*/  @P1 BRA `(.L_x_510) ;  /* 0xfffffffc006c1947 */ /* 0x000fec000383ffff */
.L_x_509:
[----:B------:R-:W-:Y:S05]  /*0390*/  @!P0 BRA `(.L_x_508) ;  /* 0x0000000000d08947 */ /* 0x000fea0003800000 */
[----:B------:R-:W-:Y:S02]  /*03a0*/  ISETP.GE.U32.AND P0, PT, R14, 0x8, PT ;  /* 0x000000080e00780c */ /* 0x000fe40003f06070 */
[----:B------:R-:W-:-:S04]  /*03b0*/  LOP3.LUT R8, R0, 0x7, RZ, 0xc0, !PT ;  /* 0x0000000700087812 */ /* 0x000fc800078ec0ff */
[----:B------:R-:W-:-:S07]  /*03c0*/  ISETP.NE.AND P1, PT, R8, RZ, PT ;  /* 0x000000ff0800720c */ /* 0x000fce0003f25270 */
[----:B------:R-:W-:Y:S06]  /*03d0*/  @!P0 BRA `(.L_x_511) ;  /* 0x00000000004c8947 */ /* 0x000fec0003800000 */
[----:B------:R-:W0:Y:S02]  /*03e0*/  LDC.64 R2, c[0x0][0x388] ;  /* 0x0000e200ff027b82 */ /* 0x000e240000000a00 */
[----:B0-----:R-:W-:-:S05]  /*03f0*/  IMAD.WIDE.U32 R2, R5, 0x2, R2 ;  /* 0x0000000205027825 */ /* 0x001fca00078e0002 */
[----:B------:R-:W2:Y:S04]  /*0400*/  LDG.E.U16 R7, desc[UR14][R2.64] ;  /* 0x0000000e02077981 */ /* 0x000ea8000c1e1500 */
[----:B------:R-:W3:Y:S04]  /*0410*/  LDG.E.U16 R9, desc[UR14][R2.64+0x2] ;  /* 0x0000020e02097981 */ /* 0x000ee8000c1e1500 */
[----:B------:R-:W4:Y:S04]  /*0420*/  LDG.E.U16 R11, desc[UR14][R2.64+0x4] ;  /* 0x0000040e020b7981 */ /* 0x000f28000c1e1500 */
[----:B------:R-:W5:Y:S04]  /*0430*/  LDG.E.U16 R13, desc[UR14][R2.64+0x6] ;  /* 0x0000060e020d7981 */ /* 0x000f68000c1e1500 */
[----:B------:R-:W5:Y:S04]  /*0440*/  LDG.E.U16 R15, desc[UR14][R2.64+0x8] ;  /* 0x0000080e020f7981 */ /* 0x000f68000c1e1500 */
[----:B------:R-:W5:Y:S04]  /*0450*/  LDG.E.U16 R17, desc[UR14][R2.64+0xa] ;  /* 0x00000a0e02117981 */ /* 0x000f68000c1e1500 */
[----:B------:R-:W5:Y:S04]  /*0460*/  LDG.E.U16 R19, desc[UR14][R2.64+0xc] ;  /* 0x00000c0e02137981 */ /* 0x000f68000c1e1500 */
[----:B------:R-:W5:Y:S01]  /*0470*/  LDG.E.U16 R21, desc[UR14][R2.64+0xe] ;  /* 0x00000e0e02157981 */ /* 0x000f62000c1e1500 */
[----:B------:R-:W-:Y:S01]  /*0480*/  IADD3 R5, PT, PT, R5, 0x8, RZ ;  /* 0x0000000805057810 */ /* 0x000fe20007ffe0ff */
[----:B--2---:R-:W-:-:S04]  /*0490*/  HFMA2 R4, R7.H0_H0, R7.H0_H0, R4.H0_H0 ;  /* 0x2000000707047231 */ /* 0x004fc80000040804 */
[----:B---3--:R-:W-:-:S04]  /*04a0*/  HFMA2 R4, R9.H0_H0, R9.H0_H0, R4.H0_H0 ;  /* 0x2000000909047231 */ /* 0x008fc80000040804 */
[----:B----4-:R-:W-:-:S04]  /*04b0*/  HFMA2 R4, R11.H0_H0, R11.H0_H0, R4.H0_H0 ;  /* 0x2000000b0b047231 */ /* 0x010fc80000040804 */
[----:B-----5:R-:W-:-:S04]  /*04c0*/  HFMA2 R4, R13.H0_H0, R13.H0_H0, R4.H0_H0 ;  /* 0x2000000d0d047231 */ /* 0x020fc80000040804 */
[----:B------:R-:W-:-:S04]  /*04d0*/  HFMA2 R4, R15.H0_H0, R15.H0_H0, R4.H0_H0 ;  /* 0x2000000f0f047231 */ /* 0x000fc80000040804 */
[----:B------:R-:W-:-:S04]  /*04e0*/  HFMA2 R4, R17.H0_H0, R17.H0_H0, R4.H0_H0 ;  /* 0x2000001111047231 */ /* 0x000fc80000040804 */
[----:B------:R-:W-:-:S04]  /*04f0*/  HFMA2 R4, R19.H0_H0, R19.H0_H0, R4.H0_H0 ;  /* 0x2000001313047231 */ /* 0x000fc80000040804 */
[----:B------:R-:W-:-:S07]  /*0500*/  HFMA2 R4, R21.H0_H0, R21.H0_H0, R4.H0_H0 ;  /* 0x2000001515047231 */ /* 0x000fce0000040804 */
.L_x_511:
        /* <DEDUP_REMOVED lines=10> */
[----:B------:R-:W5:Y:S01]  /*05b0*/  LDG.E.U16 R13, desc[UR14][R2.64+0x6] ;  /* 0x0000060e020d7981 */ /* 0x000f62000c1e1500 */
[----:B------:R-:W-:Y:S01]  /*05c0*/  IADD3 R5, PT, PT, R5, 0x4, RZ ;  /* 0x0000000405057810 */ /* 0x000fe20007ffe0ff */
[----:B--2---:R-:W-:-:S04]  /*05d0*/  HFMA2 R4, R7.H0_H0, R7.H0_H0, R4.H0_H0 ;  /* 0x2000000707047231 */ /* 0x004fc80000040804 */
[----:B---3--:R-:W-:-:S04]  /*05e0*/  HFMA2 R4, R9.H0_H0, R9.H0_H0, R4.H0_H0 ;  /* 0x2000000909047231 */ /* 0x008fc80000040804 */
[----:B----4-:R-:W-:-:S04]  /*05f0*/  HFMA2 R4, R11.H0_H0, R11.H0_H0, R4.H0_H0 ;  /* 0x2000000b0b047231 */ /* 0x010fc80000040804 */
[----:B-----5:R-:W-:-:S07]  /*0600*/  HFMA2 R4, R13.H0_H0, R13.H0_H0, R4.H0_H0 ;  /* 0x2000000d0d047231 */ /* 0x020fce0000040804 */
.L_x_512:
[----:B------:R-:W-:Y:S05]  /*0610*/  @!P1 BRA `(.L_x_508) ;  /* 0x0000000000309947 */ /* 0x000fea0003800000 */
[----:B------:R-:W0:Y:S01]  /*0620*/  LDC.64 R2, c[0x0][0x388] ;  /* 0x0000e200ff027b82 */ /* 0x000e220000000a00 */
[----:B------:R-:W-:Y:S01]  /*0630*/  IADD3 R6, PT, PT, -R6, RZ, RZ ;  /* 0x000000ff06067210 */ /* 0x000fe20007ffe1ff */
[----:B0-----:R-:W-:-:S04]  /*0640*/  IMAD.WIDE.U32 R2, R5, 0x2, R2 ;  /* 0x0000000205027825 */ /* 0x001fc800078e0002 */
[----:B------:R-:W-:-:S07]  /*0650*/  IMAD.MOV.U32 R5, RZ, RZ, R3 ;  /* 0x000000ffff057224 */ /* 0x000fce00078e0003 */
.L_x_513:
[----:B------:R-:W-:-:S06]  /*0660*/  MOV R3, R5 ;  /* 0x0000000500037202 */ /* 0x000fcc0000000f00 */
[----:B------:R0:W2:Y:S01]  /*0670*/  LDG.E.U16 R3, desc[UR14][R2.64] ;  /* 0x0000000e02037981 */ /* 0x0000a2000c1e1500 */
[----:B------:R-:W-:-:S04]  /*0680*/  IADD3 R6, PT, PT, R6, 0x1, RZ ;  /* 0x0000000106067810 */ /* 0x000fc80007ffe0ff */
[----:B------:R-:W-:Y:S02]  /*0690*/  ISETP.NE.AND P0, PT, R6, RZ, PT ;  /* 0x000000ff0600720c */ /* 0x000fe40003f05270 */
[----:B0-----:R-:W-:-:S04]  /*06a0*/  IADD3 R2, P1, PT, R2, 0x2, RZ ;  /* 0x0000000202027810 */ /* 0x001fc80007f3e0ff */
[----:B------:R-:W-:Y:S01]  /*06b0*/  IADD3.X R5, PT, PT, RZ, R5, RZ, P1, !PT ;  /* 0x00000005ff057210 */ /* 0x000fe20000ffe4ff */
[----:B--2---:R-:W-:-:S06]  /*06c0*/  HFMA2 R4, R3.H0_H0, R3.H0_H0, R4.H0_H0 ;  /* 0x2000000303047231 */ /* 0x004fcc0000040804 */
[----:B------:R-:W-:Y:S05]  /*06d0*/  @P0 BRA `(.L_x_513) ;  /* 0xfffffffc00e00947 */ /* 0x000fea000383ffff */
.L_x_508:
[----:B------:R-:W0:Y:S01]  /*06e0*/  I2F.F16 R0, R0 ;  /* 0x0000000000007306 */ /* 0x000e220000200c00 */
[----:B------:R-:W-:Y:S02]  /*06f0*/  HADD2.F32 R5, -RZ, R4.H0_H0 ;  /* 0x20000004ff057230 */ /* 0x000fe40000004100 */
[----:B0-----:R-:W-:-:S05]  /*0700*/  HADD2.F32 R2, -RZ, R0.H0_H0 ;  /* 0x20000000ff027230 */ /* 0x001fca0000004100 */
[----:B------:R-:W0:Y:S02]  /*0710*/  MUFU.RCP R3, R2 ;  /* 0x0000000200037308 */ /* 0x000e240000001000 */
[----:B0-----:R-:W-:-:S05]  /*0720*/  FMUL R8, R5, R3 ;  /* 0x0000000305087220 */ /* 0x001fca0000400000 */
[----:B------:R-:W-:-:S05]  /*0730*/  F2FP.F16.F32.PACK_AB R4, RZ, R8 ;  /* 0x00000008ff04723e */ /* 0x000fca00000000ff */
[C---:B------:R-:W-:Y:S02]  /*0740*/  HSETP2.GEU.AND P1, PT, |R4|.reuse.H0_H0, 8.523464202880859375e-06, 8.523464202880859375e-06, PT ;  /* 0x008f008f04007434 */ /* 0x040fe40003f2ea00 */
[----:B------:R-:W-:-:S05]  /*0750*/  HSETP2.GT.AND P0, PT, |R4|.H0_H0, RZ.H0_H0, PT ;  /* 0x200000ff04007234 */ /* 0x000fca0003f04a00 */
[----:B------:R-:W-:-:S13]  /*0760*/  PLOP3.LUT P0, PT, P1, P0, PT, 0xf2, 0x2f ;  /* 0x00000000002f781c */ /* 0x000fda0000f01e72 */
[----:B------:R-:W-:-:S04]  /*0770*/  @!P0 FFMA R6, -R2, R8, R5 ;  /* 0x0000000802068223 */ /* 0x000fc80000000105 */
[----:B------:R-:W-:-:S05]  /*0780*/  @!P0 FFMA R6, R3, R6, R8 ;  /* 0x0000000603068223 */ /* 0x000fca0000000008 */
[----:B------:R-:W-:-:S05]  /*0790*/  @!P0 F2FP.F16.F32.PACK_AB R4, RZ, R6 ;  /* 0x00000006ff04823e */ /* 0x000fca00000000ff */
[----:B------:R-:W-:-:S05]  /*07a0*/  HADD2 R4, R4.H0_H0, 1.0013580322265625e-05, 1.0013580322265625e-05 ;  /* 0x00a800a804047430 */ /* 0x000fca0000000800 */
[----:B------:R-:W-:-:S04]  /*07b0*/  HADD2.F32 R3, -RZ, R4.H0_H0 ;  /* 0x20000004ff037230 */ /* 0x000fc80000004100 */
[----:B------:R0:W1:Y:S01]  /*07c0*/  MUFU.RSQ R2, R3 ;  /* 0x0000000300027308 */ /* 0x0000620000001400 */
[----:B------:R-:W-:-:S04]  /*07d0*/  IADD3 R0, PT, PT, R3, -0xd000000, RZ ;  /* 0xf300000003007810 */ /* 0x000fc80007ffe0ff */
[----:B------:R-:W-:-:S13]  /*07e0*/  ISETP.GT.U32.AND P0, PT, R0, 0x727fffff, PT ;  /* 0x727fffff0000780c */ /* 0x000fda0003f04070 */
[----:B01----:R-:W-:Y:S05]  /*07f0*/  @!P0 BRA `(.L_x_514) ;  /* 0x00000000000c8947 */ /* 0x003fea0003800000 */
[----:B------:R-:W-:-:S07]  /*0800*/  MOV R4, 0x820 ;  /* 0x0000082000047802 */ /* 0x000fce0000000f00 */
[----:B------:R-:W-:Y:S05]  /*0810*/  CALL.REL.NOINC `($__internal_16_$__cuda_sm20_sqrt_rn_f32_slowpath) ;  /* 0x0000001400247944 */ /* 0x000fea0003c00000 */
[----:B------:R-:W-:Y:S05]  /*0820*/  BRA `(.L_x_515) ;  /* 0x0000000000107947 */ /* 0x000fea0003800000 */
.L_x_514:
[----:B------:R-:W-:Y:S01]  /*0830*/  FMUL.FTZ R0, R3, R2 ;  /* 0x0000000203007220 */ /* 0x000fe20000410000 */
[----:B------:R-:W-:-:S03]  /*0840*/  FMUL.FTZ R2, R2, 0.5 ;  /* 0x3f00000002027820 */ /* 0x000fc60000410000 */
[----:B------:R-:W-:-:S04]  /*0850*/  FFMA R3, -R0, R0, R3 ;  /* 0x0000000000037223 */ /* 0x000fc80000000103 */
[----:B------:R-:W-:-:S07]  /*0860*/  FFMA R0, R3, R2, R0 ;  /* 0x0000000203007223 */ /* 0x000fce0000000000 */
.L_x_515:
[----:B------:R-:W-:-:S05]  /*0870*/  VIADD R2, R0, 0x1800000 ;  /* 0x0180000000027836 */ /* 0x000fca0000000000 */
[----:B------:R-:W-:-:S04]  /*0880*/  LOP3.LUT R2, R2, 0x7f800000, RZ, 0xc0, !PT ;  /* 0x7f80000002027812 */ /* 0x000fc800078ec0ff */
[----:B------:R-:W-:-:S13]  /*0890*/  ISETP.GT.U32.AND P0, PT, R2, 0x1ffffff, PT ;  /* 0x01ffffff0200780c */ /* 0x000fda0003f04070 */
[----:B------:R-:W-:Y:S05]  /*08a0*/  @P0 BRA `(.L_x_516) ;  /* 0x0000000000100947 */ /* 0x000fea0003800000 */
[----:B------:R-:W-:-:S07]  /*08b0*/  MOV R2, 0x8d0 ;  /* 0x000008d000027802 */ /* 0x000fce0000000f00 */
[----:B------:R-:W-:Y:S05]  /*08c0*/  CALL.REL.NOINC `($__internal_15_$__cuda_sm20_rcp_rn_f32_slowpath) ;  /* 0x0000001000287944 */ /* 0x000fea0003c00000 */
[----:B------:R-:W-:Y:S01]  /*08d0*/  MOV R2, R0 ;  /* 0x0000000000027202 */ /* 0x000fe20000000f00 */
[----:B------:R-:W-:Y:S06]  /*08e0*/  BRA `(.L_x_517) ;  /* 0x0000000000107947 */ /* 0x000fec0003800000 */
.L_x_516:
[----:B------:R-:W0:Y:S02]  /*08f0*/  MUFU.RCP R3, R0 ;  /* 0x0000000000037308 */ /* 0x000e240000001000 */
[----:B0-----:R-:W-:-:S04]  /*0900*/  FFMA R2, R3, R0, -1 ;  /* 0xbf80000003027423 */ /* 0x001fc80000000000 */
[----:B------:R-:W-:-:S04]  /*0910*/  FADD.FTZ R2, -R2, -RZ ;  /* 0x800000ff02027221 */ /* 0x000fc80000010100 */
[----:B------:R-:W-:-:S07]  /*0920*/  FFMA R2, R3, R2, R3 ;  /* 0x0000000203027223 */ /* 0x000fce0000000003 */
.L_x_517:
[----:B------:R-:W-:Y:S05]  /*0930*/  @!P2 EXIT ;  /* 0x000000000000a94d */ /* 0x000fea0003800000 */
[----:B------:R-:W0:Y:S01]  /*0940*/  LDCU UR12, c[0x0][0x398] ;  /* 0x00007300ff0c77ac */ /* 0x000e220008000800 */
[----:B------:R-:W-:Y:S01]  /*0950*/  F2FP.F16.F32.PACK_AB R0, RZ, R2 ;  /* 0x00000002ff00723e */ /* 0x000fe200000000ff */
[----:B------:R-:W-:Y:S01]  /*0960*/  HFMA2 R2, -RZ, RZ, 0, 0 ;  /* 0x00000000ff027431 */ /* 0x000fe200000001ff */
[----:B0-----:R-:W-:Y:S02]  /*0970*/  UISETP.GE.U32.AND UP0, UPT, UR12, 0x10, UPT ;  /* 0x000000100c00788c */ /* 0x001fe4000bf06070 */
[----:B------:R-:W-:-:S06]  /*0980*/  ULOP3.LUT UR13, UR12, 0xf, URZ, 0xc0, !UPT ;  /* 0x0000000f0c0d7892 */ /* 0x000fcc000f8ec0ff */
[----:B------:R-:W-:Y:S01]  /*0990*/  ISETP.NE.AND P3, PT, RZ, UR13, PT ;  /* 0x0000000dff007c0c */ /* 0x000fe2000bf65270 */
[----:B------:R-:W-:-:S12]  /*09a0*/  BRA.U !UP0, `(.L_x_518) ;  /* 0x0000000508ec7547 */ /* 0x000fd8000b800000 */
[----:B------:R-:W0:Y:S01]  /*09b0*/  LDCU.128 UR8, c[0x0][0x380] ;  /* 0x00007000ff0877ac */ /* 0x000e220008000c00 */
[----:B------:R-:W1:Y:S01]  /*09c0*/  LDCU.64 UR6, c[0x0][0x390] ;  /* 0x00007200ff0677ac */ /* 0x000e620008000a00 */
[----:B------:R-:W-:-:S06]  /*09d0*/  ULOP3.LUT UR16, UR12, 0x7ffffff0, URZ, 0xc0, !UPT ;  /* 0x7ffffff00c107892 */ /* 0x000fcc000f8ec0ff */
[----:B------:R-:W-:Y:S01]  /*09e0*/  MOV R2, UR16 ;  /* 0x0000001000027c02 */ /* 0x000fe20008000f00 */
[----:B0-----:R-:W-:Y:S02]  /*09f0*/  UIADD3 UR10, UP2, UPT, UR10, 0x10, URZ ;  /* 0x000000100a0a7890 */ /* 0x001fe4000ff5e0ff */
[----:B------:R-:W-:Y:S02]  /*0a00*/  UIADD3 UR4, UP1, UPT, UR8, 0x10, URZ ;  /* 0x0000001008047890 */ /* 0x000fe4000ff3e0ff */
[----:B-1----:R-:W-:Y:S02]  /*0a10*/  UIADD3 UR6, UP0, UPT, UR6, 0x10, URZ ;  /* 0x0000001006067890 */ /* 0x002fe4000ff1e0ff */
[----:B------:R-:W-:Y:S01]  /*0a20*/  UIADD3.X UR11, UPT, UPT, URZ, UR11, URZ, UP2, !UPT ;  /* 0x0000000bff0b7290 */ /* 0x000fe200097fe4ff */
[----:B------:R-:W-:Y:S01]  /*0a30*/  IMAD.U32 R4, RZ, RZ, UR10 ;  /* 0x0000000aff047e24 */ /* 0x000fe2000f8e00ff */
[----:B------:R-:W-:Y:S01]  /*0a40*/  UIADD3.X UR5, UPT, UPT, URZ, UR9, URZ, UP1, !UPT ;  /* 0x00000009ff057290 */ /* 0x000fe20008ffe4ff */
[----:B------:R-:W-:Y:S01]  /*0a50*/  MOV R10, UR4 ;  /* 0x00000004000a7c02 */ /* 0x000fe20008000f00 */
[----:B------:R-:W-:Y:S01]  /*0a60*/  UIADD3.X UR7, UPT, UPT, URZ, UR7, URZ, UP0, !UPT ;  /* 0x00000007ff077290 */ /* 0x000fe200087fe4ff */
[----:B------:R-:W-:Y:S01]  /*0a70*/  MOV R6, UR6 ;  /* 0x0000000600067c02 */ /* 0x000fe20008000f00 */
[----:B------:R-:W-:Y:S01]  /*0a80*/  UIADD3 UR8, UPT, UPT, -UR16, URZ, URZ ;  /* 0x000000ff10087290 */ /* 0x000fe2000fffe1ff */
[----:B------:R-:W-:-:S02]  /*0a90*/  MOV R5, UR11 ;  /* 0x0000000b00057c02 */ /* 0x000fc40008000f00 */
[----:B------:R-:W-:Y:S02]  /*0aa0*/  MOV R11, UR5 ;  /* 0x00000005000b7c02 */ /* 0x000fe40008000f00 */
[----:B------:R-:W-:-:S07]  /*0ab0*/  MOV R7, UR7 ;  /* 0x0000000700077c02 */ /* 0x000fce0008000f00 */
.L_x_519:
[----:B0-----:R-:W2:Y:S04]  /*0ac0*/  LDG.E.U16 R3, desc[UR14][R4.64+-0x10] ;  /* 0xfffff00e04037981 */ /* 0x001ea8000c1e1500 */
[----:B------:R-:W3:Y:S01]  /*0ad0*/  LDG.E.U16 R8, desc[UR14][R6.64+-0x10] ;  /* 0xfffff00e06087981 */ /* 0x000ee2000c1e1500 */
[----:B------:R-:W-:Y:S01]  /*0ae0*/  MOV R9, R11 ;  /* 0x0000000b00097202 */ /* 0x000fe20000000f00 */
[----:B--2---:R-:W-:-:S04]  /*0af0*/  HMUL2 R3, R0.H0_H0, R3.H0_H0 ;  /* 0x2000000300037232 */ /* 0x004fc80000000800 */
[----:B---3--:R-:W-:Y:S02]  /*0b00*/  HMUL2 R3, R8.H0_H0, R3.H0_H0 ;  /* 0x2000000308037232 */ /* 0x008fe40000000800 */
[----:B------:R-:W-:-:S03]  /*0b10*/  IMAD.MOV.U32 R8, RZ, RZ, R10 ;  /* 0x000000ffff087224 */ /* 0x000fc600078e000a */
[----:B------:R-:W-:-:S05]  /*0b20*/  PRMT R12, R3, 0x7610, R12 ;  /* 0x00007610030c7816 */ /* 0x000fca000000000c */
[----:B------:R0:W-:Y:S04]  /*0b30*/  STG.E.U16 desc[UR14][R8.64+-0x10], R12 ;  /* 0xfffff00c08007986 */ /* 0x0001e8000c10150e */
[----:B------:R-:W2:Y:S04]  /*0b40*/  LDG.E.U16 R3, desc[UR14][R4.64+-0xe] ;  /* 0xfffff20e04037981 */ /* 0x000ea8000c1e1500 */
[----:B------:R-:W3:Y:S01]  /*0b50*/  LDG.E.U16 R10, desc[UR14][R6.64+-0xe] ;  /* 0xfffff20e060a7981 */ /* 0x000ee2000c1e1500 */
[----:B--2---:R-:W-:-:S04]  /*0b60*/  HMUL2 R3, R0.H0_H0, R3.H0_H0 ;  /* 0x2000000300037232 */ /* 0x004fc80000000800 */
[----:B---3--:R-:W-:-:S05]  /*0b70*/  HMUL2 R3, R10.H0_H0, R3.H0_H0 ;  /* 0x200000030a037232 */ /* 0x008fca0000000800 */
[----:B------:R-:W-:-:S05]  /*0b80*/  PRMT R11, R3, 0x7610, R11 ;  /* 0x00007610030b7816 */ /* 0x000fca000000000b */
[----:B------:R1:W-:Y:S04]  /*0b90*/  STG.E.U16 desc[UR14][R8.64+-0xe], R11 ;  /* 0xfffff20b08007986 */ /* 0x0003e8000c10150e */
[----:B------:R-:W2:Y:S04]  /*0ba0*/  LDG.E.U16 R3, desc[UR14][R4.64+-0xc] ;  /* 0xfffff40e04037981 */ /* 0x000ea8000c1e1500 */
[----:B------:R-:W3:Y:S01]  /*0bb0*/  LDG.E.U16 R10, desc[UR14][R6.64+-0xc] ;  /* 0xfffff40e060a7981 */ /* 0x000ee2000c1e1500 */
[----:B--2---:R-:W-:-:S04]  /*0bc0*/  HMUL2 R3, R0.H0_H0, R3.H0_H0 ;  /* 0x2000000300037232 */ /* 0x004fc80000000800 */
[----:B---3--:R-:W-:-:S05]  /*0bd0*/  HMUL2 R3, R10.H0_H0, R3.H0_H0 ;  /* 0x200000030a037232 */ /* 0x008fca0000000800 */
[----:B0-----:R-:W-:-:S05]  /*0be0*/  PRMT R12, R3, 0x7610, R12 ;  /* 0x00007610030c7816 */ /* 0x001fca000000000c */
[----:B------:R0:W-:Y:S04]  /*0bf0*/  STG.E.U16 desc[UR14][R8.64+-0xc], R12 ;  /* 0xfffff40c08007986 */ /* 0x0001e8000c10150e */
[----:B------:R-:W2:Y:S04]  /*0c00*/  LDG.E.U16 R3, desc[UR14][R4.64+-0xa] ;  /* 0xfffff60e04037981 */ /* 0x000ea8000c1e1500 */
[----:B------:R-:W3:Y:S01]  /*0c10*/  LDG.E.U16 R10, desc[UR14][R6.64+-0xa] ;  /* 0xfffff60e060a7981 */ /* 0x000ee2000c1e1500 */
[----:B--2---:R-:W-:-:S04]  /*0c20*/  HMUL2 R3, R0.H0_H0, R3.H0_H0 ;  /* 0x2000000300037232 */ /* 0x004fc80000000800 */
[----:B---3--:R-:W-:-:S05]  /*0c30*/  HMUL2 R3, R10.H0_H0, R3.H0_H0 ;  /* 0x200000030a037232 */ /* 0x008fca0000000800 */
[----:B-1----:R-:W-:-:S05]  /*0c40*/  PRMT R11, R3, 0x7610, R11 ;  /* 0x00007610030b7816 */ /* 0x002fca000000000b */
        /* <DEDUP_REMOVED lines=67> */
[----:B------:R2:W3:Y:S04]  /*1080*/  LDG.E.U16 R3, desc[UR14][R4.64+0xe] ;  /* 0x00000e0e04037981 */ /* 0x0004e8000c1e1500 */
[----:B------:R4:W5:Y:S01]  /*1090*/  LDG.E.U16 R10, desc[UR14][R6.64+0xe] ;  /* 0x00000e0e060a7981 */ /* 0x000962000c1e1500 */
[----:B------:R-:W-:-:S04]  /*10a0*/  UIADD3 UR8, UPT, UPT, UR8, 0x10, URZ ;  /* 0x0000001008087890 */ /* 0x000fc8000fffe0ff */
[----:B------:R-:W-:Y:S01]  /*10b0*/  UISETP.NE.AND UP0, UPT, UR8, URZ, UPT ;  /* 0x000000ff0800728c */ /* 0x000fe2000bf05270 */
[----:B--2---:R-:W-:Y:S02]  /*10c0*/  IADD3 R4, P1, PT, R4, 0x20, RZ ;  /* 0x0000002004047810 */ /* 0x004fe40007f3e0ff */
[----:B----4-:R-:W-:Y:S02]  /*10d0*/  IADD3 R6, P0, PT, R6, 0x20, RZ ;  /* 0x0000002006067810 */ /* 0x010fe40007f1e0ff */
[----:B------:R-:W-:Y:S02]  /*10e0*/  IADD3.X R5, PT, PT, RZ, R5, RZ, P1, !PT ;  /* 0x00000005ff057210 */ /* 0x000fe40000ffe4ff */
[----:B------:R-:W-:Y:S01]  /*10f0*/  IADD3.X R7, PT, PT, RZ, R7, RZ, P0, !PT ;  /* 0x00000007ff077210 */ /* 0x000fe200007fe4ff */
[----:B---3--:R-:W-:-:S04]  /*1100*/  HMUL2 R3, R0.H0_H0, R3.H0_H0 ;  /* 0x2000000300037232 */ /* 0x008fc80000000800 */
[----:B-----5:R-:W-:Y:S01]  /*1110*/  HMUL2 R3, R10.H0_H0, R3.H0_H0 ;  /* 0x200000030a037232 */ /* 0x020fe20000000800 */
[----:B------:R-:W-:-:S04]  /*1120*/  IADD3 R10, P2, PT, R8, 0x20, RZ ;  /* 0x00000020080a7810 */ /* 0x000fc80007f5e0ff */
[----:B------:R0:W-:Y:S01]  /*1130*/  STG.E.U16 desc[UR14][R8.64+0xe], R3 ;  /* 0x00000e0308007986 */ /* 0x0001e2000c10150e */
[----:B-1----:R-:W-:Y:S01]  /*1140*/  IADD3.X R11, PT, PT, RZ, R9, RZ, P2, !PT ;  /* 0x00000009ff0b7210 */ /* 0x002fe200017fe4ff */
[----:B------:R-:W-:Y:S07]  /*1150*/  BRA.U UP0, `(.L_x_519) ;  /* 0xfffffff900587547 */ /* 0x000fee000b83ffff */
.L_x_518:
[----:B------:R-:W-:Y:S05]  /*1160*/  @!P3 EXIT ;  /* 0x000000000000b94d */ /* 0x000fea0003800000 */
[----:B------:R-:W-:Y:S02]  /*1170*/  UISETP.GE.U32.AND UP0, UPT, UR13, 0x8, UPT ;  /* 0x000000080d00788c */ /* 0x000fe4000bf06070 */
[----:B------:R-:W-:-:S06]  /*1180*/  ULOP3.LUT UR5, UR12, 0x7, URZ, 0xc0, !UPT ;  /* 0x000000070c057892 */ /* 0x000fcc000f8ec0ff */
[----:B------:R-:W-:Y:S01]  /*1190*/  ISETP.NE.AND P0, PT, RZ, UR5, PT ;  /* 0x00000005ff007c0c */ /* 0x000fe2000bf05270 */
[----:B------:R-:W-:-:S12]  /*11a0*/  BRA.U !UP0, `(.L_x_520) ;  /* 0x0000000108d87547 */ /* 0x000fd8000b800000 */
[----:B------:R-:W1:Y:S08]  /*11b0*/  LDC.64 R4, c[0x0][0x388] ;  /* 0x0000e200ff047b82 */ /* 0x000e700000000a00 */
[----:B------:R-:W2:Y:S08]  /*11c0*/  LDC.64 R6, c[0x0][0x390] ;  /* 0x0000e400ff067b82 */ /* 0x000eb00000000a00 */
[----:B0-----:R-:W0:Y:S01]  /*11d0*/  LDC.64 R8, c[0x0][0x380] ;  /* 0x0000e000ff087b82 */ /* 0x001e220000000a00 */
[----:B-1----:R-:W-:-:S05]  /*11e0*/  IMAD.WIDE.U32 R4, R2, 0x2, R4 ;  /* 0x0000000202047825 */ /* 0x002fca00078e0004 */
[----:B------:R-:W3:Y:S01]  /*11f0*/  LDG.E.U16 R3, desc[UR14][R4.64] ;  /* 0x0000000e04037981 */ /* 0x000ee2000c1e1500 */
[----:B--2---:R-:W-:-:S05]  /*1200*/  IMAD.WIDE.U32 R6, R2, 0x2, R6 ;  /* 0x0000000202067825 */ /* 0x004fca00078e0006 */
[----:B------:R-:W2:Y:S01]  /*1210*/  LDG.E.U16 R10, desc[UR14][R6.64] ;  /* 0x0000000e060a7981 */ /* 0x000ea2000c1e1500 */
[----:B0-----:R-:W-:-:S04]  /*1220*/  IMAD.WIDE.U32 R8, R2, 0x2, R8 ;  /* 0x0000000202087825 */ /* 0x001fc800078e0008 */
[----:B---3--:R-:W-:-:S04]  /*1230*/  HMUL2 R3, R0.H0_H0, R3.H0_H0 ;  /* 0x2000000300037232 */ /* 0x008fc80000000800 */
[----:B--2---:R-:W-:-:S05]  /*1240*/  HMUL2 R3, R10.H0_H0, R3.H0_H0 ;  /* 0x200000030a037232 */ /* 0x004fca0000000800 */
        /* <DEDUP_REMOVED lines=40> */
[----:B------:R-:W-:Y:S02]  /*14d0*/  VIADD R2, R2, 0x8 ;  /* 0x0000000802027836 */ /* 0x000fe40000000000 */
[----:B--2---:R-:W-:-:S04]  /*14e0*/  HMUL2 R3, R0.H0_H0, R3.H0_H0 ;  /* 0x2000000300037232 */ /* 0x004fc80000000800 */
[----:B---3--:R-:W-:-:S05]  /*14f0*/  HMUL2 R3, R10.H0_H0, R3.H0_H0 ;  /* 0x200000030a037232 */ /* 0x008fca0000000800 */
[----:B------:R1:W-:Y:S02]  /*1500*/  STG.E.U16 desc[UR14][R8.64+0xe], R3 ;  /* 0x00000e0308007986 */ /* 0x0003e4000c10150e */
.L_x_520:
[----:B------:R-:W-:Y:S05]  /*1510*/  @!P0 EXIT ;  /* 0x000000000000894d */ /* 0x000fea0003800000 */
[----:B------:R-:W-:Y:S02]  /*1520*/  UISETP.GE.U32.AND UP0, UPT, UR5, 0x4, UPT ;  /* 0x000000040500788c */ /* 0x000fe4000bf06070 */
[----:B------:R-:W-:-:S06]  /*1530*/  ULOP3.LUT UR4, UR12, 0x3, URZ, 0xc0, !UPT ;  /* 0x000000030c047892 */ /* 0x000fcc000f8ec0ff */
[----:B------:R-:W-:Y:S01]  /*1540*/  ISETP.NE.AND P0, PT, RZ, UR4, PT ;  /* 0x00000004ff007c0c */ /* 0x000fe2000bf05270 */
[----:B------:R-:W-:-:S12]  /*1550*/  BRA.U !UP0, `(.L_x_521) ;  /* 0x0000000108787547 */ /* 0x000fd8000b800000 */
[----:B------:R-:W2:Y:S08]  /*1560*/  LDC.64 R4, c[0x0][0x388] ;  /* 0x0000e200ff047b82 */ /* 0x000eb00000000a00 */
[----:B------:R-:W3:Y:S08]  /*1570*/  LDC.64 R6, c[0x0][0x390] ;  /* 0x0000e400ff067b82 */ /* 0x000ef00000000a00 */
[----:B01----:R-:W0:Y:S01]  /*1580*/  LDC.64 R8, c[0x0][0x380] ;  /* 0x0000e000ff087b82 */ /* 0x003e220000000a00 */
[----:B--2---:R-:W-:-:S05]  /*1590*/  IMAD.WIDE.U32 R4, R2, 0x2, R4 ;  /* 0x0000000202047825 */ /* 0x004fca00078e0004 */
[----:B------:R-:W2:Y:S01]  /*15a0*/  LDG.E.U16 R3, desc[UR14][R4.64] ;  /* 0x0000000e04037981 */ /* 0x000ea2000c1e1500 */
[----:B---3--:R-:W-:-:S05]  /*15b0*/  IMAD.WIDE.U32 R6, R2, 0x2, R6 ;  /* 0x0000000202067825 */ /* 0x008fca00078e0006 */
[----:B------:R-:W3:Y:S01]  /*15c0*/  LDG.E.U16 R10, desc[UR14][R6.64] ;  /* 0x0000000e060a7981 */ /* 0x000ee2000c1e1500 */
[----:B0-----:R-:W-:-:S04]  /*15d0*/  IMAD.WIDE.U32 R8, R2, 0x2, R8 ;  /* 0x0000000202087825 */ /* 0x001fc800078e0008 */
        /* <DEDUP_REMOVED lines=10> */
[----:B------:R-:W3:Y:S04]  /*1680*/  LDG.E.U16 R3, desc[UR14][R4.64+0x4] ;  /* 0x0000040e04037981 */ /* 0x000ee8000c1e1500 */
[----:B------:R-:W4:Y:S01]  /*1690*/  LDG.E.U16 R10, desc[UR14][R6.64+0x4] ;  /* 0x0000040e060a7981 */ /* 0x000f22000c1e1500 */
[----:B---3--:R-:W-:-:S04]  /*16a0*/  HMUL2 R3, R0.H0_H0, R3.H0_H0 ;  /* 0x2000000300037232 */ /* 0x008fc80000000800 */
[----:B----4-:R-:W-:-:S05]  /*16b0*/  HMUL2 R3, R10.H0_H0, R3.H0_H0 ;  /* 0x200000030a037232 */ /* 0x010fca0000000800 */
[----:B0-----:R-:W-:-:S05]  /*16c0*/  PRMT R11, R3, 0x7610, R11 ;  /* 0x00007610030b7816 */ /* 0x001fca000000000b */
[----:B------:R2:W-:Y:S04]  /*16d0*/  STG.E.U16 desc[UR14][R8.64+0x4], R11 ;  /* 0x0000040b08007986 */ /* 0x0005e8000c10150e */
[----:B------:R-:W3:Y:S04]  /*16e0*/  LDG.E.U16 R3, desc[UR14][R4.64+0x6] ;  /* 0x0000060e04037981 */ /* 0x000ee8000c1e1500 */
[----:B------:R-:W4:Y:S01]  /*16f0*/  LDG.E.U16 R10, desc[UR14][R6.64+0x6] ;  /* 0x0000060e060a7981 */ /* 0x000f22000c1e1500 */
[----:B------:R-:W-:Y:S01]  /*1700*/  IADD3 R2, PT, PT, R2, 0x4, RZ ;  /* 0x0000000402027810 */ /* 0x000fe20007ffe0ff */
[----:B---3--:R-:W-:-:S04]  /*1710*/  HMUL2 R3, R0.H0_H0, R3.H0_H0 ;  /* 0x2000000300037232 */ /* 0x008fc80000000800 */
[----:B----4-:R-:W-:-:S05]  /*1720*/  HMUL2 R3, R10.H0_H0, R3.H0_H0 ;  /* 0x200000030a037232 */ /* 0x010fca0000000800 */
[----:B------:R2:W-:Y:S02]  /*1730*/  STG.E.U16 desc[UR14][R8.64+0x6], R3 ;  /* 0x0000060308007986 */ /* 0x0005e4000c10150e */
.L_x_521:
[----:B------:R-:W-:Y:S05]  /*1740*/  @!P0 EXIT ;  /* 0x000000000000894d */ /* 0x000fea0003800000 */
[----:B------:R-:W3:Y:S01]  /*1750*/  LDC.64 R4, c[0x0][0x380] ;  /* 0x0000e000ff047b82 */ /* 0x000ee20000000a00 */
[----:B------:R-:W-:-:S07]  /*1760*/  UIADD3 UR4, UPT, UPT, -UR4, URZ, URZ ;  /* 0x000000ff04047290 */ /* 0x000fce000fffe1ff */
[----:B------:R-:W4:Y:S08]  /*1770*/  LDC.64 R6, c[0x0][0x388] ;  /* 0x0000e200ff067b82 */ /* 0x000f300000000a00 */
[----:B012---:R-:W0:Y:S01]  /*1780*/  LDC.64 R8, c[0x0][0x390] ;  /* 0x0000e400ff087b82 */ /* 0x007e220000000a00 */
[----:B---3--:R-:W-:-:S03]  /*1790*/  IMAD.WIDE.U32 R4, R2, 0x2, R4 ;  /* 0x0000000202047825 */ /* 0x008fc600078e0004 */
[----:B------:R-:W-:Y:S02]  /*17a0*/  MOV R10, R4 ;  /* 0x00000004000a7202 */ /* 0x000fe40000000f00 */
[----:B------:R-:W-:Y:S01]  /*17b0*/  MOV R11, R5 ;  /* 0x00000005000b7202 */ /* 0x000fe20000000f00 */
[----:B----4-:R-:W-:-:S04]  /*17c0*/  IMAD.WIDE.U32 R6, R2, 0x2, R6 ;  /* 0x0000000202067825 */ /* 0x010fc800078e0006 */
[----:B0-----:R-:W-:Y:S01]  /*17d0*/  IMAD.WIDE.U32 R2, R2, 0x2, R8 ;  /* 0x0000000202027825 */ /* 0x001fe200078e0008 */
[----:B------:R-:W-:-:S03]  /*17e0*/  MOV R8, R6 ;  /* 0x0000000600087202 */ /* 0x000fc60000000f00 */
[----:B------:R-:W-:Y:S01]  /*17f0*/  IMAD.MOV.U32 R9, RZ, RZ, R7 ;  /* 0x000000ffff097224 */ /* 0x000fe200078e0007 */
[----:B------:R-:W-:Y:S02]  /*1800*/  MOV R6, R2 ;  /* 0x0000000200067202 */ /* 0x000fe40000000f00 */
[----:B------:R-:W-:-:S07]  /*1810*/  MOV R7, R3 ;  /* 0x0000000300077202 */ /* 0x000fce0000000f00 */
.L_x_522:
[----:B0-----:R-:W-:Y:S02]  /*1820*/  MOV R2, R8 ;  /* 0x0000000800027202 */ /* 0x001fe40000000f00 */
[----:B------:R-:W-:-:S05]  /*1830*/  MOV R3, R9 ;  /* 0x0000000900037202 */ /* 0x000fca0000000f00 */
[----:B------:R0:W2:Y:S02]  /*1840*/  LDG.E.U16 R5, desc[UR14][R2.64] ;  /* 0x0000000e02057981 */ /* 0x0000a4000c1e1500 */
[----:B0-----:R-:W-:Y:S01]  /*1850*/  MOV R2, R6 ;  /* 0x0000000600027202 */ /* 0x001fe20000000f00 */
[----:B------:R-:W-:-:S05]  /*1860*/  IMAD.MOV.U32 R3, RZ, RZ, R7 ;  /* 0x000000ffff037224 */ /* 0x000fca00078e0007 */
[----:B------:R0:W3:Y:S01]  /*1870*/  LDG.E.U16 R4, desc[UR14][R2.64] ;  /* 0x0000000e02047981 */ /* 0x0000e2000c1e1500 */
[----:B------:R-:W-:Y:S01]  /*1880*/  UIADD3 UR4, UPT, UPT, UR4, 0x1, URZ ;  /* 0x0000000104047890 */ /* 0x000fe2000fffe0ff */
[----:B------:R-:W-:Y:S02]  /*1890*/  IADD3 R8, P1, PT, R8, 0x2, RZ ;  /* 0x0000000208087810 */ /* 0x000fe40007f3e0ff */
[----:B------:R-:W-:Y:S01]  /*18a0*/  IADD3 R6, P2, PT, R6, 0x2, RZ ;  /* 0x0000000206067810 */ /* 0x000fe20007f5e0ff */
[----:B------:R-:W-:Y:S01]  /*18b0*/  UISETP.NE.AND UP0, UPT, UR4, URZ, UPT ;  /* 0x000000ff0400728c */ /* 0x000fe2000bf05270 */
[----:B------:R-:W-:Y:S02]  /*18c0*/  IADD3.X R9, PT, PT, RZ, R9, RZ, P1, !PT ;  /* 0x00000009ff097210 */ /* 0x000fe40000ffe4ff */
[----:B------:R-:W-:Y:S02]  /*18d0*/  IADD3.X R7, PT, PT, RZ, R7, RZ, P2, !PT ;  /* 0x00000007ff077210 */ /* 0x000fe400017fe4ff */
[----:B0-----:R-:W-:-:S02]  /*18e0*/  MOV R2, R10 ;  /* 0x0000000a00027202 */ /* 0x001fc40000000f00 */
[----:B------:R-:W-:Y:S02]  /*18f0*/  MOV R3, R11 ;  /* 0x0000000b00037202 */ /* 0x000fe40000000f00 */
[----:B------:R-:W-:-:S04]  /*1900*/  IADD3 R10, P0, PT, R10, 0x2, RZ ;  /* 0x000000020a0a7810 */ /* 0x000fc80007f1e0ff */
[----:B------:R-:W-:Y:S01]  /*1910*/  IADD3.X R11, PT, PT, RZ, R11, RZ, P0, !PT ;  /* 0x0000000bff0b7210 */ /* 0x000fe200007fe4ff */
[----:B--2---:R-:W-:-:S04]  /*1920*/  HMUL2 R5, R0.H0_H0, R5.H0_H0 ;  /* 0x2000000500057232 */ /* 0x004fc80000000800 */
[----:B---3--:R-:W-:-:S05]  /*1930*/  HMUL2 R4, R4.H0_H0, R5.H0_H0 ;  /* 0x2000000504047232 */ /* 0x008fca0000000800 */
[----:B------:R0:W-:Y:S01]  /*1940*/  STG.E.U16 desc[UR14][R2.64], R4 ;  /* 0x0000000402007986 */ /* 0x0001e2000c10150e */
[----:B------:R-:W-:Y:S05]  /*1950*/  BRA.U UP0, `(.L_x_522) ;  /* 0xfffffffd00b07547 */ /* 0x000fea000b83ffff */
[----:B------:R-:W-:Y:S05]  /*1960*/  EXIT ;  /* 0x000000000000794d */ /* 0x000fea0003800000 */
        .weak           $__internal_15_$__cuda_sm20_rcp_rn_f32_slowpath
        .type           $__internal_15_$__cuda_sm20_rcp_rn_f32_slowpath,@function
        .size           $__internal_15_$__cuda_sm20_rcp_rn_f32_slowpath,($__internal_16_$__cuda_sm20_sqrt_rn_f32_slowpath - $__internal_15_$__cuda_sm20_rcp_rn_f32_slowpath)
$__internal_15_$__cuda_sm20_rcp_rn_f32_slowpath:
[----:B------:R-:W-:-:S05]  /*1970*/  IMAD.SHL.U32 R3, R0, 0x2, RZ ;  /* 0x0000000200037824 */ /* 0x000fca00078e00ff */
        /* <DEDUP_REMOVED lines=8> */
[----:B---3--:R-:W2:Y:S02]  /*1a00*/  MUFU.RCP R3, R4 ;  /* 0x0000000400037308 */ /* 0x008ea40000001000 */
[----:B--2---:R-:W-:-:S04]  /*1a10*/  FFMA R0, R4, R3, -1 ;  /* 0xbf80000004007423 */ /* 0x004fc80000000003 */
[----:B------:R-:W-:-:S04]  /*1a20*/  FADD.FTZ R0, -R0, -RZ ;  /* 0x800000ff00007221 */ /* 0x000fc80000010100 */
[----:B------:R-:W-:-:S04]  /*1a30*/  FFMA R0, R3, R0, R3 ;  /* 0x0000000003007223 */ /* 0x000fc80000000003 */
[----:B------:R-:W-:Y:S01]  /*1a40*/  FFMA R3, R0, 1.84467440737095516160e+19, RZ ;  /* 0x5f80000000037823 */ /* 0x000fe200000000ff */
[----:B------:R-:W-:Y:S06]  /*1a50*/  BRA `(.L_x_524) ;  /* 0x0000000000887947 */ /* 0x000fec0003800000 */
.L_x_523:
[----:B------:R-:W-:-:S04]  /*1a60*/  IADD3 R10, PT, PT, R8, -0xfd, RZ ;  /* 0xffffff03080a7810 */ /* 0x000fc80007ffe0ff */
[----:B------:R-:W-:-:S13]  /*1a70*/  ISETP.GT.U32.AND P0, PT, R10, 0x1, PT ;  /* 0x000000010a00780c */ /* 0x000fda0003f04070 */
[----:B------:R-:W-:Y:S05]  /*1a80*/  @P0 BRA `(.L_x_525) ;  /* 0x0000000000780947 */ /* 0x000fea0003800000 */
[----:B------:R-:W-:Y:S01]  /*1a90*/  LOP3.LUT R3, R0, 0x7fffff, RZ, 0xc0, !PT ;  /* 0x007fffff00037812 */ /* 0x000fe200078ec0ff */
[----:B------:R-:W-:-:S03]  /*1aa0*/  HFMA2 R7, -RZ, RZ, 0, 1.78813934326171875e-07 ;  /* 0x00000003ff077431 */ /* 0x000fc600000001ff */
[----:B------:R-:W-:-:S04]  /*1ab0*/  LOP3.LUT R3, R3, 0x3f800000, RZ, 0xfc, !PT ;  /* 0x3f80000003037812 */ /* 0x000fc800078efcff */
[----:B------:R-:W0:Y:S01]  /*1ac0*/  MUFU.RCP R4, R3 ;  /* 0x0000000300047308 */ /* 0x000e220000001000 */
[----:B------:R-:W-:Y:S01]  /*1ad0*/  SHF.L.U32 R7, R7, R10, RZ ;  /* 0x0000000a07077219 */ /* 0x000fe200000006ff */
        /* <DEDUP_REMOVED lines=16> */
[----:B------:R-:W-:-:S04]  /*1be0*/  SEL R3, RZ, 0x1, !P0 ;  /* 0x00000001ff037807 */ /* 0x000fc80004000000 */
[----:B------:R-:W-:-:S04]  /*1bf0*/  IADD3 R3, PT, PT, -R3, RZ, RZ ;  /* 0x000000ff03037210 */ /* 0x000fc80007ffe1ff */
[----:B------:R-:W-:Y:S01]  /*1c00*/  ISETP.GE.AND P0, PT, R3, RZ, PT ;  /* 0x000000ff0300720c */ /* 0x000fe20003f06270 */
[----:B------:R-:W-:-:S05]  /*1c10*/  VIADD R3, R8, 0xffffff04 ;  /* 0xffffff0408037836 */ /* 0x000fca0000000000 */
[----:B------:R-:W-:-:S07]  /*1c20*/  SHF.R.U32.HI R3, RZ, R3, R4 ;  /* 0x00000003ff037219 */ /* 0x000fce0000011604 */
[----:B------:R-:W-:-:S04]  /*1c30*/  @!P0 IADD3 R3, PT, PT, R3, 0x1, RZ ;  /* 0x0000000103038810 */ /* 0x000fc80007ffe0ff */
[----:B------:R-:W-:-:S04]  /*1c40*/  @!P1 SHF.L.U32 R3, R3, 0x1, RZ ;  /* 0x0000000103039819 */ /* 0x000fc800000006ff */
[----:B------:R-:W-:Y:S01]  /*1c50*/  LOP3.LUT R3, R3, 0x80000000, R0, 0xf8, !PT ;  /* 0x8000000003037812 */ /* 0x000fe200078ef800 */
[----:B------:R-:W-:Y:S06]  /*1c60*/  BRA `(.L_x_524) ;  /* 0x0000000000047947 */ /* 0x000fec0003800000 */
.L_x_525:
[----:B------:R0:W1:Y:S02]  /*1c70*/  MUFU.RCP R3, R0 ;  /* 0x0000000000037308 */ /* 0x0000640000001000 */
.L_x_524:
[----:B0123--:R-:W-:Y:S02]  /*1c80*/  MOV R0, R3 ;  /* 0x0000000300007202 */ /* 0x00ffe40000000f00 */
[----:B------:R-:W-:-:S04]  /*1c90*/  MOV R3, 0x0 ;  /* 0x0000000000037802 */ /* 0x000fc80000000f00 */
[----:B------:R-:W-:Y:S05]  /*1ca0*/  RET.REL.NODEC R2 `(_Z7rmsnormP6__halfS0_S0_i) ;  /* 0xffffffe002d47950 */ /* 0x000fea0003c3ffff */
        .weak           $__internal_16_$__cuda_sm20_sqrt_rn_f32_slowpath
        .type           $__internal_16_$__cuda_sm20_sqrt_rn_f32_slowpath,@function
        .size           $__internal_16_$__cuda_sm20_sqrt_rn_f32_slowpath,(.L_x_544 - $__internal_16_$__cuda_sm20_sqrt_rn_f32_slowpath)
$__internal_16_$__cuda_sm20_sqrt_rn_f32_slowpath:
[----:B------:R-:W-:-:S13]  /*1cb0*/  LOP3.LUT P0, RZ, R3, 0x7fffffff, RZ, 0xc0, !PT ;  /* 0x7fffffff03ff7812 */ /* 0x000fda000780c0ff */
[----:B------:R-:W-:Y:S01]  /*1cc0*/  @!P0 MOV R2, R3 ;  /* 0x0000000300028202 */ /* 0x000fe20000000f00 */
[----:B------:R-:W-:Y:S06]  /*1cd0*/  @!P0 BRA `(.L_x_526) ;  /* 0x0000000000488947 */ /* 0x000fec0003800000 */
[----:B------:R-:W-:Y:S01]  /*1ce0*/  FSETP.GEU.FTZ.AND P0, PT, R3, RZ, PT ;  /* 0x000000ff0300720b */ /* 0x000fe20003f1e000 */
[----:B------:R-:W-:-:S12]  /*1cf0*/  IMAD.MOV.U32 R0, RZ, RZ, R3 ;  /* 0x000000ffff007224 */ /* 0x000fd800078e0003 */
[----:B------:R-:W-:Y:S01]  /*1d00*/  @!P0 MOV R2, 0x7fffffff ;  /* 0x7fffffff00028802 */ /* 0x000fe20000000f00 */
        /* <DEDUP_REMOVED lines=15> */
.L_x_526:
[----:B------:R-:W-:Y:S01]  /*1e00*/  HFMA2 R3, -RZ, RZ, 0, 0 ;  /* 0x00000000ff037431 */ /* 0x000fe200000001ff */
[----:B------:R-:W-:Y:S02]  /*1e10*/  MOV R0, R2 ;  /* 0x0000000200007202 */ /* 0x000fe40000000f00 */
[----:B------:R-:W-:-:S04]  /*1e20*/  MOV R2, R4 ;  /* 0x0000000400027202 */ /* 0x000fc80000000f00 */
[----:B------:R-:W-:Y:S05]  /*1e30*/  RET.REL.NODEC R2 `(_Z7rmsnormP6__halfS0_S0_i) ;  /* 0xffffffe002707950 */ /* 0x000fea0003c3ffff */
.L_x_527:
        /* <DEDUP_REMOVED lines=12> */
.L_x_544:


//--------------------- .nv.global.init           --------------------------
	.section	.nv.global.init,"aw",@progbits
	.align	4
.nv.global.init:
	.type		__cudart_i2opi_f,@object
	.size		__cudart_i2opi_f,($str$1 - __cudart_i2opi_f)
__cudart_i2opi_f:
        /*0000*/ 	.byte	0x41, 0x90, 0x43, 0x3c, 0x99, 0x95, 0x62, 0xdb, 0xc0, 0xdd, 0x34, 0xf5, 0xd1, 0x57, 0x27, 0xfc
        /*0010*/ 	.byte	0x29, 0x15, 0x44, 0x4e, 0x6e, 0x83, 0xf9, 0xa2
	.type		$str$1,@object
	.size		$str$1,($str$2 - $str$1)
$str$1:
        /*0018*/ 	.byte	0x0a, 0x00
	.type		$str$2,@object
	.size		$str$2,($str - $str$2)
$str$2:
        /*001a*/ 	.byte	0x25, 0x64, 0x3d, 0x25, 0x64, 0x20, 0x00
	.type		$str,@object
	.size		$str,($str$5 - $str)
$str:
        /*0021*/ 	.byte	0x25, 0x64, 0x3d, 0x25, 0x66, 0x20, 0x00
	.type		$str$5,@object
	.size		$str$5,($str$4 - $str$5)
$str$5:
        /*0028*/ 	.byte	0x73, 0x61, 0x6d, 0x70, 0x6c, 0x65, 0x5f, 0x6d, 0x75, 0x6c, 0x74, 0x20, 0x6e, 0x65, 0x78, 0x74
        /*0038*/ 	.byte	0x3d, 0x25, 0x64, 0x0a, 0x00
	.type		$str$4,@object
	.size		$str$4,($str$3 - $str$4)
$str$4:
        /*003d*/ 	.byte	0x63, 0x6c, 0x6f, 0x63, 0x6b, 0x42, 0x6c, 0x6f, 0x63, 0x6b, 0x20, 0x63, 0x6c, 0x6f, 0x63, 0x6b
        /*004d*/ 	.byte	0x5f, 0x63, 0x6f, 0x75, 0x6e, 0x74, 0x3d, 0x25, 0x64, 0x0a, 0x00
	.type		$str$3,@object
	.size		$str$3,(.L_3 - $str$3)
$str$3:
        /*0058*/ 	.byte	0x73, 0x74, 0x61, 0x74, 0x69, 0x63, 0x5f, 0x6b, 0x65, 0x72, 0x6e, 0x65, 0x6c, 0x20, 0x78, 0x3d
        /*0068*/ 	.byte	0x25, 0x66, 0x2c, 0x20, 0x74, 0x6f, 0x6b, 0x65, 0x6e, 0x5f, 0x65, 0x6d, 0x62, 0x65, 0x64, 0x64
        /*0078*/ 	.byte	0x69, 0x6e, 0x67, 0x5f, 0x74, 0x61, 0x62, 0x6c, 0x65, 0x3d, 0x25, 0x66, 0x2c, 0x20, 0x74, 0x6f
        /*0088*/ 	.byte	0x6b, 0x65, 0x6e, 0x3d, 0x25, 0x64, 0x2c, 0x20, 0x64, 0x69, 0x6d, 0x3d, 0x25, 0x64, 0x0a, 0x00
.L_3:


//--------------------- .nv.shared.reserved.0     --------------------------
	.section	.nv.shared.reserved.0,"aw",@nobits
	.weak		__nv_reservedSMEM_offset_0_alias
	.size		__nv_reservedSMEM_offset_0_alias, 0, 64
	.other		__nv_reservedSMEM_offset_0_alias,@"STO_CUDA_RESERVED_SHARED STV_DEFAULT"
__nv_reservedSMEM_offset_0_alias:
	.zero		0
	.zero		64


//--------------------- .nv.constant0._Z6samplePiP7SampleriP9ProbIndexffPyP6__half --------------------------
	.section	.nv.constant0._Z6samplePiP7SampleriP9ProbIndexffPyP6__half,"a",@progbits
	.sectionflags	@""
	.align	4
.nv.constant0._Z6samplePiP7SampleriP9ProbIndexffPyP6__half:
	.zero		952


//--------------------- .nv.constant0._Z18device_temperatureP6__halfiS_ --------------------------
	.section	.nv.constant0._Z18device_temperatureP6__halfiS_,"a",@progbits
	.sectionflags	@""
	.align	4
.nv.constant0._Z18device_temperatureP6__halfiS_:
	.zero		910


//--------------------- .nv.constant0._Z10clockBlockl --------------------------
	.section	.nv.constant0._Z10clockBlockl,"a",@progbits
	.sectionflags	@""
	.align	4
.nv.constant0._Z10clockBlockl:
	.zero		904


//--------------------- .nv.constant0._Z13static_kernelP6__halfS0_Pii --------------------------
	.section	.nv.constant0._Z13static_kernelP6__halfS0_Pii,"a",@progbits
	.sectionflags	@""
	.align	4
.nv.constant0._Z13static_kernelP6__halfS0_Pii:
	.zero		924


//--------------------- .nv.constant0._Z15get_content_rowP6__halfS0_Pii --------------------------
	.section	.nv.constant0._Z15get_content_rowP6__halfS0_Pii,"a",@progbits
	.sectionflags	@""
	.align	4
.nv.constant0._Z15get_content_rowP6__halfS0_Pii:
	.zero		924


//--------------------- .nv.constant0._Z16print_vector_intPii --------------------------
	.section	.nv.constant0._Z16print_vector_intPii,"a",@progbits
	.sectionflags	@""
	.align	4
.nv.constant0._Z16print_vector_intPii:
	.zero		908


//--------------------- .nv.constant0._Z12print_vectorP6__halfi --------------------------
	.section	.nv.constant0._Z12print_vectorP6__halfi,"a",@progbits
	.sectionflags	@""
	.align	4
.nv.constant0._Z12print_vectorP6__halfi:
	.zero		908


//--------------------- .nv.constant0._Z8swigluV2P6__halfS0_i --------------------------
	.section	.nv.constant0._Z8swigluV2P6__halfS0_i,"a",@progbits
	.sectionflags	@""
	.align	4
.nv.constant0._Z8swigluV2P6__halfS0_i:
	.zero		916


//--------------------- .nv.constant0._Z6swigluP6__halfS0_i --------------------------
	.section	.nv.constant0._Z6swigluP6__halfS0_i,"a",@progbits
	.sectionflags	@""
	.align	4
.nv.constant0._Z6swigluP6__halfS0_i:
	.zero		916


//--------------------- .nv.constant0._Z21residual_connectionV2P6__halfS0_i --------------------------
	.section	.nv.constant0._Z21residual_connectionV2P6__halfS0_i,"a",@progbits
	.sectionflags	@""
	.align	4
.nv.constant0._Z21residual_connectionV2P6__halfS0_i:
	.zero		916


//--------------------- .nv.constant0._Z19residual_connectionP6__halfS0_i --------------------------
	.section	.nv.constant0._Z19residual_connectionP6__halfS0_i,"a",@progbits
	.sectionflags	@""
	.align	4
.nv.constant0._Z19residual_connectionP6__halfS0_i:
	.zero		916


//--------------------- .nv.constant0._Z21multihead_attentionV2P6__halfS0_S0_S0_S0_iiiiiii --------------------------
	.section	.nv.constant0._Z21multihead_attentionV2P6__halfS0_S0_S0_S0_iiiiiii,"a",@progbits
	.sectionflags	@""
	.align	4
.nv.constant0._Z21multihead_attentionV2P6__halfS0_S0_S0_S0_iiiiiii:
	.zero		964


//--------------------- .nv.constant0._Z19multihead_attentionP6__halfS0_S0_S0_S0_iiiiiii --------------------------
	.section	.nv.constant0._Z19multihead_attentionP6__halfS0_S0_S0_S0_iiiiiii,"a",@progbits
	.sectionflags	@""
	.align	4
.nv.constant0._Z19multihead_attentionP6__halfS0_S0_S0_S0_iiiiiii:
	.zero		964


//--------------------- .nv.constant0._Z6ropeV2P6__halfS0_iiii --------------------------
	.section	.nv.constant0._Z6ropeV2P6__halfS0_iiii,"a",@progbits
	.sectionflags	@""
	.align	4
.nv.constant0._Z6ropeV2P6__halfS0_iiii:
	.zero		928


//--------------------- .nv.constant0._Z4ropeP6__halfS0_iiii --------------------------
	.section	.nv.constant0._Z4ropeP6__halfS0_iiii,"a",@progbits
	.sectionflags	@""
	.align	4
.nv.constant0._Z4ropeP6__halfS0_iiii:
	.zero		928


//--------------------- .nv.constant0._Z6matmulP6__halfS0_S0_ii --------------------------
	.section	.nv.constant0._Z6matmulP6__halfS0_S0_ii,"a",@progbits
	.sectionflags	@""
	.align	4
.nv.constant0._Z6matmulP6__halfS0_S0_ii:
	.zero		928


//--------------------- .nv.constant0._Z7softmaxPfi --------------------------
	.section	.nv.constant0._Z7softmaxPfi,"a",@progbits
	.sectionflags	@""
	.align	4
.nv.constant0._Z7softmaxPfi:
	.zero		908


//--------------------- .nv.constant0._Z7softmaxP6__halfi --------------------------
	.section	.nv.constant0._Z7softmaxP6__halfi,"a",@progbits
	.sectionflags	@""
	.align	4
.nv.constant0._Z7softmaxP6__halfi:
	.zero		908


//--------------------- .nv.constant0._Z9rmsnormV3P6__halfS0_PiS0_i --------------------------
	.section	.nv.constant0._Z9rmsnormV3P6__halfS0_PiS0_i,"a",@progbits
	.sectionflags	@""
	.align	4
.nv.constant0._Z9rmsnormV3P6__halfS0_PiS0_i:
	.zero		932


//--------------------- .nv.constant0._Z9rmsnormV2P6__halfS0_S0_i --------------------------
	.section	.nv.constant0._Z9rmsnormV2P6__halfS0_S0_i,"a",@progbits
	.sectionflags	@""
	.align	4
.nv.constant0._Z9rmsnormV2P6__halfS0_S0_i:
	.zero		924


//--------------------- .nv.constant0._Z7rmsnormP6__halfS0_S0_i --------------------------
	.section	.nv.constant0._Z7rmsnormP6__halfS0_S0_i,"a",@progbits
	.sectionflags	@""
	.align	4
.nv.constant0._Z7rmsnormP6__halfS0_S0_i:
	.zero		924


//--------------------- SYMBOLS --------------------------

	.type		.nv.reservedSmem.offset0,@object
	.size		.nv.reservedSmem.offset0,0x4
	.type		vprintf,@function
